//
// Generated by NVIDIA NVVM Compiler
//
// Compiler Build ID: CL-36424714
// Cuda compilation tools, release 13.0, V13.0.88
// Based on NVVM 20.0.0
//

.version 9.0
.target sm_100
.address_size 64

	// .globl	sru_fwd
.extern .func __assertfail
(
	.param .b64 __assertfail_param_0,
	.param .b64 __assertfail_param_1,
	.param .b32 __assertfail_param_2,
	.param .b64 __assertfail_param_3,
	.param .b64 __assertfail_param_4
)
;
.global .align 1 .b8 __unnamed_1[149] = {118, 111, 105, 100, 32, 115, 114, 117, 95, 102, 119, 100, 40, 99, 111, 110, 115, 116, 32, 102, 108, 111, 97, 116, 32, 42, 44, 32, 99, 111, 110, 115, 116, 32, 102, 108, 111, 97, 116, 32, 42, 44, 32, 99, 111, 110, 115, 116, 32, 102, 108, 111, 97, 116, 32, 42, 44, 32, 99, 111, 110, 115, 116, 32, 102, 108, 111, 97, 116, 32, 42, 44, 32, 99, 111, 110, 115, 116, 32, 102, 108, 111, 97, 116, 32, 42, 44, 32, 99, 111, 110, 115, 116, 32, 105, 110, 116, 32, 42, 44, 32, 105, 110, 116, 44, 32, 105, 110, 116, 44, 32, 105, 110, 116, 44, 32, 105, 110, 116, 44, 32, 102, 108, 111, 97, 116, 32, 42, 44, 32, 102, 108, 111, 97, 116, 32, 42, 44, 32, 105, 110, 116, 44, 32, 105, 110, 116, 41};
.global .align 1 .b8 __unnamed_2[212] = {118, 111, 105, 100, 32, 115, 114, 117, 95, 98, 119, 100, 40, 99, 111, 110, 115, 116, 32, 102, 108, 111, 97, 116, 32, 42, 44, 32, 99, 111, 110, 115, 116, 32, 102, 108, 111, 97, 116, 32, 42, 44, 32, 99, 111, 110, 115, 116, 32, 102, 108, 111, 97, 116, 32, 42, 44, 32, 99, 111, 110, 115, 116, 32, 102, 108, 111, 97, 116, 32, 42, 44, 32, 99, 111, 110, 115, 116, 32, 102, 108, 111, 97, 116, 32, 42, 44, 32, 99, 111, 110, 115, 116, 32, 102, 108, 111, 97, 116, 32, 42, 44, 32, 99, 111, 110, 115, 116, 32, 102, 108, 111, 97, 116, 32, 42, 44, 32, 99, 111, 110, 115, 116, 32, 102, 108, 111, 97, 116, 32, 42, 44, 32, 99, 111, 110, 115, 116, 32, 105, 110, 116, 32, 42, 44, 32, 105, 110, 116, 44, 32, 105, 110, 116, 44, 32, 105, 110, 116, 44, 32, 105, 110, 116, 44, 32, 102, 108, 111, 97, 116, 32, 42, 44, 32, 102, 108, 111, 97, 116, 32, 42, 44, 32, 102, 108, 111, 97, 116, 32, 42, 44, 32, 102, 108, 111, 97, 116, 32, 42, 44, 32, 105, 110, 116, 44, 32, 105, 110, 116, 41};
.global .align 1 .b8 __unnamed_3[152] = {118, 111, 105, 100, 32, 115, 114, 117, 95, 98, 105, 95, 102, 119, 100, 40, 99, 111, 110, 115, 116, 32, 102, 108, 111, 97, 116, 32, 42, 44, 32, 99, 111, 110, 115, 116, 32, 102, 108, 111, 97, 116, 32, 42, 44, 32, 99, 111, 110, 115, 116, 32, 102, 108, 111, 97, 116, 32, 42, 44, 32, 99, 111, 110, 115, 116, 32, 102, 108, 111, 97, 116, 32, 42, 44, 32, 99, 111, 110, 115, 116, 32, 102, 108, 111, 97, 116, 32, 42, 44, 32, 99, 111, 110, 115, 116, 32, 105, 110, 116, 32, 42, 44, 32, 105, 110, 116, 44, 32, 105, 110, 116, 44, 32, 105, 110, 116, 44, 32, 105, 110, 116, 44, 32, 102, 108, 111, 97, 116, 32, 42, 44, 32, 102, 108, 111, 97, 116, 32, 42, 44, 32, 105, 110, 116, 44, 32, 105, 110, 116, 41};
.global .align 1 .b8 __unnamed_4[215] = {118, 111, 105, 100, 32, 115, 114, 117, 95, 98, 105, 95, 98, 119, 100, 40, 99, 111, 110, 115, 116, 32, 102, 108, 111, 97, 116, 32, 42, 44, 32, 99, 111, 110, 115, 116, 32, 102, 108, 111, 97, 116, 32, 42, 44, 32, 99, 111, 110, 115, 116, 32, 102, 108, 111, 97, 116, 32, 42, 44, 32, 99, 111, 110, 115, 116, 32, 102, 108, 111, 97, 116, 32, 42, 44, 32, 99, 111, 110, 115, 116, 32, 102, 108, 111, 97, 116, 32, 42, 44, 32, 99, 111, 110, 115, 116, 32, 102, 108, 111, 97, 116, 32, 42, 44, 32, 99, 111, 110, 115, 116, 32, 102, 108, 111, 97, 116, 32, 42, 44, 32, 99, 111, 110, 115, 116, 32, 102, 108, 111, 97, 116, 32, 42, 44, 32, 99, 111, 110, 115, 116, 32, 105, 110, 116, 32, 42, 44, 32, 105, 110, 116, 44, 32, 105, 110, 116, 44, 32, 105, 110, 116, 44, 32, 105, 110, 116, 44, 32, 102, 108, 111, 97, 116, 32, 42, 44, 32, 102, 108, 111, 97, 116, 32, 42, 44, 32, 102, 108, 111, 97, 116, 32, 42, 44, 32, 102, 108, 111, 97, 116, 32, 42, 44, 32, 105, 110, 116, 44, 32, 105, 110, 116, 41};
.global .align 1 .b8 $str[24] = {40, 107, 32, 61, 61, 32, 51, 41, 32, 124, 124, 32, 40, 120, 32, 61, 61, 32, 78, 85, 76, 76, 41};
.global .align 1 .b8 $str$1[27] = {47, 116, 109, 112, 47, 115, 97, 115, 115, 95, 99, 117, 95, 109, 106, 105, 106, 51, 98, 111, 113, 47, 107, 46, 99, 117};
.global .align 1 .b8 $str$2[26] = {108, 101, 110, 32, 62, 61, 32, 48, 32, 38, 38, 32, 108, 101, 110, 32, 60, 61, 32, 108, 101, 110, 103, 116, 104};
.global .align 1 .b8 $str$3[29] = {40, 107, 32, 61, 61, 32, 51, 41, 32, 124, 124, 32, 40, 103, 114, 97, 100, 95, 120, 32, 61, 61, 32, 78, 85, 76, 76, 41};
.global .align 1 .b8 $str$4[21] = {40, 107, 32, 61, 61, 32, 51, 41, 32, 124, 124, 32, 40, 107, 32, 61, 61, 32, 52, 41};

.visible .entry sru_fwd(
	.param .u64 .ptr .align 1 sru_fwd_param_0,
	.param .u64 .ptr .align 1 sru_fwd_param_1,
	.param .u64 .ptr .align 1 sru_fwd_param_2,
	.param .u64 .ptr .align 1 sru_fwd_param_3,
	.param .u64 .ptr .align 1 sru_fwd_param_4,
	.param .u64 .ptr .align 1 sru_fwd_param_5,
	.param .u32 sru_fwd_param_6,
	.param .u32 sru_fwd_param_7,
	.param .u32 sru_fwd_param_8,
	.param .u32 sru_fwd_param_9,
	.param .u64 .ptr .align 1 sru_fwd_param_10,
	.param .u64 .ptr .align 1 sru_fwd_param_11,
	.param .u32 sru_fwd_param_12,
	.param .u32 sru_fwd_param_13
)
{
	.reg .pred 	%p<55>;
	.reg .b32 	%r<100>;
	.reg .b32 	%f<578>;
	.reg .b64 	%rd<182>;

	ld.param.u64 	%rd86, [sru_fwd_param_0];
	ld.param.u64 	%rd87, [sru_fwd_param_1];
	ld.param.u64 	%rd88, [sru_fwd_param_2];
	ld.param.u64 	%rd89, [sru_fwd_param_3];
	ld.param.u64 	%rd90, [sru_fwd_param_4];
	ld.param.u64 	%rd91, [sru_fwd_param_5];
	ld.param.u32 	%r19, [sru_fwd_param_7];
	ld.param.u32 	%r21, [sru_fwd_param_9];
	ld.param.u64 	%rd92, [sru_fwd_param_10];
	ld.param.u64 	%rd93, [sru_fwd_param_11];
	ld.param.u32 	%r22, [sru_fwd_param_12];
	ld.param.u32 	%r23, [sru_fwd_param_13];
	cvta.to.global.u64 	%rd1, %rd92;
	cvta.to.global.u64 	%rd2, %rd93;
	setp.eq.s32 	%p1, %r21, 3;
	setp.eq.s64 	%p2, %rd87, 0;
	or.pred  	%p3, %p2, %p1;
	@%p3 bra 	$L__BB0_2;
	mov.u64 	%rd94, $str;
	cvta.global.u64 	%rd95, %rd94;
	mov.u64 	%rd96, $str$1;
	cvta.global.u64 	%rd97, %rd96;
	mov.u64 	%rd98, __unnamed_1;
	cvta.global.u64 	%rd99, %rd98;
	{ // callseq 0, 0
	.param .b64 param0;
	st.param.b64 	[param0], %rd95;
	.param .b64 param1;
	st.param.b64 	[param1], %rd97;
	.param .b32 param2;
	st.param.b32 	[param2], 29;
	.param .b64 param3;
	st.param.b64 	[param3], %rd99;
	.param .b64 param4;
	st.param.b64 	[param4], 1;
	call.uni 
	__assertfail, 
	(
	param0, 
	param1, 
	param2, 
	param3, 
	param4
	);
	} // callseq 0
$L__BB0_2:
	ld.param.u32 	%r91, [sru_fwd_param_8];
	ld.param.u32 	%r88, [sru_fwd_param_6];
	mul.lo.s32 	%r1, %r91, %r88;
	mov.u32 	%r24, %ctaid.x;
	mov.u32 	%r25, %ntid.x;
	mov.u32 	%r26, %tid.x;
	mad.lo.s32 	%r2, %r24, %r25, %r26;
	setp.ge.s32 	%p4, %r2, %r1;
	@%p4 bra 	$L__BB0_59;
	ld.param.u32 	%r92, [sru_fwd_param_8];
	setp.eq.s32 	%p5, %r21, 3;
	mul.lo.s32 	%r3, %r1, %r21;
	selp.b32 	%r4, %r1, %r3, %p5;
	div.s32 	%r27, %r2, %r92;
	cvta.to.global.u64 	%rd100, %rd91;
	mul.wide.s32 	%rd101, %r27, 4;
	add.s64 	%rd102, %rd100, %rd101;
	ld.global.nc.u32 	%r5, [%rd102];
	setp.gt.s32 	%p6, %r5, -1;
	setp.le.s32 	%p7, %r5, %r19;
	and.pred  	%p8, %p6, %p7;
	@%p8 bra 	$L__BB0_5;
	mov.u64 	%rd103, $str$2;
	cvta.global.u64 	%rd104, %rd103;
	mov.u64 	%rd105, $str$1;
	cvta.global.u64 	%rd106, %rd105;
	mov.u64 	%rd107, __unnamed_1;
	cvta.global.u64 	%rd108, %rd107;
	{ // callseq 1, 0
	.param .b64 param0;
	st.param.b64 	[param0], %rd104;
	.param .b64 param1;
	st.param.b64 	[param1], %rd106;
	.param .b32 param2;
	st.param.b32 	[param2], 37;
	.param .b64 param3;
	st.param.b64 	[param3], %rd108;
	.param .b64 param4;
	st.param.b64 	[param4], 1;
	call.uni 
	__assertfail, 
	(
	param0, 
	param1, 
	param2, 
	param3, 
	param4
	);
	} // callseq 1
$L__BB0_5:
	ld.param.u32 	%r93, [sru_fwd_param_8];
	rem.s32 	%r28, %r2, %r93;
	cvta.to.global.u64 	%rd109, %rd88;
	mul.wide.s32 	%rd110, %r28, 4;
	add.s64 	%rd111, %rd109, %rd110;
	ld.global.nc.f32 	%f1, [%rd111];
	mul.wide.s32 	%rd112, %r93, 4;
	add.s64 	%rd113, %rd111, %rd112;
	ld.global.nc.f32 	%f2, [%rd113];
	setp.eq.s64 	%p9, %rd90, 0;
	mov.f32 	%f4, 0f3F800000;
	@%p9 bra 	$L__BB0_7;
	cvta.to.global.u64 	%rd114, %rd90;
	mul.wide.s32 	%rd115, %r2, 4;
	add.s64 	%rd116, %rd114, %rd115;
	ld.global.nc.f32 	%f4, [%rd116];
$L__BB0_7:
	setp.eq.s32 	%p10, %r21, 3;
	cvt.s64.s32 	%rd3, %r2;
	cvta.to.global.u64 	%rd117, %rd89;
	mul.wide.s32 	%rd177, %r2, 4;
	add.s64 	%rd4, %rd117, %rd177;
	mul.lo.s32 	%r29, %r21, %r2;
	cvta.to.global.u64 	%rd119, %rd86;
	mul.wide.s32 	%rd120, %r29, 4;
	add.s64 	%rd5, %rd119, %rd120;
	cvta.to.global.u64 	%rd121, %rd87;
	add.s64 	%rd122, %rd121, %rd177;
	add.s64 	%rd123, %rd5, 12;
	selp.b64 	%rd6, %rd122, %rd123, %p10;
	setp.lt.s32 	%p11, %r5, 1;
	@%p11 bra 	$L__BB0_59;
	shl.b64 	%rd124, %rd3, 2;
	add.s64 	%rd7, %rd2, %rd124;
	add.s64 	%rd8, %rd1, %rd124;
	ld.global.nc.f32 	%f5, [%rd4];
	setp.ne.s32 	%p12, %r23, 0;
	@%p12 bra 	$L__BB0_46;
	setp.ne.s32 	%p28, %r22, 0;
	@%p28 bra 	$L__BB0_28;
	setp.eq.s32 	%p45, %r5, 1;
	@%p45 bra 	$L__BB0_22;
	mul.wide.s32 	%rd156, %r2, 4;
	mul.wide.s32 	%rd10, %r1, 8;
	mul.wide.s32 	%rd148, %r1, 4;
	add.s64 	%rd11, %rd1, %rd148;
	add.s64 	%rd12, %rd2, %rd148;
	mul.wide.s32 	%rd13, %r4, 8;
	mul.wide.s32 	%rd14, %r4, 4;
	mul.wide.s32 	%rd15, %r3, 8;
	and.b32  	%r74, %r5, 2147483646;
	neg.s32 	%r96, %r74;
	mul.wide.s32 	%rd16, %r3, 4;
$L__BB0_12:
	ld.global.nc.f32 	%f454, [%rd5+4];
	add.f32 	%f559, %f1, %f454;
	ld.global.nc.f32 	%f455, [%rd5+8];
	add.f32 	%f560, %f2, %f455;
	setp.ge.f32 	%p46, %f559, 0f00000000;
	@%p46 bra 	$L__BB0_14;
	fma.rn.f32 	%f456, %f559, 0f3BBB989D, 0f3F000000;
	cvt.sat.f32.f32 	%f457, %f456;
	mov.f32 	%f458, 0f4B400001;
	mov.f32 	%f459, 0f437C0000;
	fma.rm.f32 	%f460, %f457, %f459, %f458;
	add.f32 	%f461, %f460, 0fCB40007F;
	neg.f32 	%f462, %f461;
	fma.rn.f32 	%f463, %f559, 0f3FB8AA3B, %f462;
	fma.rn.f32 	%f464, %f559, 0f32A57060, %f463;
	mov.b32 	%r75, %f460;
	shl.b32 	%r76, %r75, 23;
	mov.b32 	%f465, %r76;
	ex2.approx.ftz.f32 	%f466, %f464;
	fma.rn.f32 	%f467, %f466, %f465, 0fBF800000;
	mul.f32 	%f559, %f467, 0f3FD62D7D;
$L__BB0_14:
	setp.ge.f32 	%p47, %f560, 0f00000000;
	@%p47 bra 	$L__BB0_16;
	fma.rn.f32 	%f468, %f560, 0f3BBB989D, 0f3F000000;
	cvt.sat.f32.f32 	%f469, %f468;
	mov.f32 	%f470, 0f4B400001;
	mov.f32 	%f471, 0f437C0000;
	fma.rm.f32 	%f472, %f469, %f471, %f470;
	add.f32 	%f473, %f472, 0fCB40007F;
	neg.f32 	%f474, %f473;
	fma.rn.f32 	%f475, %f560, 0f3FB8AA3B, %f474;
	fma.rn.f32 	%f476, %f560, 0f32A57060, %f475;
	mov.b32 	%r77, %f472;
	shl.b32 	%r78, %r77, 23;
	mov.b32 	%f477, %r78;
	ex2.approx.ftz.f32 	%f478, %f476;
	fma.rn.f32 	%f479, %f478, %f477, 0fBF800000;
	mul.f32 	%f560, %f479, 0f3FD62D7D;
$L__BB0_16:
	mul.f32 	%f480, %f560, 0f3F867D5F;
	ld.global.nc.f32 	%f481, [%rd5];
	sub.f32 	%f482, %f5, %f481;
	mul.f32 	%f483, %f559, 0f3F867D5F;
	fma.rn.f32 	%f13, %f483, %f482, %f481;
	add.s64 	%rd149, %rd2, %rd156;
	st.global.f32 	[%rd149], %f13;
	mul.f32 	%f484, %f4, %f13;
	ld.global.nc.f32 	%f485, [%rd6];
	sub.f32 	%f486, %f484, %f485;
	fma.rn.f32 	%f487, %f480, %f486, %f485;
	add.s64 	%rd150, %rd1, %rd156;
	st.global.f32 	[%rd150], %f487;
	add.s64 	%rd20, %rd5, %rd16;
	ld.global.nc.f32 	%f488, [%rd20+4];
	add.f32 	%f561, %f1, %f488;
	ld.global.nc.f32 	%f489, [%rd20+8];
	add.f32 	%f562, %f2, %f489;
	setp.ge.f32 	%p48, %f561, 0f00000000;
	@%p48 bra 	$L__BB0_18;
	fma.rn.f32 	%f490, %f561, 0f3BBB989D, 0f3F000000;
	cvt.sat.f32.f32 	%f491, %f490;
	mov.f32 	%f492, 0f4B400001;
	mov.f32 	%f493, 0f437C0000;
	fma.rm.f32 	%f494, %f491, %f493, %f492;
	add.f32 	%f495, %f494, 0fCB40007F;
	neg.f32 	%f496, %f495;
	fma.rn.f32 	%f497, %f561, 0f3FB8AA3B, %f496;
	fma.rn.f32 	%f498, %f561, 0f32A57060, %f497;
	mov.b32 	%r79, %f494;
	shl.b32 	%r80, %r79, 23;
	mov.b32 	%f499, %r80;
	ex2.approx.ftz.f32 	%f500, %f498;
	fma.rn.f32 	%f501, %f500, %f499, 0fBF800000;
	mul.f32 	%f561, %f501, 0f3FD62D7D;
$L__BB0_18:
	setp.ge.f32 	%p49, %f562, 0f00000000;
	@%p49 bra 	$L__BB0_20;
	fma.rn.f32 	%f502, %f562, 0f3BBB989D, 0f3F000000;
	cvt.sat.f32.f32 	%f503, %f502;
	mov.f32 	%f504, 0f4B400001;
	mov.f32 	%f505, 0f437C0000;
	fma.rm.f32 	%f506, %f503, %f505, %f504;
	add.f32 	%f507, %f506, 0fCB40007F;
	neg.f32 	%f508, %f507;
	fma.rn.f32 	%f509, %f562, 0f3FB8AA3B, %f508;
	fma.rn.f32 	%f510, %f562, 0f32A57060, %f509;
	mov.b32 	%r81, %f506;
	shl.b32 	%r82, %r81, 23;
	mov.b32 	%f511, %r82;
	ex2.approx.ftz.f32 	%f512, %f510;
	fma.rn.f32 	%f513, %f512, %f511, 0fBF800000;
	mul.f32 	%f562, %f513, 0f3FD62D7D;
$L__BB0_20:
	mul.f32 	%f514, %f562, 0f3F867D5F;
	ld.global.nc.f32 	%f515, [%rd20];
	sub.f32 	%f516, %f13, %f515;
	mul.f32 	%f517, %f561, 0f3F867D5F;
	fma.rn.f32 	%f5, %f517, %f516, %f515;
	add.s64 	%rd151, %rd12, %rd156;
	st.global.f32 	[%rd151], %f5;
	mul.f32 	%f518, %f4, %f5;
	add.s64 	%rd152, %rd6, %rd14;
	ld.global.nc.f32 	%f519, [%rd152];
	sub.f32 	%f520, %f518, %f519;
	fma.rn.f32 	%f521, %f514, %f520, %f519;
	add.s64 	%rd153, %rd11, %rd156;
	st.global.f32 	[%rd153], %f521;
	add.s64 	%rd156, %rd156, %rd10;
	add.s64 	%rd6, %rd6, %rd13;
	add.s64 	%rd5, %rd5, %rd15;
	add.s32 	%r96, %r96, 2;
	setp.ne.s32 	%p50, %r96, 0;
	@%p50 bra 	$L__BB0_12;
	add.s64 	%rd8, %rd1, %rd156;
	add.s64 	%rd7, %rd2, %rd156;
$L__BB0_22:
	and.b32  	%r83, %r5, 1;
	setp.eq.b32 	%p51, %r83, 1;
	not.pred 	%p52, %p51;
	@%p52 bra 	$L__BB0_59;
	ld.global.nc.f32 	%f522, [%rd5+4];
	add.f32 	%f564, %f1, %f522;
	ld.global.nc.f32 	%f523, [%rd5+8];
	add.f32 	%f565, %f2, %f523;
	setp.ge.f32 	%p53, %f564, 0f00000000;
	@%p53 bra 	$L__BB0_25;
	fma.rn.f32 	%f524, %f564, 0f3BBB989D, 0f3F000000;
	cvt.sat.f32.f32 	%f525, %f524;
	mov.f32 	%f526, 0f4B400001;
	mov.f32 	%f527, 0f437C0000;
	fma.rm.f32 	%f528, %f525, %f527, %f526;
	add.f32 	%f529, %f528, 0fCB40007F;
	neg.f32 	%f530, %f529;
	fma.rn.f32 	%f531, %f564, 0f3FB8AA3B, %f530;
	fma.rn.f32 	%f532, %f564, 0f32A57060, %f531;
	mov.b32 	%r84, %f528;
	shl.b32 	%r85, %r84, 23;
	mov.b32 	%f533, %r85;
	ex2.approx.ftz.f32 	%f534, %f532;
	fma.rn.f32 	%f535, %f534, %f533, 0fBF800000;
	mul.f32 	%f564, %f535, 0f3FD62D7D;
$L__BB0_25:
	setp.ge.f32 	%p54, %f565, 0f00000000;
	@%p54 bra 	$L__BB0_27;
	fma.rn.f32 	%f536, %f565, 0f3BBB989D, 0f3F000000;
	cvt.sat.f32.f32 	%f537, %f536;
	mov.f32 	%f538, 0f4B400001;
	mov.f32 	%f539, 0f437C0000;
	fma.rm.f32 	%f540, %f537, %f539, %f538;
	add.f32 	%f541, %f540, 0fCB40007F;
	neg.f32 	%f542, %f541;
	fma.rn.f32 	%f543, %f565, 0f3FB8AA3B, %f542;
	fma.rn.f32 	%f544, %f565, 0f32A57060, %f543;
	mov.b32 	%r86, %f540;
	shl.b32 	%r87, %r86, 23;
	mov.b32 	%f545, %r87;
	ex2.approx.ftz.f32 	%f546, %f544;
	fma.rn.f32 	%f547, %f546, %f545, 0fBF800000;
	mul.f32 	%f565, %f547, 0f3FD62D7D;
$L__BB0_27:
	mul.f32 	%f548, %f565, 0f3F867D5F;
	ld.global.nc.f32 	%f549, [%rd5];
	sub.f32 	%f550, %f5, %f549;
	mul.f32 	%f551, %f564, 0f3F867D5F;
	fma.rn.f32 	%f552, %f551, %f550, %f549;
	st.global.f32 	[%rd7], %f552;
	mul.f32 	%f553, %f4, %f552;
	ld.global.nc.f32 	%f554, [%rd6];
	sub.f32 	%f555, %f553, %f554;
	fma.rn.f32 	%f556, %f548, %f555, %f554;
	st.global.f32 	[%rd8], %f556;
	bra.uni 	$L__BB0_59;
$L__BB0_28:
	setp.eq.s32 	%p29, %r5, 1;
	@%p29 bra 	$L__BB0_40;
	mul.wide.s32 	%rd163, %r2, 4;
	mul.wide.s32 	%rd31, %r1, 8;
	mul.wide.s32 	%rd142, %r1, 4;
	add.s64 	%rd32, %rd1, %rd142;
	add.s64 	%rd33, %rd2, %rd142;
	mul.wide.s32 	%rd34, %r4, 8;
	mul.wide.s32 	%rd35, %r4, 4;
	mul.wide.s32 	%rd36, %r3, 8;
	and.b32  	%r60, %r5, 2147483646;
	neg.s32 	%r97, %r60;
	mul.wide.s32 	%rd37, %r3, 4;
$L__BB0_30:
	ld.global.nc.f32 	%f306, [%rd5+4];
	add.f32 	%f567, %f1, %f306;
	ld.global.nc.f32 	%f307, [%rd5+8];
	add.f32 	%f568, %f2, %f307;
	setp.ge.f32 	%p30, %f567, 0f00000000;
	@%p30 bra 	$L__BB0_32;
	fma.rn.f32 	%f308, %f567, 0f3BBB989D, 0f3F000000;
	cvt.sat.f32.f32 	%f309, %f308;
	mov.f32 	%f310, 0f4B400001;
	mov.f32 	%f311, 0f437C0000;
	fma.rm.f32 	%f312, %f309, %f311, %f310;
	add.f32 	%f313, %f312, 0fCB40007F;
	neg.f32 	%f314, %f313;
	fma.rn.f32 	%f315, %f567, 0f3FB8AA3B, %f314;
	fma.rn.f32 	%f316, %f567, 0f32A57060, %f315;
	mov.b32 	%r61, %f312;
	shl.b32 	%r62, %r61, 23;
	mov.b32 	%f317, %r62;
	ex2.approx.ftz.f32 	%f318, %f316;
	fma.rn.f32 	%f319, %f318, %f317, 0fBF800000;
	mul.f32 	%f567, %f319, 0f3FD62D7D;
$L__BB0_32:
	setp.ge.f32 	%p31, %f568, 0f00000000;
	@%p31 bra 	$L__BB0_34;
	fma.rn.f32 	%f320, %f568, 0f3BBB989D, 0f3F000000;
	cvt.sat.f32.f32 	%f321, %f320;
	mov.f32 	%f322, 0f4B400001;
	mov.f32 	%f323, 0f437C0000;
	fma.rm.f32 	%f324, %f321, %f323, %f322;
	add.f32 	%f325, %f324, 0fCB40007F;
	neg.f32 	%f326, %f325;
	fma.rn.f32 	%f327, %f568, 0f3FB8AA3B, %f326;
	fma.rn.f32 	%f328, %f568, 0f32A57060, %f327;
	mov.b32 	%r63, %f324;
	shl.b32 	%r64, %r63, 23;
	mov.b32 	%f329, %r64;
	ex2.approx.ftz.f32 	%f330, %f328;
	fma.rn.f32 	%f331, %f330, %f329, 0fBF800000;
	mul.f32 	%f568, %f331, 0f3FD62D7D;
$L__BB0_34:
	mul.f32 	%f332, %f568, 0f3F867D5F;
	ld.global.nc.f32 	%f333, [%rd5];
	sub.f32 	%f334, %f5, %f333;
	mul.f32 	%f335, %f567, 0f3F867D5F;
	fma.rn.f32 	%f35, %f335, %f334, %f333;
	add.s64 	%rd143, %rd2, %rd163;
	st.global.f32 	[%rd143], %f35;
	abs.f32 	%f336, %f35;
	mul.f32 	%f337, %f336, 0f4038AA3B;
	ex2.approx.ftz.f32 	%f338, %f337;
	add.f32 	%f339, %f338, 0f3F800000;
	rcp.approx.ftz.f32 	%f340, %f339;
	fma.rn.f32 	%f341, %f340, 0fC0000000, 0f3F800000;
	setp.ge.f32 	%p32, %f336, 0f41102CB4;
	selp.f32 	%f342, 0f3F800000, %f341, %p32;
	copysign.f32 	%f343, %f35, %f342;
	mul.f32 	%f344, %f35, %f35;
	fma.rn.f32 	%f345, %f344, 0f3C80F082, 0fBD563CAE;
	fma.rn.f32 	%f346, %f345, %f344, 0f3E085941;
	fma.rn.f32 	%f347, %f346, %f344, 0fBEAAA9ED;
	fma.rn.f32 	%f348, %f347, %f344, 0f00000000;
	fma.rn.f32 	%f349, %f348, %f35, %f35;
	setp.ge.f32 	%p33, %f336, 0f3F19999A;
	selp.f32 	%f350, %f343, %f349, %p33;
	mul.f32 	%f351, %f4, %f350;
	ld.global.nc.f32 	%f352, [%rd6];
	sub.f32 	%f353, %f351, %f352;
	fma.rn.f32 	%f354, %f332, %f353, %f352;
	add.s64 	%rd144, %rd1, %rd163;
	st.global.f32 	[%rd144], %f354;
	add.s64 	%rd41, %rd5, %rd37;
	ld.global.nc.f32 	%f355, [%rd41+4];
	add.f32 	%f569, %f1, %f355;
	ld.global.nc.f32 	%f356, [%rd41+8];
	add.f32 	%f570, %f2, %f356;
	setp.ge.f32 	%p34, %f569, 0f00000000;
	@%p34 bra 	$L__BB0_36;
	fma.rn.f32 	%f357, %f569, 0f3BBB989D, 0f3F000000;
	cvt.sat.f32.f32 	%f358, %f357;
	mov.f32 	%f359, 0f4B400001;
	mov.f32 	%f360, 0f437C0000;
	fma.rm.f32 	%f361, %f358, %f360, %f359;
	add.f32 	%f362, %f361, 0fCB40007F;
	neg.f32 	%f363, %f362;
	fma.rn.f32 	%f364, %f569, 0f3FB8AA3B, %f363;
	fma.rn.f32 	%f365, %f569, 0f32A57060, %f364;
	mov.b32 	%r65, %f361;
	shl.b32 	%r66, %r65, 23;
	mov.b32 	%f366, %r66;
	ex2.approx.ftz.f32 	%f367, %f365;
	fma.rn.f32 	%f368, %f367, %f366, 0fBF800000;
	mul.f32 	%f569, %f368, 0f3FD62D7D;
$L__BB0_36:
	setp.ge.f32 	%p35, %f570, 0f00000000;
	@%p35 bra 	$L__BB0_38;
	fma.rn.f32 	%f369, %f570, 0f3BBB989D, 0f3F000000;
	cvt.sat.f32.f32 	%f370, %f369;
	mov.f32 	%f371, 0f4B400001;
	mov.f32 	%f372, 0f437C0000;
	fma.rm.f32 	%f373, %f370, %f372, %f371;
	add.f32 	%f374, %f373, 0fCB40007F;
	neg.f32 	%f375, %f374;
	fma.rn.f32 	%f376, %f570, 0f3FB8AA3B, %f375;
	fma.rn.f32 	%f377, %f570, 0f32A57060, %f376;
	mov.b32 	%r67, %f373;
	shl.b32 	%r68, %r67, 23;
	mov.b32 	%f378, %r68;
	ex2.approx.ftz.f32 	%f379, %f377;
	fma.rn.f32 	%f380, %f379, %f378, 0fBF800000;
	mul.f32 	%f570, %f380, 0f3FD62D7D;
$L__BB0_38:
	mul.f32 	%f381, %f570, 0f3F867D5F;
	ld.global.nc.f32 	%f382, [%rd41];
	sub.f32 	%f383, %f35, %f382;
	mul.f32 	%f384, %f569, 0f3F867D5F;
	fma.rn.f32 	%f5, %f384, %f383, %f382;
	add.s64 	%rd145, %rd33, %rd163;
	st.global.f32 	[%rd145], %f5;
	abs.f32 	%f385, %f5;
	mul.f32 	%f386, %f385, 0f4038AA3B;
	ex2.approx.ftz.f32 	%f387, %f386;
	add.f32 	%f388, %f387, 0f3F800000;
	rcp.approx.ftz.f32 	%f389, %f388;
	fma.rn.f32 	%f390, %f389, 0fC0000000, 0f3F800000;
	setp.ge.f32 	%p36, %f385, 0f41102CB4;
	selp.f32 	%f391, 0f3F800000, %f390, %p36;
	copysign.f32 	%f392, %f5, %f391;
	mul.f32 	%f393, %f5, %f5;
	fma.rn.f32 	%f394, %f393, 0f3C80F082, 0fBD563CAE;
	fma.rn.f32 	%f395, %f394, %f393, 0f3E085941;
	fma.rn.f32 	%f396, %f395, %f393, 0fBEAAA9ED;
	fma.rn.f32 	%f397, %f396, %f393, 0f00000000;
	fma.rn.f32 	%f398, %f397, %f5, %f5;
	setp.ge.f32 	%p37, %f385, 0f3F19999A;
	selp.f32 	%f399, %f392, %f398, %p37;
	mul.f32 	%f400, %f4, %f399;
	add.s64 	%rd146, %rd6, %rd35;
	ld.global.nc.f32 	%f401, [%rd146];
	sub.f32 	%f402, %f400, %f401;
	fma.rn.f32 	%f403, %f381, %f402, %f401;
	add.s64 	%rd147, %rd32, %rd163;
	st.global.f32 	[%rd147], %f403;
	add.s64 	%rd163, %rd163, %rd31;
	add.s64 	%rd6, %rd6, %rd34;
	add.s64 	%rd5, %rd5, %rd36;
	add.s32 	%r97, %r97, 2;
	setp.ne.s32 	%p38, %r97, 0;
	@%p38 bra 	$L__BB0_30;
	add.s64 	%rd8, %rd1, %rd163;
	add.s64 	%rd7, %rd2, %rd163;
$L__BB0_40:
	and.b32  	%r69, %r5, 1;
	setp.eq.b32 	%p39, %r69, 1;
	not.pred 	%p40, %p39;
	@%p40 bra 	$L__BB0_59;
	ld.global.nc.f32 	%f404, [%rd5+4];
	add.f32 	%f572, %f1, %f404;
	ld.global.nc.f32 	%f405, [%rd5+8];
	add.f32 	%f573, %f2, %f405;
	setp.ge.f32 	%p41, %f572, 0f00000000;
	@%p41 bra 	$L__BB0_43;
	fma.rn.f32 	%f406, %f572, 0f3BBB989D, 0f3F000000;
	cvt.sat.f32.f32 	%f407, %f406;
	mov.f32 	%f408, 0f4B400001;
	mov.f32 	%f409, 0f437C0000;
	fma.rm.f32 	%f410, %f407, %f409, %f408;
	add.f32 	%f411, %f410, 0fCB40007F;
	neg.f32 	%f412, %f411;
	fma.rn.f32 	%f413, %f572, 0f3FB8AA3B, %f412;
	fma.rn.f32 	%f414, %f572, 0f32A57060, %f413;
	mov.b32 	%r70, %f410;
	shl.b32 	%r71, %r70, 23;
	mov.b32 	%f415, %r71;
	ex2.approx.ftz.f32 	%f416, %f414;
	fma.rn.f32 	%f417, %f416, %f415, 0fBF800000;
	mul.f32 	%f572, %f417, 0f3FD62D7D;
$L__BB0_43:
	setp.ge.f32 	%p42, %f573, 0f00000000;
	@%p42 bra 	$L__BB0_45;
	fma.rn.f32 	%f418, %f573, 0f3BBB989D, 0f3F000000;
	cvt.sat.f32.f32 	%f419, %f418;
	mov.f32 	%f420, 0f4B400001;
	mov.f32 	%f421, 0f437C0000;
	fma.rm.f32 	%f422, %f419, %f421, %f420;
	add.f32 	%f423, %f422, 0fCB40007F;
	neg.f32 	%f424, %f423;
	fma.rn.f32 	%f425, %f573, 0f3FB8AA3B, %f424;
	fma.rn.f32 	%f426, %f573, 0f32A57060, %f425;
	mov.b32 	%r72, %f422;
	shl.b32 	%r73, %r72, 23;
	mov.b32 	%f427, %r73;
	ex2.approx.ftz.f32 	%f428, %f426;
	fma.rn.f32 	%f429, %f428, %f427, 0fBF800000;
	mul.f32 	%f573, %f429, 0f3FD62D7D;
$L__BB0_45:
	mul.f32 	%f430, %f573, 0f3F867D5F;
	ld.global.nc.f32 	%f431, [%rd5];
	sub.f32 	%f432, %f5, %f431;
	mul.f32 	%f433, %f572, 0f3F867D5F;
	fma.rn.f32 	%f434, %f433, %f432, %f431;
	st.global.f32 	[%rd7], %f434;
	abs.f32 	%f435, %f434;
	mul.f32 	%f436, %f435, 0f4038AA3B;
	ex2.approx.ftz.f32 	%f437, %f436;
	add.f32 	%f438, %f437, 0f3F800000;
	rcp.approx.ftz.f32 	%f439, %f438;
	fma.rn.f32 	%f440, %f439, 0fC0000000, 0f3F800000;
	setp.ge.f32 	%p43, %f435, 0f41102CB4;
	selp.f32 	%f441, 0f3F800000, %f440, %p43;
	copysign.f32 	%f442, %f434, %f441;
	mul.f32 	%f443, %f434, %f434;
	fma.rn.f32 	%f444, %f443, 0f3C80F082, 0fBD563CAE;
	fma.rn.f32 	%f445, %f444, %f443, 0f3E085941;
	fma.rn.f32 	%f446, %f445, %f443, 0fBEAAA9ED;
	fma.rn.f32 	%f447, %f446, %f443, 0f00000000;
	fma.rn.f32 	%f448, %f447, %f434, %f434;
	setp.ge.f32 	%p44, %f435, 0f3F19999A;
	selp.f32 	%f449, %f442, %f448, %p44;
	mul.f32 	%f450, %f4, %f449;
	ld.global.nc.f32 	%f451, [%rd6];
	sub.f32 	%f452, %f450, %f451;
	fma.rn.f32 	%f453, %f430, %f452, %f451;
	st.global.f32 	[%rd8], %f453;
	bra.uni 	$L__BB0_59;
$L__BB0_46:
	setp.ne.s32 	%p13, %r22, 0;
	@%p13 bra 	$L__BB0_53;
	setp.eq.s32 	%p24, %r5, 1;
	@%p24 bra 	$L__BB0_51;
	mul.wide.s32 	%rd170, %r2, 4;
	mul.wide.s32 	%rd52, %r4, 8;
	mul.wide.s32 	%rd53, %r4, 4;
	mul.wide.s32 	%rd54, %r3, 8;
	and.b32  	%r45, %r5, 2147483646;
	neg.s32 	%r98, %r45;
	mul.wide.s32 	%rd55, %r3, 4;
$L__BB0_49:
	ld.param.u32 	%r95, [sru_fwd_param_8];
	ld.param.u32 	%r90, [sru_fwd_param_6];
	add.s64 	%rd134, %rd1, %rd170;
	add.s64 	%rd135, %rd2, %rd170;
	ld.global.nc.f32 	%f204, [%rd5+4];
	add.f32 	%f205, %f1, %f204;
	ld.global.nc.f32 	%f206, [%rd5+8];
	add.f32 	%f207, %f2, %f206;
	fma.rn.f32 	%f208, %f205, 0fBBBB989D, 0f3F000000;
	cvt.sat.f32.f32 	%f209, %f208;
	mov.f32 	%f210, 0f4B400001;
	mov.f32 	%f211, 0f437C0000;
	fma.rm.f32 	%f212, %f209, %f211, %f210;
	add.f32 	%f213, %f212, 0fCB40007F;
	neg.f32 	%f214, %f213;
	fma.rn.f32 	%f215, %f205, 0fBFB8AA3B, %f214;
	fma.rn.f32 	%f216, %f205, 0fB2A57060, %f215;
	mov.b32 	%r46, %f212;
	shl.b32 	%r47, %r46, 23;
	mov.b32 	%f217, %r47;
	ex2.approx.ftz.f32 	%f218, %f216;
	fma.rn.f32 	%f219, %f207, 0fBBBB989D, 0f3F000000;
	cvt.sat.f32.f32 	%f220, %f219;
	fma.rm.f32 	%f221, %f220, %f211, %f210;
	add.f32 	%f222, %f221, 0fCB40007F;
	neg.f32 	%f223, %f222;
	fma.rn.f32 	%f224, %f207, 0fBFB8AA3B, %f223;
	fma.rn.f32 	%f225, %f207, 0fB2A57060, %f224;
	mov.b32 	%r48, %f221;
	shl.b32 	%r49, %r48, 23;
	mov.b32 	%f226, %r49;
	ex2.approx.ftz.f32 	%f227, %f225;
	fma.rn.f32 	%f228, %f227, %f226, 0f3F800000;
	rcp.rn.f32 	%f229, %f228;
	fma.rn.f32 	%f230, %f218, %f217, 0f3F800000;
	rcp.rn.f32 	%f231, %f230;
	ld.global.nc.f32 	%f232, [%rd5];
	sub.f32 	%f233, %f5, %f232;
	fma.rn.f32 	%f234, %f231, %f233, %f232;
	st.global.f32 	[%rd135], %f234;
	mul.f32 	%f235, %f4, %f234;
	ld.global.nc.f32 	%f236, [%rd6];
	sub.f32 	%f237, %f235, %f236;
	fma.rn.f32 	%f238, %f229, %f237, %f236;
	st.global.f32 	[%rd134], %f238;
	add.s64 	%rd136, %rd5, %rd55;
	add.s64 	%rd137, %rd6, %rd53;
	mul.lo.s32 	%r50, %r95, %r90;
	mul.wide.s32 	%rd138, %r50, 4;
	add.s64 	%rd139, %rd135, %rd138;
	add.s64 	%rd140, %rd134, %rd138;
	ld.global.nc.f32 	%f239, [%rd136+4];
	add.f32 	%f240, %f1, %f239;
	ld.global.nc.f32 	%f241, [%rd136+8];
	add.f32 	%f242, %f2, %f241;
	fma.rn.f32 	%f243, %f240, 0fBBBB989D, 0f3F000000;
	cvt.sat.f32.f32 	%f244, %f243;
	fma.rm.f32 	%f245, %f244, %f211, %f210;
	add.f32 	%f246, %f245, 0fCB40007F;
	neg.f32 	%f247, %f246;
	fma.rn.f32 	%f248, %f240, 0fBFB8AA3B, %f247;
	fma.rn.f32 	%f249, %f240, 0fB2A57060, %f248;
	mov.b32 	%r51, %f245;
	shl.b32 	%r52, %r51, 23;
	mov.b32 	%f250, %r52;
	ex2.approx.ftz.f32 	%f251, %f249;
	fma.rn.f32 	%f252, %f242, 0fBBBB989D, 0f3F000000;
	cvt.sat.f32.f32 	%f253, %f252;
	fma.rm.f32 	%f254, %f253, %f211, %f210;
	add.f32 	%f255, %f254, 0fCB40007F;
	neg.f32 	%f256, %f255;
	fma.rn.f32 	%f257, %f242, 0fBFB8AA3B, %f256;
	fma.rn.f32 	%f258, %f242, 0fB2A57060, %f257;
	mov.b32 	%r53, %f254;
	shl.b32 	%r54, %r53, 23;
	mov.b32 	%f259, %r54;
	ex2.approx.ftz.f32 	%f260, %f258;
	fma.rn.f32 	%f261, %f260, %f259, 0f3F800000;
	rcp.rn.f32 	%f262, %f261;
	fma.rn.f32 	%f263, %f251, %f250, 0f3F800000;
	rcp.rn.f32 	%f264, %f263;
	ld.global.nc.f32 	%f265, [%rd136];
	sub.f32 	%f266, %f234, %f265;
	fma.rn.f32 	%f5, %f264, %f266, %f265;
	st.global.f32 	[%rd139], %f5;
	mul.f32 	%f267, %f4, %f5;
	ld.global.nc.f32 	%f268, [%rd137];
	sub.f32 	%f269, %f267, %f268;
	fma.rn.f32 	%f270, %f262, %f269, %f268;
	st.global.f32 	[%rd140], %f270;
	mul.wide.s32 	%rd141, %r50, 8;
	add.s64 	%rd170, %rd170, %rd141;
	add.s64 	%rd6, %rd6, %rd52;
	add.s64 	%rd5, %rd5, %rd54;
	add.s32 	%r98, %r98, 2;
	setp.ne.s32 	%p25, %r98, 0;
	@%p25 bra 	$L__BB0_49;
	add.s64 	%rd8, %rd1, %rd170;
	add.s64 	%rd7, %rd2, %rd170;
$L__BB0_51:
	and.b32  	%r55, %r5, 1;
	setp.eq.b32 	%p26, %r55, 1;
	not.pred 	%p27, %p26;
	@%p27 bra 	$L__BB0_59;
	ld.global.nc.f32 	%f271, [%rd5+4];
	add.f32 	%f272, %f1, %f271;
	ld.global.nc.f32 	%f273, [%rd5+8];
	add.f32 	%f274, %f2, %f273;
	fma.rn.f32 	%f275, %f272, 0fBBBB989D, 0f3F000000;
	cvt.sat.f32.f32 	%f276, %f275;
	mov.f32 	%f277, 0f4B400001;
	mov.f32 	%f278, 0f437C0000;
	fma.rm.f32 	%f279, %f276, %f278, %f277;
	add.f32 	%f280, %f279, 0fCB40007F;
	neg.f32 	%f281, %f280;
	fma.rn.f32 	%f282, %f272, 0fBFB8AA3B, %f281;
	fma.rn.f32 	%f283, %f272, 0fB2A57060, %f282;
	mov.b32 	%r56, %f279;
	shl.b32 	%r57, %r56, 23;
	mov.b32 	%f284, %r57;
	ex2.approx.ftz.f32 	%f285, %f283;
	fma.rn.f32 	%f286, %f274, 0fBBBB989D, 0f3F000000;
	cvt.sat.f32.f32 	%f287, %f286;
	fma.rm.f32 	%f288, %f287, %f278, %f277;
	add.f32 	%f289, %f288, 0fCB40007F;
	neg.f32 	%f290, %f289;
	fma.rn.f32 	%f291, %f274, 0fBFB8AA3B, %f290;
	fma.rn.f32 	%f292, %f274, 0fB2A57060, %f291;
	mov.b32 	%r58, %f288;
	shl.b32 	%r59, %r58, 23;
	mov.b32 	%f293, %r59;
	ex2.approx.ftz.f32 	%f294, %f292;
	fma.rn.f32 	%f295, %f294, %f293, 0f3F800000;
	rcp.rn.f32 	%f296, %f295;
	fma.rn.f32 	%f297, %f285, %f284, 0f3F800000;
	rcp.rn.f32 	%f298, %f297;
	ld.global.nc.f32 	%f299, [%rd5];
	sub.f32 	%f300, %f5, %f299;
	fma.rn.f32 	%f301, %f298, %f300, %f299;
	st.global.f32 	[%rd7], %f301;
	mul.f32 	%f302, %f4, %f301;
	ld.global.nc.f32 	%f303, [%rd6];
	sub.f32 	%f304, %f302, %f303;
	fma.rn.f32 	%f305, %f296, %f304, %f303;
	st.global.f32 	[%rd8], %f305;
	bra.uni 	$L__BB0_59;
$L__BB0_53:
	setp.eq.s32 	%p14, %r5, 1;
	@%p14 bra 	$L__BB0_57;
	mul.wide.s32 	%rd125, %r1, 4;
	add.s64 	%rd69, %rd1, %rd125;
	mul.wide.s32 	%rd70, %r4, 8;
	mul.wide.s32 	%rd71, %r4, 4;
	mul.wide.s32 	%rd72, %r3, 8;
	and.b32  	%r30, %r5, 2147483646;
	neg.s32 	%r99, %r30;
	mul.wide.s32 	%rd73, %r3, 4;
$L__BB0_55:
	ld.param.u32 	%r94, [sru_fwd_param_8];
	ld.param.u32 	%r89, [sru_fwd_param_6];
	add.s64 	%rd126, %rd1, %rd177;
	add.s64 	%rd127, %rd2, %rd177;
	ld.global.nc.f32 	%f57, [%rd5+4];
	add.f32 	%f58, %f1, %f57;
	ld.global.nc.f32 	%f59, [%rd5+8];
	add.f32 	%f60, %f2, %f59;
	fma.rn.f32 	%f61, %f58, 0fBBBB989D, 0f3F000000;
	cvt.sat.f32.f32 	%f62, %f61;
	mov.f32 	%f63, 0f4B400001;
	mov.f32 	%f64, 0f437C0000;
	fma.rm.f32 	%f65, %f62, %f64, %f63;
	add.f32 	%f66, %f65, 0fCB40007F;
	neg.f32 	%f67, %f66;
	fma.rn.f32 	%f68, %f58, 0fBFB8AA3B, %f67;
	fma.rn.f32 	%f69, %f58, 0fB2A57060, %f68;
	mov.b32 	%r31, %f65;
	shl.b32 	%r32, %r31, 23;
	mov.b32 	%f70, %r32;
	ex2.approx.ftz.f32 	%f71, %f69;
	fma.rn.f32 	%f72, %f60, 0fBBBB989D, 0f3F000000;
	cvt.sat.f32.f32 	%f73, %f72;
	fma.rm.f32 	%f74, %f73, %f64, %f63;
	add.f32 	%f75, %f74, 0fCB40007F;
	neg.f32 	%f76, %f75;
	fma.rn.f32 	%f77, %f60, 0fBFB8AA3B, %f76;
	fma.rn.f32 	%f78, %f60, 0fB2A57060, %f77;
	mov.b32 	%r33, %f74;
	shl.b32 	%r34, %r33, 23;
	mov.b32 	%f79, %r34;
	ex2.approx.ftz.f32 	%f80, %f78;
	fma.rn.f32 	%f81, %f80, %f79, 0f3F800000;
	rcp.rn.f32 	%f82, %f81;
	fma.rn.f32 	%f83, %f71, %f70, 0f3F800000;
	rcp.rn.f32 	%f84, %f83;
	ld.global.nc.f32 	%f85, [%rd5];
	sub.f32 	%f86, %f5, %f85;
	fma.rn.f32 	%f87, %f84, %f86, %f85;
	st.global.f32 	[%rd127], %f87;
	abs.f32 	%f88, %f87;
	mul.f32 	%f89, %f88, 0f4038AA3B;
	ex2.approx.ftz.f32 	%f90, %f89;
	add.f32 	%f91, %f90, 0f3F800000;
	rcp.approx.ftz.f32 	%f92, %f91;
	fma.rn.f32 	%f93, %f92, 0fC0000000, 0f3F800000;
	setp.ge.f32 	%p15, %f88, 0f41102CB4;
	selp.f32 	%f94, 0f3F800000, %f93, %p15;
	copysign.f32 	%f95, %f87, %f94;
	mul.f32 	%f96, %f87, %f87;
	fma.rn.f32 	%f97, %f96, 0f3C80F082, 0fBD563CAE;
	fma.rn.f32 	%f98, %f97, %f96, 0f3E085941;
	fma.rn.f32 	%f99, %f98, %f96, 0fBEAAA9ED;
	fma.rn.f32 	%f100, %f99, %f96, 0f00000000;
	fma.rn.f32 	%f101, %f100, %f87, %f87;
	setp.ge.f32 	%p16, %f88, 0f3F19999A;
	selp.f32 	%f102, %f95, %f101, %p16;
	mul.f32 	%f103, %f4, %f102;
	ld.global.nc.f32 	%f104, [%rd6];
	sub.f32 	%f105, %f103, %f104;
	fma.rn.f32 	%f106, %f82, %f105, %f104;
	st.global.f32 	[%rd126], %f106;
	add.s64 	%rd128, %rd5, %rd73;
	add.s64 	%rd129, %rd6, %rd71;
	mul.lo.s32 	%r35, %r94, %r89;
	mul.wide.s32 	%rd130, %r35, 4;
	add.s64 	%rd131, %rd127, %rd130;
	add.s64 	%rd132, %rd69, %rd177;
	ld.global.nc.f32 	%f107, [%rd128+4];
	add.f32 	%f108, %f1, %f107;
	ld.global.nc.f32 	%f109, [%rd128+8];
	add.f32 	%f110, %f2, %f109;
	fma.rn.f32 	%f111, %f108, 0fBBBB989D, 0f3F000000;
	cvt.sat.f32.f32 	%f112, %f111;
	fma.rm.f32 	%f113, %f112, %f64, %f63;
	add.f32 	%f114, %f113, 0fCB40007F;
	neg.f32 	%f115, %f114;
	fma.rn.f32 	%f116, %f108, 0fBFB8AA3B, %f115;
	fma.rn.f32 	%f117, %f108, 0fB2A57060, %f116;
	mov.b32 	%r36, %f113;
	shl.b32 	%r37, %r36, 23;
	mov.b32 	%f118, %r37;
	ex2.approx.ftz.f32 	%f119, %f117;
	fma.rn.f32 	%f120, %f110, 0fBBBB989D, 0f3F000000;
	cvt.sat.f32.f32 	%f121, %f120;
	fma.rm.f32 	%f122, %f121, %f64, %f63;
	add.f32 	%f123, %f122, 0fCB40007F;
	neg.f32 	%f124, %f123;
	fma.rn.f32 	%f125, %f110, 0fBFB8AA3B, %f124;
	fma.rn.f32 	%f126, %f110, 0fB2A57060, %f125;
	mov.b32 	%r38, %f122;
	shl.b32 	%r39, %r38, 23;
	mov.b32 	%f127, %r39;
	ex2.approx.ftz.f32 	%f128, %f126;
	fma.rn.f32 	%f129, %f128, %f127, 0f3F800000;
	rcp.rn.f32 	%f130, %f129;
	fma.rn.f32 	%f131, %f119, %f118, 0f3F800000;
	rcp.rn.f32 	%f132, %f131;
	ld.global.nc.f32 	%f133, [%rd128];
	sub.f32 	%f134, %f87, %f133;
	fma.rn.f32 	%f5, %f132, %f134, %f133;
	st.global.f32 	[%rd131], %f5;
	abs.f32 	%f135, %f5;
	mul.f32 	%f136, %f135, 0f4038AA3B;
	ex2.approx.ftz.f32 	%f137, %f136;
	add.f32 	%f138, %f137, 0f3F800000;
	rcp.approx.ftz.f32 	%f139, %f138;
	fma.rn.f32 	%f140, %f139, 0fC0000000, 0f3F800000;
	setp.ge.f32 	%p17, %f135, 0f41102CB4;
	selp.f32 	%f141, 0f3F800000, %f140, %p17;
	copysign.f32 	%f142, %f5, %f141;
	mul.f32 	%f143, %f5, %f5;
	fma.rn.f32 	%f144, %f143, 0f3C80F082, 0fBD563CAE;
	fma.rn.f32 	%f145, %f144, %f143, 0f3E085941;
	fma.rn.f32 	%f146, %f145, %f143, 0fBEAAA9ED;
	fma.rn.f32 	%f147, %f146, %f143, 0f00000000;
	fma.rn.f32 	%f148, %f147, %f5, %f5;
	setp.ge.f32 	%p18, %f135, 0f3F19999A;
	selp.f32 	%f149, %f142, %f148, %p18;
	mul.f32 	%f150, %f4, %f149;
	ld.global.nc.f32 	%f151, [%rd129];
	sub.f32 	%f152, %f150, %f151;
	fma.rn.f32 	%f153, %f130, %f152, %f151;
	st.global.f32 	[%rd132], %f153;
	mul.wide.s32 	%rd133, %r35, 8;
	add.s64 	%rd177, %rd177, %rd133;
	add.s64 	%rd6, %rd6, %rd70;
	add.s64 	%rd5, %rd5, %rd72;
	add.s32 	%r99, %r99, 2;
	setp.ne.s32 	%p19, %r99, 0;
	@%p19 bra 	$L__BB0_55;
	add.s64 	%rd8, %rd1, %rd177;
	add.s64 	%rd7, %rd2, %rd177;
$L__BB0_57:
	and.b32  	%r40, %r5, 1;
	setp.eq.b32 	%p20, %r40, 1;
	not.pred 	%p21, %p20;
	@%p21 bra 	$L__BB0_59;
	ld.global.nc.f32 	%f154, [%rd5+4];
	add.f32 	%f155, %f1, %f154;
	ld.global.nc.f32 	%f156, [%rd5+8];
	add.f32 	%f157, %f2, %f156;
	fma.rn.f32 	%f158, %f155, 0fBBBB989D, 0f3F000000;
	cvt.sat.f32.f32 	%f159, %f158;
	mov.f32 	%f160, 0f4B400001;
	mov.f32 	%f161, 0f437C0000;
	fma.rm.f32 	%f162, %f159, %f161, %f160;
	add.f32 	%f163, %f162, 0fCB40007F;
	neg.f32 	%f164, %f163;
	fma.rn.f32 	%f165, %f155, 0fBFB8AA3B, %f164;
	fma.rn.f32 	%f166, %f155, 0fB2A57060, %f165;
	mov.b32 	%r41, %f162;
	shl.b32 	%r42, %r41, 23;
	mov.b32 	%f167, %r42;
	ex2.approx.ftz.f32 	%f168, %f166;
	fma.rn.f32 	%f169, %f157, 0fBBBB989D, 0f3F000000;
	cvt.sat.f32.f32 	%f170, %f169;
	fma.rm.f32 	%f171, %f170, %f161, %f160;
	add.f32 	%f172, %f171, 0fCB40007F;
	neg.f32 	%f173, %f172;
	fma.rn.f32 	%f174, %f157, 0fBFB8AA3B, %f173;
	fma.rn.f32 	%f175, %f157, 0fB2A57060, %f174;
	mov.b32 	%r43, %f171;
	shl.b32 	%r44, %r43, 23;
	mov.b32 	%f176, %r44;
	ex2.approx.ftz.f32 	%f177, %f175;
	fma.rn.f32 	%f178, %f177, %f176, 0f3F800000;
	rcp.rn.f32 	%f179, %f178;
	fma.rn.f32 	%f180, %f168, %f167, 0f3F800000;
	rcp.rn.f32 	%f181, %f180;
	ld.global.nc.f32 	%f182, [%rd5];
	sub.f32 	%f183, %f5, %f182;
	fma.rn.f32 	%f184, %f181, %f183, %f182;
	st.global.f32 	[%rd7], %f184;
	abs.f32 	%f185, %f184;
	mul.f32 	%f186, %f185, 0f4038AA3B;
	ex2.approx.ftz.f32 	%f187, %f186;
	add.f32 	%f188, %f187, 0f3F800000;
	rcp.approx.ftz.f32 	%f189, %f188;
	fma.rn.f32 	%f190, %f189, 0fC0000000, 0f3F800000;
	setp.ge.f32 	%p22, %f185, 0f41102CB4;
	selp.f32 	%f191, 0f3F800000, %f190, %p22;
	copysign.f32 	%f192, %f184, %f191;
	mul.f32 	%f193, %f184, %f184;
	fma.rn.f32 	%f194, %f193, 0f3C80F082, 0fBD563CAE;
	fma.rn.f32 	%f195, %f194, %f193, 0f3E085941;
	fma.rn.f32 	%f196, %f195, %f193, 0fBEAAA9ED;
	fma.rn.f32 	%f197, %f196, %f193, 0f00000000;
	fma.rn.f32 	%f198, %f197, %f184, %f184;
	setp.ge.f32 	%p23, %f185, 0f3F19999A;
	selp.f32 	%f199, %f192, %f198, %p23;
	mul.f32 	%f200, %f4, %f199;
	ld.global.nc.f32 	%f201, [%rd6];
	sub.f32 	%f202, %f200, %f201;
	fma.rn.f32 	%f203, %f179, %f202, %f201;
	st.global.f32 	[%rd8], %f203;
$L__BB0_59:
	ret;

}
	// .globl	sru_bwd
.visible .entry sru_bwd(
	.param .u64 .ptr .align 1 sru_bwd_param_0,
	.param .u64 .ptr .align 1 sru_bwd_param_1,
	.param .u64 .ptr .align 1 sru_bwd_param_2,
	.param .u64 .ptr .align 1 sru_bwd_param_3,
	.param .u64 .ptr .align 1 sru_bwd_param_4,
	.param .u64 .ptr .align 1 sru_bwd_param_5,
	.param .u64 .ptr .align 1 sru_bwd_param_6,
	.param .u64 .ptr .align 1 sru_bwd_param_7,
	.param .u64 .ptr .align 1 sru_bwd_param_8,
	.param .u32 sru_bwd_param_9,
	.param .u32 sru_bwd_param_10,
	.param .u32 sru_bwd_param_11,
	.param .u32 sru_bwd_param_12,
	.param .u64 .ptr .align 1 sru_bwd_param_13,
	.param .u64 .ptr .align 1 sru_bwd_param_14,
	.param .u64 .ptr .align 1 sru_bwd_param_15,
	.param .u64 .ptr .align 1 sru_bwd_param_16,
	.param .u32 sru_bwd_param_17,
	.param .u32 sru_bwd_param_18
)
{
	.reg .pred 	%p<49>;
	.reg .b32 	%r<115>;
	.reg .b32 	%f<579>;
	.reg .b64 	%rd<288>;

	ld.param.u64 	%rd98, [sru_bwd_param_0];
	ld.param.u64 	%rd99, [sru_bwd_param_1];
	ld.param.u64 	%rd100, [sru_bwd_param_2];
	ld.param.u64 	%rd102, [sru_bwd_param_4];
	ld.param.u64 	%rd105, [sru_bwd_param_7];
	ld.param.u64 	%rd106, [sru_bwd_param_8];
	ld.param.u32 	%r20, [sru_bwd_param_9];
	ld.param.u32 	%r21, [sru_bwd_param_10];
	ld.param.u32 	%r22, [sru_bwd_param_11];
	ld.param.u32 	%r23, [sru_bwd_param_12];
	setp.eq.s32 	%p1, %r23, 3;
	setp.eq.s64 	%p2, %rd99, 0;
	or.pred  	%p3, %p2, %p1;
	@%p3 bra 	$L__BB1_2;
	mov.u64 	%rd111, $str;
	cvta.global.u64 	%rd112, %rd111;
	mov.u64 	%rd113, $str$1;
	cvta.global.u64 	%rd114, %rd113;
	mov.u64 	%rd115, __unnamed_2;
	cvta.global.u64 	%rd116, %rd115;
	{ // callseq 2, 0
	.param .b64 param0;
	st.param.b64 	[param0], %rd112;
	.param .b64 param1;
	st.param.b64 	[param1], %rd114;
	.param .b32 param2;
	st.param.b32 	[param2], 81;
	.param .b64 param3;
	st.param.b64 	[param3], %rd116;
	.param .b64 param4;
	st.param.b64 	[param4], 1;
	call.uni 
	__assertfail, 
	(
	param0, 
	param1, 
	param2, 
	param3, 
	param4
	);
	} // callseq 2
$L__BB1_2:
	ld.param.u64 	%rd247, [sru_bwd_param_14];
	ld.param.u32 	%r95, [sru_bwd_param_12];
	setp.eq.s32 	%p4, %r95, 3;
	setp.eq.s64 	%p5, %rd247, 0;
	or.pred  	%p6, %p4, %p5;
	@%p6 bra 	$L__BB1_4;
	mov.u64 	%rd117, $str$3;
	cvta.global.u64 	%rd118, %rd117;
	mov.u64 	%rd119, $str$1;
	cvta.global.u64 	%rd120, %rd119;
	mov.u64 	%rd121, __unnamed_2;
	cvta.global.u64 	%rd122, %rd121;
	{ // callseq 3, 0
	.param .b64 param0;
	st.param.b64 	[param0], %rd118;
	.param .b64 param1;
	st.param.b64 	[param1], %rd120;
	.param .b32 param2;
	st.param.b32 	[param2], 82;
	.param .b64 param3;
	st.param.b64 	[param3], %rd122;
	.param .b64 param4;
	st.param.b64 	[param4], 1;
	call.uni 
	__assertfail, 
	(
	param0, 
	param1, 
	param2, 
	param3, 
	param4
	);
	} // callseq 3
$L__BB1_4:
	mul.lo.s32 	%r1, %r22, %r20;
	mov.u32 	%r26, %ctaid.x;
	mov.u32 	%r27, %ntid.x;
	mov.u32 	%r28, %tid.x;
	mad.lo.s32 	%r2, %r26, %r27, %r28;
	setp.ge.s32 	%p7, %r2, %r1;
	@%p7 bra 	$L__BB1_71;
	ld.param.u32 	%r96, [sru_bwd_param_12];
	mul.lo.s32 	%r3, %r1, %r96;
	div.s32 	%r29, %r2, %r22;
	cvta.to.global.u64 	%rd123, %rd106;
	mul.wide.s32 	%rd124, %r29, 4;
	add.s64 	%rd125, %rd123, %rd124;
	ld.global.nc.u32 	%r4, [%rd125];
	setp.gt.s32 	%p8, %r4, -1;
	setp.le.s32 	%p9, %r4, %r21;
	and.pred  	%p10, %p8, %p9;
	@%p10 bra 	$L__BB1_7;
	mov.u64 	%rd126, $str$2;
	cvta.global.u64 	%rd127, %rd126;
	mov.u64 	%rd128, $str$1;
	cvta.global.u64 	%rd129, %rd128;
	mov.u64 	%rd130, __unnamed_2;
	cvta.global.u64 	%rd131, %rd130;
	{ // callseq 4, 0
	.param .b64 param0;
	st.param.b64 	[param0], %rd127;
	.param .b64 param1;
	st.param.b64 	[param1], %rd129;
	.param .b32 param2;
	st.param.b32 	[param2], 90;
	.param .b64 param3;
	st.param.b64 	[param3], %rd131;
	.param .b64 param4;
	st.param.b64 	[param4], 1;
	call.uni 
	__assertfail, 
	(
	param0, 
	param1, 
	param2, 
	param3, 
	param4
	);
	} // callseq 4
$L__BB1_7:
	rem.s32 	%r30, %r2, %r22;
	cvta.to.global.u64 	%rd132, %rd100;
	mul.wide.s32 	%rd133, %r30, 4;
	add.s64 	%rd134, %rd132, %rd133;
	ld.global.nc.f32 	%f1, [%rd134];
	mul.wide.s32 	%rd135, %r22, 4;
	add.s64 	%rd136, %rd134, %rd135;
	ld.global.nc.f32 	%f2, [%rd136];
	setp.eq.s64 	%p11, %rd102, 0;
	mov.f32 	%f534, 0f3F800000;
	@%p11 bra 	$L__BB1_9;
	cvta.to.global.u64 	%rd137, %rd102;
	mul.wide.s32 	%rd138, %r2, 4;
	add.s64 	%rd139, %rd137, %rd138;
	ld.global.nc.f32 	%f534, [%rd139];
$L__BB1_9:
	ld.param.u32 	%r97, [sru_bwd_param_12];
	setp.ne.s32 	%p12, %r97, 3;
	cvt.s64.s32 	%rd1, %r2;
	cvta.to.global.u64 	%rd140, %rd105;
	mul.wide.s32 	%rd141, %r2, 4;
	add.s64 	%rd142, %rd140, %rd141;
	ld.global.nc.f32 	%f578, [%rd142];
	mul.lo.s32 	%r31, %r97, %r2;
	cvt.s64.s32 	%rd143, %r31;
	add.s32 	%r5, %r4, -1;
	mul.lo.s32 	%r32, %r5, %r3;
	cvt.s64.s32 	%rd144, %r32;
	add.s64 	%rd2, %rd144, %rd143;
	cvta.to.global.u64 	%rd145, %rd98;
	shl.b64 	%rd146, %rd2, 2;
	add.s64 	%rd3, %rd145, %rd146;
	@%p12 bra 	$L__BB1_11;
	mul.lo.s32 	%r33, %r5, %r1;
	cvt.s64.s32 	%rd147, %r33;
	add.s64 	%rd148, %rd147, %rd1;
	cvta.to.global.u64 	%rd149, %rd99;
	shl.b64 	%rd150, %rd148, 2;
	add.s64 	%rd6, %rd149, %rd150;
	bra.uni 	$L__BB1_12;
$L__BB1_11:
	add.s64 	%rd6, %rd3, 12;
$L__BB1_12:
	ld.param.u64 	%rd248, [sru_bwd_param_14];
	ld.param.u64 	%rd246, [sru_bwd_param_13];
	ld.param.u32 	%r98, [sru_bwd_param_12];
	ld.param.u64 	%rd243, [sru_bwd_param_6];
	ld.param.u64 	%rd240, [sru_bwd_param_5];
	setp.eq.s32 	%p13, %r98, 3;
	mul.lo.s32 	%r34, %r5, %r1;
	cvt.s64.s32 	%rd151, %r34;
	add.s64 	%rd152, %rd151, %rd1;
	cvta.to.global.u64 	%rd153, %rd240;
	shl.b64 	%rd154, %rd152, 2;
	add.s64 	%rd7, %rd153, %rd154;
	cvta.to.global.u64 	%rd155, %rd243;
	add.s64 	%rd8, %rd155, %rd154;
	cvta.to.global.u64 	%rd156, %rd246;
	add.s64 	%rd9, %rd156, %rd146;
	cvta.to.global.u64 	%rd158, %rd248;
	add.s64 	%rd159, %rd158, %rd154;
	add.s64 	%rd160, %rd9, 12;
	selp.b64 	%rd10, %rd159, %rd160, %p13;
	setp.lt.s32 	%p14, %r4, 1;
	mov.f32 	%f576, 0f00000000;
	mov.f32 	%f577, %f576;
	@%p14 bra 	$L__BB1_70;
	ld.param.u32 	%r108, [sru_bwd_param_18];
	ld.param.u32 	%r99, [sru_bwd_param_12];
	ld.param.u64 	%rd233, [sru_bwd_param_3];
	setp.ne.s32 	%p15, %r108, 0;
	neg.s32 	%r6, %r1;
	cvta.to.global.u64 	%rd161, %rd233;
	shl.b64 	%rd162, %rd1, 2;
	add.s64 	%rd11, %rd161, %rd162;
	neg.s32 	%r7, %r3;
	setp.eq.s32 	%p16, %r99, 3;
	selp.b32 	%r35, %r1, %r3, %p16;
	neg.s32 	%r8, %r35;
	@%p15 bra 	$L__BB1_50;
	ld.param.u32 	%r107, [sru_bwd_param_17];
	setp.eq.s32 	%p29, %r107, 0;
	@%p29 bra 	$L__BB1_22;
	mov.f32 	%f577, 0f00000000;
	mov.f32 	%f576, %f577;
$L__BB1_16:
	ld.global.nc.f32 	%f334, [%rd3+4];
	add.f32 	%f556, %f1, %f334;
	ld.global.nc.f32 	%f335, [%rd3+8];
	add.f32 	%f557, %f2, %f335;
	setp.ge.f32 	%p30, %f556, 0f00000000;
	@%p30 bra 	$L__BB1_18;
	fma.rn.f32 	%f336, %f556, 0f3BBB989D, 0f3F000000;
	cvt.sat.f32.f32 	%f337, %f336;
	mov.f32 	%f338, 0f4B400001;
	mov.f32 	%f339, 0f437C0000;
	fma.rm.f32 	%f340, %f337, %f339, %f338;
	add.f32 	%f341, %f340, 0fCB40007F;
	neg.f32 	%f342, %f341;
	fma.rn.f32 	%f343, %f556, 0f3FB8AA3B, %f342;
	fma.rn.f32 	%f344, %f556, 0f32A57060, %f343;
	mov.b32 	%r66, %f340;
	shl.b32 	%r67, %r66, 23;
	mov.b32 	%f345, %r67;
	ex2.approx.ftz.f32 	%f346, %f344;
	fma.rn.f32 	%f347, %f346, %f345, 0fBF800000;
	mul.f32 	%f556, %f347, 0f3FD62D7D;
$L__BB1_18:
	setp.ge.f32 	%p31, %f557, 0f00000000;
	@%p31 bra 	$L__BB1_20;
	fma.rn.f32 	%f348, %f557, 0f3BBB989D, 0f3F000000;
	cvt.sat.f32.f32 	%f349, %f348;
	mov.f32 	%f350, 0f4B400001;
	mov.f32 	%f351, 0f437C0000;
	fma.rm.f32 	%f352, %f349, %f351, %f350;
	add.f32 	%f353, %f352, 0fCB40007F;
	neg.f32 	%f354, %f353;
	fma.rn.f32 	%f355, %f557, 0f3FB8AA3B, %f354;
	fma.rn.f32 	%f356, %f557, 0f32A57060, %f355;
	mov.b32 	%r68, %f352;
	shl.b32 	%r69, %r68, 23;
	mov.b32 	%f357, %r69;
	ex2.approx.ftz.f32 	%f358, %f356;
	fma.rn.f32 	%f359, %f358, %f357, 0fBF800000;
	mul.f32 	%f557, %f359, 0f3FD62D7D;
$L__BB1_20:
	ld.global.nc.f32 	%f69, [%rd7];
	ld.global.nc.f32 	%f70, [%rd6];
	ld.global.nc.f32 	%f71, [%rd3];
	setp.eq.s32 	%p32, %r4, 1;
	mul.wide.s32 	%rd194, %r6, 4;
	add.s64 	%rd7, %rd7, %rd194;
	@%p32 bra 	$L__BB1_48;
	ld.global.nc.f32 	%f558, [%rd7];
	bra.uni 	$L__BB1_49;
$L__BB1_22:
	and.b32  	%r74, %r4, 1;
	setp.eq.b32 	%p36, %r74, 1;
	not.pred 	%p37, %p36;
	mov.f32 	%f577, 0f00000000;
	mov.f32 	%f576, %f577;
	@%p37 bra 	$L__BB1_31;
	ld.global.nc.f32 	%f399, [%rd3+4];
	add.f32 	%f535, %f1, %f399;
	ld.global.nc.f32 	%f400, [%rd3+8];
	add.f32 	%f536, %f2, %f400;
	setp.ge.f32 	%p38, %f535, 0f00000000;
	@%p38 bra 	$L__BB1_25;
	fma.rn.f32 	%f401, %f535, 0f3BBB989D, 0f3F000000;
	cvt.sat.f32.f32 	%f402, %f401;
	mov.f32 	%f403, 0f4B400001;
	mov.f32 	%f404, 0f437C0000;
	fma.rm.f32 	%f405, %f402, %f404, %f403;
	add.f32 	%f406, %f405, 0fCB40007F;
	neg.f32 	%f407, %f406;
	fma.rn.f32 	%f408, %f535, 0f3FB8AA3B, %f407;
	fma.rn.f32 	%f409, %f535, 0f32A57060, %f408;
	mov.b32 	%r75, %f405;
	shl.b32 	%r76, %r75, 23;
	mov.b32 	%f410, %r76;
	ex2.approx.ftz.f32 	%f411, %f409;
	fma.rn.f32 	%f412, %f411, %f410, 0fBF800000;
	mul.f32 	%f535, %f412, 0f3FD62D7D;
$L__BB1_25:
	setp.ge.f32 	%p39, %f536, 0f00000000;
	@%p39 bra 	$L__BB1_27;
	fma.rn.f32 	%f413, %f536, 0f3BBB989D, 0f3F000000;
	cvt.sat.f32.f32 	%f414, %f413;
	mov.f32 	%f415, 0f4B400001;
	mov.f32 	%f416, 0f437C0000;
	fma.rm.f32 	%f417, %f414, %f416, %f415;
	add.f32 	%f418, %f417, 0fCB40007F;
	neg.f32 	%f419, %f418;
	fma.rn.f32 	%f420, %f536, 0f3FB8AA3B, %f419;
	fma.rn.f32 	%f421, %f536, 0f32A57060, %f420;
	mov.b32 	%r77, %f417;
	shl.b32 	%r78, %r77, 23;
	mov.b32 	%f422, %r78;
	ex2.approx.ftz.f32 	%f423, %f421;
	fma.rn.f32 	%f424, %f423, %f422, 0fBF800000;
	mul.f32 	%f536, %f424, 0f3FD62D7D;
$L__BB1_27:
	ld.global.nc.f32 	%f12, [%rd7];
	ld.global.nc.f32 	%f13, [%rd6];
	ld.global.nc.f32 	%f14, [%rd3];
	setp.eq.s32 	%p40, %r4, 1;
	mul.wide.s32 	%rd201, %r6, 4;
	add.s64 	%rd12, %rd7, %rd201;
	@%p40 bra 	$L__BB1_29;
	ld.global.nc.f32 	%f537, [%rd12];
	bra.uni 	$L__BB1_30;
$L__BB1_29:
	ld.global.nc.f32 	%f537, [%rd11];
$L__BB1_30:
	ld.param.u64 	%rd245, [sru_bwd_param_6];
	ld.param.u64 	%rd242, [sru_bwd_param_5];
	cvta.to.global.u64 	%rd202, %rd242;
	mul.lo.s32 	%r79, %r5, %r1;
	cvt.s64.s32 	%rd203, %r79;
	add.s64 	%rd204, %rd203, %rd1;
	shl.b64 	%rd205, %rd204, 2;
	add.s64 	%rd206, %rd202, %rd205;
	neg.s32 	%r80, %r1;
	mul.wide.s32 	%rd207, %r80, 4;
	add.s64 	%rd7, %rd206, %rd207;
	mul.f32 	%f425, %f536, 0f3F867D5F;
	mul.f32 	%f426, %f535, 0f3F867D5F;
	cvta.to.global.u64 	%rd208, %rd245;
	add.s64 	%rd209, %rd208, %rd205;
	ld.global.nc.f32 	%f427, [%rd209];
	mov.f32 	%f428, 0f3F800000;
	sub.f32 	%f429, %f428, %f425;
	mul.f32 	%f430, %f429, %f427;
	st.global.f32 	[%rd10], %f430;
	mul.f32 	%f431, %f534, %f12;
	sub.f32 	%f432, %f431, %f13;
	mul.f32 	%f433, %f432, %f427;
	mul.f32 	%f434, %f425, %f429;
	mul.f32 	%f435, %f434, %f433;
	st.global.f32 	[%rd9+8], %f435;
	add.f32 	%f577, %f435, 0f00000000;
	mul.f32 	%f436, %f534, %f427;
	fma.rn.f32 	%f437, %f425, %f436, %f578;
	sub.f32 	%f438, %f428, %f426;
	mul.f32 	%f439, %f438, %f437;
	st.global.f32 	[%rd9], %f439;
	sub.f32 	%f440, %f537, %f14;
	mul.f32 	%f441, %f440, %f437;
	mul.f32 	%f442, %f426, %f438;
	mul.f32 	%f443, %f442, %f441;
	st.global.f32 	[%rd9+4], %f443;
	add.f32 	%f576, %f443, 0f00000000;
	mul.f32 	%f578, %f426, %f437;
	mul.wide.s32 	%rd210, %r7, 4;
	add.s64 	%rd3, %rd3, %rd210;
	mul.wide.s32 	%rd211, %r8, 4;
	add.s64 	%rd6, %rd6, %rd211;
	add.s64 	%rd9, %rd9, %rd210;
	add.s64 	%rd10, %rd10, %rd211;
	add.s64 	%rd8, %rd209, %rd207;
	mov.u32 	%r4, %r5;
$L__BB1_31:
	setp.eq.s32 	%p41, %r5, 0;
	@%p41 bra 	$L__BB1_70;
	neg.s32 	%r85, %r1;
$L__BB1_33:
	ld.global.nc.f32 	%f444, [%rd3+4];
	add.f32 	%f547, %f1, %f444;
	ld.global.nc.f32 	%f445, [%rd3+8];
	add.f32 	%f548, %f2, %f445;
	setp.ge.f32 	%p42, %f547, 0f00000000;
	@%p42 bra 	$L__BB1_35;
	fma.rn.f32 	%f446, %f547, 0f3BBB989D, 0f3F000000;
	cvt.sat.f32.f32 	%f447, %f446;
	mov.f32 	%f448, 0f4B400001;
	mov.f32 	%f449, 0f437C0000;
	fma.rm.f32 	%f450, %f447, %f449, %f448;
	add.f32 	%f451, %f450, 0fCB40007F;
	neg.f32 	%f452, %f451;
	fma.rn.f32 	%f453, %f547, 0f3FB8AA3B, %f452;
	fma.rn.f32 	%f454, %f547, 0f32A57060, %f453;
	mov.b32 	%r81, %f450;
	shl.b32 	%r82, %r81, 23;
	mov.b32 	%f455, %r82;
	ex2.approx.ftz.f32 	%f456, %f454;
	fma.rn.f32 	%f457, %f456, %f455, 0fBF800000;
	mul.f32 	%f547, %f457, 0f3FD62D7D;
$L__BB1_35:
	setp.ge.f32 	%p43, %f548, 0f00000000;
	@%p43 bra 	$L__BB1_37;
	fma.rn.f32 	%f458, %f548, 0f3BBB989D, 0f3F000000;
	cvt.sat.f32.f32 	%f459, %f458;
	mov.f32 	%f460, 0f4B400001;
	mov.f32 	%f461, 0f437C0000;
	fma.rm.f32 	%f462, %f459, %f461, %f460;
	add.f32 	%f463, %f462, 0fCB40007F;
	neg.f32 	%f464, %f463;
	fma.rn.f32 	%f465, %f548, 0f3FB8AA3B, %f464;
	fma.rn.f32 	%f466, %f548, 0f32A57060, %f465;
	mov.b32 	%r83, %f462;
	shl.b32 	%r84, %r83, 23;
	mov.b32 	%f467, %r84;
	ex2.approx.ftz.f32 	%f468, %f466;
	fma.rn.f32 	%f469, %f468, %f467, 0fBF800000;
	mul.f32 	%f548, %f469, 0f3FD62D7D;
$L__BB1_37:
	ld.global.nc.f32 	%f36, [%rd7];
	ld.global.nc.f32 	%f37, [%rd6];
	ld.global.nc.f32 	%f38, [%rd3];
	setp.eq.s32 	%p44, %r4, 1;
	mul.wide.s32 	%rd212, %r85, 4;
	add.s64 	%rd31, %rd7, %rd212;
	@%p44 bra 	$L__BB1_39;
	ld.global.nc.f32 	%f549, [%rd31];
	bra.uni 	$L__BB1_40;
$L__BB1_39:
	ld.param.u64 	%rd238, [sru_bwd_param_3];
	cvta.to.global.u64 	%rd213, %rd238;
	shl.b64 	%rd214, %rd1, 2;
	add.s64 	%rd215, %rd213, %rd214;
	ld.global.nc.f32 	%f549, [%rd215];
$L__BB1_40:
	ld.param.u32 	%r104, [sru_bwd_param_12];
	mul.f32 	%f470, %f548, 0f3F867D5F;
	mul.f32 	%f471, %f547, 0f3F867D5F;
	mul.lo.s32 	%r86, %r1, %r104;
	neg.s32 	%r87, %r86;
	ld.global.nc.f32 	%f472, [%rd8];
	mov.f32 	%f473, 0f3F800000;
	sub.f32 	%f474, %f473, %f470;
	mul.f32 	%f475, %f474, %f472;
	st.global.f32 	[%rd10], %f475;
	mul.f32 	%f476, %f534, %f36;
	sub.f32 	%f477, %f476, %f37;
	mul.f32 	%f478, %f477, %f472;
	mul.f32 	%f479, %f470, %f474;
	mul.f32 	%f480, %f479, %f478;
	st.global.f32 	[%rd9+8], %f480;
	add.f32 	%f42, %f577, %f480;
	mul.f32 	%f481, %f534, %f472;
	fma.rn.f32 	%f482, %f470, %f481, %f578;
	sub.f32 	%f483, %f473, %f471;
	mul.f32 	%f484, %f483, %f482;
	st.global.f32 	[%rd9], %f484;
	sub.f32 	%f485, %f549, %f38;
	mul.f32 	%f486, %f485, %f482;
	mul.f32 	%f487, %f471, %f483;
	mul.f32 	%f488, %f487, %f486;
	st.global.f32 	[%rd9+4], %f488;
	add.f32 	%f43, %f576, %f488;
	mul.f32 	%f44, %f471, %f482;
	mul.wide.s32 	%rd216, %r87, 4;
	add.s64 	%rd32, %rd3, %rd216;
	mul.wide.s32 	%rd217, %r8, 4;
	add.s64 	%rd33, %rd6, %rd217;
	add.s64 	%rd34, %rd9, %rd216;
	add.s64 	%rd35, %rd10, %rd217;
	mul.wide.s32 	%rd218, %r85, 4;
	add.s64 	%rd36, %rd8, %rd218;
	ld.global.nc.f32 	%f489, [%rd32+4];
	add.f32 	%f550, %f1, %f489;
	ld.global.nc.f32 	%f490, [%rd32+8];
	add.f32 	%f551, %f2, %f490;
	setp.ge.f32 	%p45, %f550, 0f00000000;
	@%p45 bra 	$L__BB1_42;
	fma.rn.f32 	%f491, %f550, 0f3BBB989D, 0f3F000000;
	cvt.sat.f32.f32 	%f492, %f491;
	mov.f32 	%f493, 0f4B400001;
	mov.f32 	%f494, 0f437C0000;
	fma.rm.f32 	%f495, %f492, %f494, %f493;
	add.f32 	%f496, %f495, 0fCB40007F;
	neg.f32 	%f497, %f496;
	fma.rn.f32 	%f498, %f550, 0f3FB8AA3B, %f497;
	fma.rn.f32 	%f499, %f550, 0f32A57060, %f498;
	mov.b32 	%r88, %f495;
	shl.b32 	%r89, %r88, 23;
	mov.b32 	%f500, %r89;
	ex2.approx.ftz.f32 	%f501, %f499;
	fma.rn.f32 	%f502, %f501, %f500, 0fBF800000;
	mul.f32 	%f550, %f502, 0f3FD62D7D;
$L__BB1_42:
	setp.ge.f32 	%p46, %f551, 0f00000000;
	@%p46 bra 	$L__BB1_44;
	fma.rn.f32 	%f503, %f551, 0f3BBB989D, 0f3F000000;
	cvt.sat.f32.f32 	%f504, %f503;
	mov.f32 	%f505, 0f4B400001;
	mov.f32 	%f506, 0f437C0000;
	fma.rm.f32 	%f507, %f504, %f506, %f505;
	add.f32 	%f508, %f507, 0fCB40007F;
	neg.f32 	%f509, %f508;
	fma.rn.f32 	%f510, %f551, 0f3FB8AA3B, %f509;
	fma.rn.f32 	%f511, %f551, 0f32A57060, %f510;
	mov.b32 	%r90, %f507;
	shl.b32 	%r91, %r90, 23;
	mov.b32 	%f512, %r91;
	ex2.approx.ftz.f32 	%f513, %f511;
	fma.rn.f32 	%f514, %f513, %f512, 0fBF800000;
	mul.f32 	%f551, %f514, 0f3FD62D7D;
$L__BB1_44:
	ld.global.nc.f32 	%f51, [%rd31];
	ld.global.nc.f32 	%f52, [%rd33];
	ld.global.nc.f32 	%f53, [%rd32];
	setp.eq.s32 	%p47, %r4, 2;
	mul.wide.s32 	%rd219, %r85, 4;
	add.s64 	%rd7, %rd31, %rd219;
	@%p47 bra 	$L__BB1_46;
	ld.global.nc.f32 	%f552, [%rd7];
	bra.uni 	$L__BB1_47;
$L__BB1_46:
	ld.param.u64 	%rd239, [sru_bwd_param_3];
	cvta.to.global.u64 	%rd220, %rd239;
	shl.b64 	%rd221, %rd1, 2;
	add.s64 	%rd222, %rd220, %rd221;
	ld.global.nc.f32 	%f552, [%rd222];
$L__BB1_47:
	ld.param.u32 	%r105, [sru_bwd_param_12];
	mul.f32 	%f515, %f551, 0f3F867D5F;
	mul.f32 	%f516, %f550, 0f3F867D5F;
	mul.lo.s32 	%r92, %r1, %r105;
	neg.s32 	%r93, %r92;
	ld.global.nc.f32 	%f517, [%rd36];
	mov.f32 	%f518, 0f3F800000;
	sub.f32 	%f519, %f518, %f515;
	mul.f32 	%f520, %f519, %f517;
	st.global.f32 	[%rd35], %f520;
	mul.f32 	%f521, %f534, %f51;
	sub.f32 	%f522, %f521, %f52;
	mul.f32 	%f523, %f522, %f517;
	mul.f32 	%f524, %f515, %f519;
	mul.f32 	%f525, %f524, %f523;
	st.global.f32 	[%rd34+8], %f525;
	add.f32 	%f577, %f42, %f525;
	mul.f32 	%f526, %f534, %f517;
	fma.rn.f32 	%f527, %f515, %f526, %f44;
	sub.f32 	%f528, %f518, %f516;
	mul.f32 	%f529, %f528, %f527;
	st.global.f32 	[%rd34], %f529;
	sub.f32 	%f530, %f552, %f53;
	mul.f32 	%f531, %f530, %f527;
	mul.f32 	%f532, %f516, %f528;
	mul.f32 	%f533, %f532, %f531;
	st.global.f32 	[%rd34+4], %f533;
	add.f32 	%f576, %f43, %f533;
	mul.f32 	%f578, %f516, %f527;
	mul.wide.s32 	%rd223, %r93, 4;
	add.s64 	%rd3, %rd32, %rd223;
	mul.wide.s32 	%rd224, %r8, 4;
	add.s64 	%rd6, %rd33, %rd224;
	add.s64 	%rd9, %rd34, %rd223;
	add.s64 	%rd10, %rd35, %rd224;
	mul.wide.s32 	%rd225, %r85, 4;
	add.s64 	%rd8, %rd36, %rd225;
	setp.gt.u32 	%p48, %r4, 2;
	add.s32 	%r4, %r4, -2;
	@%p48 bra 	$L__BB1_33;
	bra.uni 	$L__BB1_70;
$L__BB1_48:
	ld.param.u64 	%rd237, [sru_bwd_param_3];
	cvta.to.global.u64 	%rd195, %rd237;
	shl.b64 	%rd196, %rd1, 2;
	add.s64 	%rd197, %rd195, %rd196;
	ld.global.nc.f32 	%f558, [%rd197];
$L__BB1_49:
	ld.param.u32 	%r103, [sru_bwd_param_12];
	mul.f32 	%f360, %f557, 0f3F867D5F;
	abs.f32 	%f361, %f69;
	mul.f32 	%f362, %f69, %f69;
	setp.ge.f32 	%p33, %f361, 0f3F19999A;
	fma.rn.f32 	%f363, %f362, 0f3C80F082, 0fBD563CAE;
	fma.rn.f32 	%f364, %f363, %f362, 0f3E085941;
	fma.rn.f32 	%f365, %f364, %f362, 0fBEAAA9ED;
	fma.rn.f32 	%f366, %f365, %f362, 0f00000000;
	fma.rn.f32 	%f367, %f366, %f69, %f69;
	setp.ge.f32 	%p34, %f361, 0f41102CB4;
	mul.f32 	%f368, %f361, 0f4038AA3B;
	ex2.approx.ftz.f32 	%f369, %f368;
	add.f32 	%f370, %f369, 0f3F800000;
	rcp.approx.ftz.f32 	%f371, %f370;
	fma.rn.f32 	%f372, %f371, 0fC0000000, 0f3F800000;
	selp.f32 	%f373, 0f3F800000, %f372, %p34;
	copysign.f32 	%f374, %f69, %f373;
	selp.f32 	%f375, %f374, %f367, %p33;
	mul.f32 	%f376, %f556, 0f3F867D5F;
	mul.lo.s32 	%r71, %r1, %r103;
	neg.s32 	%r72, %r71;
	ld.global.nc.f32 	%f377, [%rd8];
	mov.f32 	%f378, 0f3F800000;
	sub.f32 	%f379, %f378, %f360;
	mul.f32 	%f380, %f379, %f377;
	st.global.f32 	[%rd10], %f380;
	mul.f32 	%f381, %f534, %f375;
	sub.f32 	%f382, %f381, %f70;
	mul.f32 	%f383, %f382, %f377;
	mul.f32 	%f384, %f360, %f379;
	mul.f32 	%f385, %f384, %f383;
	st.global.f32 	[%rd9+8], %f385;
	add.f32 	%f577, %f577, %f385;
	mul.f32 	%f386, %f375, %f375;
	sub.f32 	%f387, %f378, %f386;
	mul.f32 	%f388, %f360, %f387;
	mul.f32 	%f389, %f534, %f377;
	fma.rn.f32 	%f390, %f388, %f389, %f578;
	sub.f32 	%f391, %f378, %f376;
	mul.f32 	%f392, %f391, %f390;
	st.global.f32 	[%rd9], %f392;
	sub.f32 	%f393, %f558, %f71;
	mul.f32 	%f394, %f393, %f390;
	mul.f32 	%f395, %f376, %f391;
	mul.f32 	%f396, %f395, %f394;
	st.global.f32 	[%rd9+4], %f396;
	add.f32 	%f576, %f576, %f396;
	mul.f32 	%f578, %f376, %f390;
	mul.wide.s32 	%rd198, %r72, 4;
	add.s64 	%rd3, %rd3, %rd198;
	mul.wide.s32 	%rd199, %r8, 4;
	add.s64 	%rd6, %rd6, %rd199;
	add.s64 	%rd9, %rd9, %rd198;
	add.s64 	%rd10, %rd10, %rd199;
	mul.wide.s32 	%rd200, %r6, 4;
	add.s64 	%rd8, %rd8, %rd200;
	setp.gt.u32 	%p35, %r4, 1;
	add.s32 	%r4, %r4, -1;
	@%p35 bra 	$L__BB1_16;
	bra.uni 	$L__BB1_70;
$L__BB1_50:
	ld.param.u32 	%r106, [sru_bwd_param_17];
	setp.eq.s32 	%p17, %r106, 0;
	@%p17 bra 	$L__BB1_54;
	mov.f32 	%f577, 0f00000000;
	mul.wide.s32 	%rd163, %r6, 4;
	mov.f32 	%f576, %f577;
$L__BB1_52:
	ld.global.nc.f32 	%f141, [%rd3+4];
	add.f32 	%f142, %f1, %f141;
	ld.global.nc.f32 	%f143, [%rd3+8];
	add.f32 	%f144, %f2, %f143;
	fma.rn.f32 	%f145, %f142, 0fBBBB989D, 0f3F000000;
	cvt.sat.f32.f32 	%f146, %f145;
	mov.f32 	%f147, 0f4B400001;
	mov.f32 	%f148, 0f437C0000;
	fma.rm.f32 	%f149, %f146, %f148, %f147;
	add.f32 	%f150, %f149, 0fCB40007F;
	neg.f32 	%f151, %f150;
	fma.rn.f32 	%f152, %f142, 0fBFB8AA3B, %f151;
	fma.rn.f32 	%f153, %f142, 0fB2A57060, %f152;
	mov.b32 	%r37, %f149;
	shl.b32 	%r38, %r37, 23;
	mov.b32 	%f154, %r38;
	ex2.approx.ftz.f32 	%f155, %f153;
	fma.rn.f32 	%f124, %f155, %f154, 0f3F800000;
	fma.rn.f32 	%f156, %f144, 0fBBBB989D, 0f3F000000;
	cvt.sat.f32.f32 	%f157, %f156;
	fma.rm.f32 	%f158, %f157, %f148, %f147;
	add.f32 	%f159, %f158, 0fCB40007F;
	neg.f32 	%f160, %f159;
	fma.rn.f32 	%f161, %f144, 0fBFB8AA3B, %f160;
	fma.rn.f32 	%f162, %f144, 0fB2A57060, %f161;
	mov.b32 	%r39, %f158;
	shl.b32 	%r40, %r39, 23;
	mov.b32 	%f163, %r40;
	ex2.approx.ftz.f32 	%f164, %f162;
	fma.rn.f32 	%f125, %f164, %f163, 0f3F800000;
	ld.global.nc.f32 	%f126, [%rd7];
	ld.global.nc.f32 	%f127, [%rd6];
	ld.global.nc.f32 	%f128, [%rd3];
	setp.eq.s32 	%p18, %r4, 1;
	add.s64 	%rd7, %rd7, %rd163;
	@%p18 bra 	$L__BB1_68;
	ld.global.nc.f32 	%f575, [%rd7];
	bra.uni 	$L__BB1_69;
$L__BB1_54:
	and.b32  	%r44, %r4, 1;
	setp.eq.b32 	%p22, %r44, 1;
	not.pred 	%p23, %p22;
	mov.f32 	%f577, 0f00000000;
	mov.f32 	%f576, %f577;
	@%p23 bra 	$L__BB1_59;
	ld.global.nc.f32 	%f204, [%rd3+4];
	add.f32 	%f205, %f1, %f204;
	ld.global.nc.f32 	%f206, [%rd3+8];
	add.f32 	%f207, %f2, %f206;
	fma.rn.f32 	%f208, %f205, 0fBBBB989D, 0f3F000000;
	cvt.sat.f32.f32 	%f209, %f208;
	mov.f32 	%f210, 0f4B400001;
	mov.f32 	%f211, 0f437C0000;
	fma.rm.f32 	%f212, %f209, %f211, %f210;
	add.f32 	%f213, %f212, 0fCB40007F;
	neg.f32 	%f214, %f213;
	fma.rn.f32 	%f215, %f205, 0fBFB8AA3B, %f214;
	fma.rn.f32 	%f216, %f205, 0fB2A57060, %f215;
	mov.b32 	%r45, %f212;
	shl.b32 	%r46, %r45, 23;
	mov.b32 	%f217, %r46;
	ex2.approx.ftz.f32 	%f218, %f216;
	fma.rn.f32 	%f78, %f218, %f217, 0f3F800000;
	fma.rn.f32 	%f219, %f207, 0fBBBB989D, 0f3F000000;
	cvt.sat.f32.f32 	%f220, %f219;
	fma.rm.f32 	%f221, %f220, %f211, %f210;
	add.f32 	%f222, %f221, 0fCB40007F;
	neg.f32 	%f223, %f222;
	fma.rn.f32 	%f224, %f207, 0fBFB8AA3B, %f223;
	fma.rn.f32 	%f225, %f207, 0fB2A57060, %f224;
	mov.b32 	%r47, %f221;
	shl.b32 	%r48, %r47, 23;
	mov.b32 	%f226, %r48;
	ex2.approx.ftz.f32 	%f227, %f225;
	fma.rn.f32 	%f79, %f227, %f226, 0f3F800000;
	ld.global.nc.f32 	%f80, [%rd7];
	ld.global.nc.f32 	%f81, [%rd6];
	ld.global.nc.f32 	%f82, [%rd3];
	setp.eq.s32 	%p24, %r4, 1;
	mul.wide.s32 	%rd170, %r6, 4;
	add.s64 	%rd55, %rd7, %rd170;
	@%p24 bra 	$L__BB1_57;
	ld.global.nc.f32 	%f559, [%rd55];
	bra.uni 	$L__BB1_58;
$L__BB1_57:
	ld.global.nc.f32 	%f559, [%rd11];
$L__BB1_58:
	ld.param.u64 	%rd244, [sru_bwd_param_6];
	ld.param.u64 	%rd241, [sru_bwd_param_5];
	cvta.to.global.u64 	%rd171, %rd241;
	mul.lo.s32 	%r49, %r5, %r1;
	cvt.s64.s32 	%rd172, %r49;
	add.s64 	%rd173, %rd172, %rd1;
	shl.b64 	%rd174, %rd173, 2;
	add.s64 	%rd175, %rd171, %rd174;
	neg.s32 	%r50, %r1;
	mul.wide.s32 	%rd176, %r50, 4;
	add.s64 	%rd7, %rd175, %rd176;
	rcp.rn.f32 	%f228, %f78;
	rcp.rn.f32 	%f229, %f79;
	cvta.to.global.u64 	%rd177, %rd244;
	add.s64 	%rd178, %rd177, %rd174;
	ld.global.nc.f32 	%f230, [%rd178];
	mov.f32 	%f231, 0f3F800000;
	sub.f32 	%f232, %f231, %f229;
	mul.f32 	%f233, %f232, %f230;
	st.global.f32 	[%rd10], %f233;
	mul.f32 	%f234, %f534, %f80;
	sub.f32 	%f235, %f234, %f81;
	mul.f32 	%f236, %f235, %f230;
	mul.f32 	%f237, %f229, %f232;
	mul.f32 	%f238, %f237, %f236;
	st.global.f32 	[%rd9+8], %f238;
	add.f32 	%f577, %f238, 0f00000000;
	mul.f32 	%f239, %f534, %f230;
	fma.rn.f32 	%f240, %f229, %f239, %f578;
	sub.f32 	%f241, %f231, %f228;
	mul.f32 	%f242, %f241, %f240;
	st.global.f32 	[%rd9], %f242;
	sub.f32 	%f243, %f559, %f82;
	mul.f32 	%f244, %f243, %f240;
	mul.f32 	%f245, %f228, %f241;
	mul.f32 	%f246, %f245, %f244;
	st.global.f32 	[%rd9+4], %f246;
	add.f32 	%f576, %f246, 0f00000000;
	mul.f32 	%f578, %f228, %f240;
	mul.wide.s32 	%rd179, %r7, 4;
	add.s64 	%rd3, %rd3, %rd179;
	mul.wide.s32 	%rd180, %r8, 4;
	add.s64 	%rd6, %rd6, %rd180;
	add.s64 	%rd9, %rd9, %rd179;
	add.s64 	%rd10, %rd10, %rd180;
	add.s64 	%rd8, %rd178, %rd176;
	mov.u32 	%r4, %r5;
$L__BB1_59:
	setp.eq.s32 	%p25, %r5, 0;
	@%p25 bra 	$L__BB1_70;
	neg.s32 	%r51, %r1;
$L__BB1_61:
	ld.global.nc.f32 	%f247, [%rd3+4];
	add.f32 	%f248, %f1, %f247;
	ld.global.nc.f32 	%f249, [%rd3+8];
	add.f32 	%f250, %f2, %f249;
	fma.rn.f32 	%f251, %f248, 0fBBBB989D, 0f3F000000;
	cvt.sat.f32.f32 	%f252, %f251;
	mov.f32 	%f253, 0f4B400001;
	mov.f32 	%f254, 0f437C0000;
	fma.rm.f32 	%f255, %f252, %f254, %f253;
	add.f32 	%f256, %f255, 0fCB40007F;
	neg.f32 	%f257, %f256;
	fma.rn.f32 	%f258, %f248, 0fBFB8AA3B, %f257;
	fma.rn.f32 	%f259, %f248, 0fB2A57060, %f258;
	mov.b32 	%r52, %f255;
	shl.b32 	%r53, %r52, 23;
	mov.b32 	%f260, %r53;
	ex2.approx.ftz.f32 	%f261, %f259;
	fma.rn.f32 	%f98, %f261, %f260, 0f3F800000;
	fma.rn.f32 	%f262, %f250, 0fBBBB989D, 0f3F000000;
	cvt.sat.f32.f32 	%f263, %f262;
	fma.rm.f32 	%f264, %f263, %f254, %f253;
	add.f32 	%f265, %f264, 0fCB40007F;
	neg.f32 	%f266, %f265;
	fma.rn.f32 	%f267, %f250, 0fBFB8AA3B, %f266;
	fma.rn.f32 	%f268, %f250, 0fB2A57060, %f267;
	mov.b32 	%r54, %f264;
	shl.b32 	%r55, %r54, 23;
	mov.b32 	%f269, %r55;
	ex2.approx.ftz.f32 	%f270, %f268;
	fma.rn.f32 	%f99, %f270, %f269, 0f3F800000;
	ld.global.nc.f32 	%f100, [%rd7];
	ld.global.nc.f32 	%f101, [%rd6];
	ld.global.nc.f32 	%f102, [%rd3];
	setp.eq.s32 	%p26, %r4, 1;
	mul.wide.s32 	%rd181, %r51, 4;
	add.s64 	%rd74, %rd7, %rd181;
	@%p26 bra 	$L__BB1_63;
	ld.global.nc.f32 	%f569, [%rd74];
	mov.f32 	%f570, %f569;
	bra.uni 	$L__BB1_64;
$L__BB1_63:
	ld.param.u64 	%rd235, [sru_bwd_param_3];
	cvta.to.global.u64 	%rd182, %rd235;
	shl.b64 	%rd183, %rd1, 2;
	add.s64 	%rd184, %rd182, %rd183;
	ld.global.nc.f32 	%f570, [%rd184];
	ld.global.nc.f32 	%f569, [%rd74];
$L__BB1_64:
	ld.param.u32 	%r101, [sru_bwd_param_12];
	rcp.rn.f32 	%f271, %f98;
	rcp.rn.f32 	%f272, %f99;
	mul.lo.s32 	%r56, %r1, %r101;
	neg.s32 	%r57, %r56;
	ld.global.nc.f32 	%f273, [%rd8];
	mov.f32 	%f274, 0f3F800000;
	sub.f32 	%f275, %f274, %f272;
	mul.f32 	%f276, %f275, %f273;
	st.global.f32 	[%rd10], %f276;
	mul.f32 	%f277, %f534, %f100;
	sub.f32 	%f278, %f277, %f101;
	mul.f32 	%f279, %f278, %f273;
	mul.f32 	%f280, %f272, %f275;
	mul.f32 	%f281, %f280, %f279;
	st.global.f32 	[%rd9+8], %f281;
	add.f32 	%f108, %f577, %f281;
	mul.f32 	%f282, %f534, %f273;
	fma.rn.f32 	%f283, %f272, %f282, %f578;
	sub.f32 	%f284, %f274, %f271;
	mul.f32 	%f285, %f284, %f283;
	st.global.f32 	[%rd9], %f285;
	sub.f32 	%f286, %f570, %f102;
	mul.f32 	%f287, %f286, %f283;
	mul.f32 	%f288, %f271, %f284;
	mul.f32 	%f289, %f288, %f287;
	st.global.f32 	[%rd9+4], %f289;
	add.f32 	%f109, %f576, %f289;
	mul.f32 	%f110, %f271, %f283;
	mul.wide.s32 	%rd185, %r57, 4;
	add.s64 	%rd75, %rd3, %rd185;
	mul.wide.s32 	%rd186, %r8, 4;
	add.s64 	%rd76, %rd6, %rd186;
	add.s64 	%rd77, %rd9, %rd185;
	add.s64 	%rd78, %rd10, %rd186;
	mul.wide.s32 	%rd187, %r51, 4;
	add.s64 	%rd79, %rd8, %rd187;
	ld.global.nc.f32 	%f290, [%rd75+4];
	add.f32 	%f291, %f1, %f290;
	ld.global.nc.f32 	%f292, [%rd75+8];
	add.f32 	%f293, %f2, %f292;
	fma.rn.f32 	%f294, %f291, 0fBBBB989D, 0f3F000000;
	cvt.sat.f32.f32 	%f295, %f294;
	mov.f32 	%f296, 0f4B400001;
	mov.f32 	%f297, 0f437C0000;
	fma.rm.f32 	%f298, %f295, %f297, %f296;
	add.f32 	%f299, %f298, 0fCB40007F;
	neg.f32 	%f300, %f299;
	fma.rn.f32 	%f301, %f291, 0fBFB8AA3B, %f300;
	fma.rn.f32 	%f302, %f291, 0fB2A57060, %f301;
	mov.b32 	%r59, %f298;
	shl.b32 	%r60, %r59, 23;
	mov.b32 	%f303, %r60;
	ex2.approx.ftz.f32 	%f304, %f302;
	fma.rn.f32 	%f111, %f304, %f303, 0f3F800000;
	fma.rn.f32 	%f305, %f293, 0fBBBB989D, 0f3F000000;
	cvt.sat.f32.f32 	%f306, %f305;
	fma.rm.f32 	%f307, %f306, %f297, %f296;
	add.f32 	%f308, %f307, 0fCB40007F;
	neg.f32 	%f309, %f308;
	fma.rn.f32 	%f310, %f293, 0fBFB8AA3B, %f309;
	fma.rn.f32 	%f311, %f293, 0fB2A57060, %f310;
	mov.b32 	%r61, %f307;
	shl.b32 	%r62, %r61, 23;
	mov.b32 	%f312, %r62;
	ex2.approx.ftz.f32 	%f313, %f311;
	fma.rn.f32 	%f112, %f313, %f312, 0f3F800000;
	ld.global.nc.f32 	%f113, [%rd76];
	ld.global.nc.f32 	%f114, [%rd75];
	setp.eq.s32 	%p27, %r4, 2;
	add.s64 	%rd7, %rd74, %rd187;
	@%p27 bra 	$L__BB1_66;
	ld.global.nc.f32 	%f571, [%rd7];
	bra.uni 	$L__BB1_67;
$L__BB1_66:
	ld.param.u64 	%rd236, [sru_bwd_param_3];
	cvta.to.global.u64 	%rd188, %rd236;
	shl.b64 	%rd189, %rd1, 2;
	add.s64 	%rd190, %rd188, %rd189;
	ld.global.nc.f32 	%f571, [%rd190];
$L__BB1_67:
	ld.param.u32 	%r102, [sru_bwd_param_12];
	rcp.rn.f32 	%f314, %f111;
	rcp.rn.f32 	%f315, %f112;
	mul.lo.s32 	%r63, %r1, %r102;
	neg.s32 	%r64, %r63;
	ld.global.nc.f32 	%f316, [%rd79];
	mov.f32 	%f317, 0f3F800000;
	sub.f32 	%f318, %f317, %f315;
	mul.f32 	%f319, %f318, %f316;
	st.global.f32 	[%rd78], %f319;
	mul.f32 	%f320, %f534, %f569;
	sub.f32 	%f321, %f320, %f113;
	mul.f32 	%f322, %f321, %f316;
	mul.f32 	%f323, %f315, %f318;
	mul.f32 	%f324, %f323, %f322;
	st.global.f32 	[%rd77+8], %f324;
	add.f32 	%f577, %f108, %f324;
	mul.f32 	%f325, %f534, %f316;
	fma.rn.f32 	%f326, %f315, %f325, %f110;
	sub.f32 	%f327, %f317, %f314;
	mul.f32 	%f328, %f327, %f326;
	st.global.f32 	[%rd77], %f328;
	sub.f32 	%f329, %f571, %f114;
	mul.f32 	%f330, %f329, %f326;
	mul.f32 	%f331, %f314, %f327;
	mul.f32 	%f332, %f331, %f330;
	st.global.f32 	[%rd77+4], %f332;
	add.f32 	%f576, %f109, %f332;
	mul.f32 	%f578, %f314, %f326;
	mul.wide.s32 	%rd191, %r64, 4;
	add.s64 	%rd3, %rd75, %rd191;
	mul.wide.s32 	%rd192, %r8, 4;
	add.s64 	%rd6, %rd76, %rd192;
	add.s64 	%rd9, %rd77, %rd191;
	add.s64 	%rd10, %rd78, %rd192;
	mul.wide.s32 	%rd193, %r51, 4;
	add.s64 	%rd8, %rd79, %rd193;
	setp.gt.u32 	%p28, %r4, 2;
	add.s32 	%r4, %r4, -2;
	@%p28 bra 	$L__BB1_61;
	bra.uni 	$L__BB1_70;
$L__BB1_68:
	ld.param.u64 	%rd234, [sru_bwd_param_3];
	cvta.to.global.u64 	%rd164, %rd234;
	shl.b64 	%rd165, %rd1, 2;
	add.s64 	%rd166, %rd164, %rd165;
	ld.global.nc.f32 	%f575, [%rd166];
$L__BB1_69:
	ld.param.u32 	%r100, [sru_bwd_param_12];
	rcp.rn.f32 	%f165, %f124;
	rcp.rn.f32 	%f166, %f125;
	abs.f32 	%f167, %f126;
	mul.f32 	%f168, %f126, %f126;
	setp.ge.f32 	%p19, %f167, 0f3F19999A;
	fma.rn.f32 	%f169, %f168, 0f3C80F082, 0fBD563CAE;
	fma.rn.f32 	%f170, %f169, %f168, 0f3E085941;
	fma.rn.f32 	%f171, %f170, %f168, 0fBEAAA9ED;
	fma.rn.f32 	%f172, %f171, %f168, 0f00000000;
	fma.rn.f32 	%f173, %f172, %f126, %f126;
	setp.ge.f32 	%p20, %f167, 0f41102CB4;
	mul.f32 	%f174, %f167, 0f4038AA3B;
	ex2.approx.ftz.f32 	%f175, %f174;
	add.f32 	%f176, %f175, 0f3F800000;
	rcp.approx.ftz.f32 	%f177, %f176;
	fma.rn.f32 	%f178, %f177, 0fC0000000, 0f3F800000;
	selp.f32 	%f179, 0f3F800000, %f178, %p20;
	copysign.f32 	%f180, %f126, %f179;
	selp.f32 	%f181, %f180, %f173, %p19;
	mul.lo.s32 	%r41, %r1, %r100;
	neg.s32 	%r42, %r41;
	ld.global.nc.f32 	%f182, [%rd8];
	mov.f32 	%f183, 0f3F800000;
	sub.f32 	%f184, %f183, %f166;
	mul.f32 	%f185, %f184, %f182;
	st.global.f32 	[%rd10], %f185;
	mul.f32 	%f186, %f534, %f181;
	sub.f32 	%f187, %f186, %f127;
	mul.f32 	%f188, %f187, %f182;
	mul.f32 	%f189, %f166, %f184;
	mul.f32 	%f190, %f189, %f188;
	st.global.f32 	[%rd9+8], %f190;
	add.f32 	%f577, %f577, %f190;
	mul.f32 	%f191, %f181, %f181;
	sub.f32 	%f192, %f183, %f191;
	mul.f32 	%f193, %f166, %f192;
	mul.f32 	%f194, %f534, %f182;
	fma.rn.f32 	%f195, %f193, %f194, %f578;
	sub.f32 	%f196, %f183, %f165;
	mul.f32 	%f197, %f196, %f195;
	st.global.f32 	[%rd9], %f197;
	sub.f32 	%f198, %f575, %f128;
	mul.f32 	%f199, %f198, %f195;
	mul.f32 	%f200, %f165, %f196;
	mul.f32 	%f201, %f200, %f199;
	st.global.f32 	[%rd9+4], %f201;
	add.f32 	%f576, %f576, %f201;
	mul.f32 	%f578, %f165, %f195;
	mul.wide.s32 	%rd167, %r42, 4;
	add.s64 	%rd3, %rd3, %rd167;
	mul.wide.s32 	%rd168, %r8, 4;
	add.s64 	%rd6, %rd6, %rd168;
	add.s64 	%rd9, %rd9, %rd167;
	add.s64 	%rd10, %rd10, %rd168;
	mul.wide.s32 	%rd169, %r6, 4;
	add.s64 	%rd8, %rd8, %rd169;
	setp.gt.u32 	%p21, %r4, 1;
	add.s32 	%r4, %r4, -1;
	@%p21 bra 	$L__BB1_52;
$L__BB1_70:
	ld.param.u64 	%rd250, [sru_bwd_param_16];
	ld.param.u64 	%rd249, [sru_bwd_param_15];
	cvta.to.global.u64 	%rd226, %rd249;
	shl.b64 	%rd227, %rd1, 2;
	add.s64 	%rd228, %rd226, %rd227;
	st.global.f32 	[%rd228], %f576;
	mul.wide.s32 	%rd229, %r1, 4;
	add.s64 	%rd230, %rd228, %rd229;
	st.global.f32 	[%rd230], %f577;
	cvta.to.global.u64 	%rd231, %rd250;
	add.s64 	%rd232, %rd231, %rd227;
	st.global.f32 	[%rd232], %f578;
$L__BB1_71:
	ret;

}
	// .globl	sru_bi_fwd
.visible .entry sru_bi_fwd(
	.param .u64 .ptr .align 1 sru_bi_fwd_param_0,
	.param .u64 .ptr .align 1 sru_bi_fwd_param_1,
	.param .u64 .ptr .align 1 sru_bi_fwd_param_2,
	.param .u64 .ptr .align 1 sru_bi_fwd_param_3,
	.param .u64 .ptr .align 1 sru_bi_fwd_param_4,
	.param .u64 .ptr .align 1 sru_bi_fwd_param_5,
	.param .u32 sru_bi_fwd_param_6,
	.param .u32 sru_bi_fwd_param_7,
	.param .u32 sru_bi_fwd_param_8,
	.param .u32 sru_bi_fwd_param_9,
	.param .u64 .ptr .align 1 sru_bi_fwd_param_10,
	.param .u64 .ptr .align 1 sru_bi_fwd_param_11,
	.param .u32 sru_bi_fwd_param_12,
	.param .u32 sru_bi_fwd_param_13
)
{
	.reg .pred 	%p<62>;
	.reg .b32 	%r<138>;
	.reg .b32 	%f<578>;
	.reg .b64 	%rd<197>;

	ld.param.u64 	%rd78, [sru_bi_fwd_param_1];
	ld.param.u64 	%rd81, [sru_bi_fwd_param_4];
	ld.param.u32 	%r25, [sru_bi_fwd_param_9];
	setp.eq.s32 	%p1, %r25, 3;
	setp.eq.s64 	%p2, %rd78, 0;
	or.pred  	%p3, %p2, %p1;
	@%p3 bra 	$L__BB2_2;
	mov.u64 	%rd85, $str;
	cvta.global.u64 	%rd86, %rd85;
	mov.u64 	%rd87, $str$1;
	cvta.global.u64 	%rd88, %rd87;
	mov.u64 	%rd89, __unnamed_3;
	cvta.global.u64 	%rd90, %rd89;
	{ // callseq 5, 0
	.param .b64 param0;
	st.param.b64 	[param0], %rd86;
	.param .b64 param1;
	st.param.b64 	[param1], %rd88;
	.param .b32 param2;
	st.param.b32 	[param2], 158;
	.param .b64 param3;
	st.param.b64 	[param3], %rd90;
	.param .b64 param4;
	st.param.b64 	[param4], 1;
	call.uni 
	__assertfail, 
	(
	param0, 
	param1, 
	param2, 
	param3, 
	param4
	);
	} // callseq 5
$L__BB2_2:
	ld.param.u32 	%r128, [sru_bi_fwd_param_9];
	add.s32 	%r28, %r128, -3;
	setp.lt.u32 	%p4, %r28, 2;
	@%p4 bra 	$L__BB2_4;
	mov.u64 	%rd91, $str$4;
	cvta.global.u64 	%rd92, %rd91;
	mov.u64 	%rd93, $str$1;
	cvta.global.u64 	%rd94, %rd93;
	mov.u64 	%rd95, __unnamed_3;
	cvta.global.u64 	%rd96, %rd95;
	{ // callseq 6, 0
	.param .b64 param0;
	st.param.b64 	[param0], %rd92;
	.param .b64 param1;
	st.param.b64 	[param1], %rd94;
	.param .b32 param2;
	st.param.b32 	[param2], 159;
	.param .b64 param3;
	st.param.b64 	[param3], %rd96;
	.param .b64 param4;
	st.param.b64 	[param4], 1;
	call.uni 
	__assertfail, 
	(
	param0, 
	param1, 
	param2, 
	param3, 
	param4
	);
	} // callseq 6
$L__BB2_4:
	ld.param.u32 	%r120, [sru_bi_fwd_param_8];
	ld.param.u32 	%r114, [sru_bi_fwd_param_6];
	mul.lo.s32 	%r29, %r114, %r120;
	shl.b32 	%r1, %r29, 1;
	mov.u32 	%r30, %ctaid.x;
	mov.u32 	%r31, %ntid.x;
	mov.u32 	%r32, %tid.x;
	mad.lo.s32 	%r2, %r30, %r31, %r32;
	setp.ge.s32 	%p5, %r2, %r1;
	@%p5 bra 	$L__BB2_59;
	ld.param.u32 	%r129, [sru_bi_fwd_param_9];
	setp.eq.s32 	%p6, %r129, 3;
	mul.lo.s32 	%r3, %r1, %r129;
	selp.b32 	%r4, %r1, %r3, %p6;
	setp.eq.s64 	%p7, %rd81, 0;
	mov.f32 	%f2, 0f3F800000;
	@%p7 bra 	$L__BB2_7;
	cvta.to.global.u64 	%rd97, %rd81;
	mul.wide.s32 	%rd98, %r2, 4;
	add.s64 	%rd99, %rd97, %rd98;
	ld.global.nc.f32 	%f2, [%rd99];
$L__BB2_7:
	ld.param.u32 	%r121, [sru_bi_fwd_param_8];
	ld.param.u32 	%r119, [sru_bi_fwd_param_7];
	ld.param.u64 	%rd158, [sru_bi_fwd_param_5];
	ld.param.u64 	%rd157, [sru_bi_fwd_param_3];
	cvta.to.global.u64 	%rd100, %rd157;
	mul.wide.s32 	%rd101, %r2, 4;
	add.s64 	%rd102, %rd100, %rd101;
	ld.global.nc.f32 	%f563, [%rd102];
	shl.b32 	%r5, %r121, 1;
	div.s32 	%r33, %r2, %r5;
	mul.lo.s32 	%r34, %r33, %r5;
	sub.s32 	%r6, %r2, %r34;
	cvta.to.global.u64 	%rd103, %rd158;
	mul.wide.s32 	%rd104, %r33, 4;
	add.s64 	%rd105, %rd103, %rd104;
	ld.global.nc.u32 	%r7, [%rd105];
	setp.gt.s32 	%p8, %r7, -1;
	setp.le.s32 	%p9, %r7, %r119;
	and.pred  	%p10, %p8, %p9;
	@%p10 bra 	$L__BB2_9;
	mov.u64 	%rd106, $str$2;
	cvta.global.u64 	%rd107, %rd106;
	mov.u64 	%rd108, $str$1;
	cvta.global.u64 	%rd109, %rd108;
	mov.u64 	%rd110, __unnamed_3;
	cvta.global.u64 	%rd111, %rd110;
	{ // callseq 7, 0
	.param .b64 param0;
	st.param.b64 	[param0], %rd107;
	.param .b64 param1;
	st.param.b64 	[param1], %rd109;
	.param .b32 param2;
	st.param.b32 	[param2], 171;
	.param .b64 param3;
	st.param.b64 	[param3], %rd111;
	.param .b64 param4;
	st.param.b64 	[param4], 1;
	call.uni 
	__assertfail, 
	(
	param0, 
	param1, 
	param2, 
	param3, 
	param4
	);
	} // callseq 7
$L__BB2_9:
	ld.param.u64 	%rd160, [sru_bi_fwd_param_11];
	ld.param.u64 	%rd159, [sru_bi_fwd_param_10];
	ld.param.u32 	%r130, [sru_bi_fwd_param_9];
	ld.param.u32 	%r122, [sru_bi_fwd_param_8];
	ld.param.u64 	%rd156, [sru_bi_fwd_param_2];
	ld.param.u64 	%rd155, [sru_bi_fwd_param_1];
	ld.param.u64 	%rd154, [sru_bi_fwd_param_0];
	setp.lt.s32 	%p11, %r6, %r122;
	setp.eq.s32 	%p12, %r130, 3;
	cvta.to.global.u64 	%rd112, %rd156;
	mul.wide.s32 	%rd113, %r6, 4;
	add.s64 	%rd114, %rd112, %rd113;
	ld.global.nc.f32 	%f4, [%rd114];
	mul.wide.s32 	%rd115, %r5, 4;
	add.s64 	%rd116, %rd114, %rd115;
	ld.global.nc.f32 	%f5, [%rd116];
	mul.lo.s32 	%r35, %r130, %r2;
	cvta.to.global.u64 	%rd117, %rd154;
	mul.wide.s32 	%rd118, %r35, 4;
	add.s64 	%rd9, %rd117, %rd118;
	cvta.to.global.u64 	%rd119, %rd155;
	add.s64 	%rd121, %rd119, %rd101;
	add.s64 	%rd122, %rd9, 12;
	selp.b64 	%rd10, %rd121, %rd122, %p12;
	cvta.to.global.u64 	%rd123, %rd160;
	add.s64 	%rd11, %rd123, %rd101;
	cvta.to.global.u64 	%rd124, %rd159;
	add.s64 	%rd12, %rd124, %rd101;
	@%p11 bra 	$L__BB2_11;
	add.s32 	%r36, %r7, -1;
	mul.lo.s32 	%r37, %r36, %r3;
	mul.wide.s32 	%rd125, %r37, 4;
	add.s64 	%rd9, %rd9, %rd125;
	mul.lo.s32 	%r38, %r36, %r4;
	mul.wide.s32 	%rd126, %r38, 4;
	add.s64 	%rd10, %rd10, %rd126;
	mul.lo.s32 	%r39, %r36, %r1;
	mul.wide.s32 	%rd127, %r39, 4;
	add.s64 	%rd11, %rd11, %rd127;
	add.s64 	%rd12, %rd12, %rd127;
$L__BB2_11:
	ld.param.u32 	%r123, [sru_bi_fwd_param_8];
	setp.lt.s32 	%p13, %r6, %r123;
	neg.s32 	%r40, %r3;
	selp.b32 	%r8, %r3, %r40, %p13;
	neg.s32 	%r41, %r4;
	selp.b32 	%r9, %r4, %r41, %p13;
	setp.lt.s32 	%p14, %r7, 1;
	@%p14 bra 	$L__BB2_59;
	ld.param.u32 	%r133, [sru_bi_fwd_param_13];
	setp.ne.s32 	%p15, %r133, 0;
	@%p15 bra 	$L__BB2_48;
	ld.param.u32 	%r132, [sru_bi_fwd_param_12];
	setp.ne.s32 	%p33, %r132, 0;
	@%p33 bra 	$L__BB2_31;
	setp.eq.s32 	%p51, %r7, 1;
	@%p51 bra 	$L__BB2_25;
	mul.wide.s32 	%rd13, %r9, 8;
	mul.wide.s32 	%rd14, %r9, 4;
	mul.wide.s32 	%rd15, %r8, 8;
	and.b32  	%r96, %r7, 2147483646;
	neg.s32 	%r134, %r96;
	mul.wide.s32 	%rd16, %r8, 4;
$L__BB2_16:
	ld.global.nc.f32 	%f454, [%rd9+4];
	add.f32 	%f559, %f4, %f454;
	ld.global.nc.f32 	%f455, [%rd9+8];
	add.f32 	%f560, %f5, %f455;
	setp.ge.f32 	%p52, %f559, 0f00000000;
	@%p52 bra 	$L__BB2_18;
	fma.rn.f32 	%f456, %f559, 0f3BBB989D, 0f3F000000;
	cvt.sat.f32.f32 	%f457, %f456;
	mov.f32 	%f458, 0f4B400001;
	mov.f32 	%f459, 0f437C0000;
	fma.rm.f32 	%f460, %f457, %f459, %f458;
	add.f32 	%f461, %f460, 0fCB40007F;
	neg.f32 	%f462, %f461;
	fma.rn.f32 	%f463, %f559, 0f3FB8AA3B, %f462;
	fma.rn.f32 	%f464, %f559, 0f32A57060, %f463;
	mov.b32 	%r97, %f460;
	shl.b32 	%r98, %r97, 23;
	mov.b32 	%f465, %r98;
	ex2.approx.ftz.f32 	%f466, %f464;
	fma.rn.f32 	%f467, %f466, %f465, 0fBF800000;
	mul.f32 	%f559, %f467, 0f3FD62D7D;
$L__BB2_18:
	setp.ge.f32 	%p53, %f560, 0f00000000;
	@%p53 bra 	$L__BB2_20;
	fma.rn.f32 	%f468, %f560, 0f3BBB989D, 0f3F000000;
	cvt.sat.f32.f32 	%f469, %f468;
	mov.f32 	%f470, 0f4B400001;
	mov.f32 	%f471, 0f437C0000;
	fma.rm.f32 	%f472, %f469, %f471, %f470;
	add.f32 	%f473, %f472, 0fCB40007F;
	neg.f32 	%f474, %f473;
	fma.rn.f32 	%f475, %f560, 0f3FB8AA3B, %f474;
	fma.rn.f32 	%f476, %f560, 0f32A57060, %f475;
	mov.b32 	%r99, %f472;
	shl.b32 	%r100, %r99, 23;
	mov.b32 	%f477, %r100;
	ex2.approx.ftz.f32 	%f478, %f476;
	fma.rn.f32 	%f479, %f478, %f477, 0fBF800000;
	mul.f32 	%f560, %f479, 0f3FD62D7D;
$L__BB2_20:
	mul.f32 	%f480, %f560, 0f3F867D5F;
	ld.global.nc.f32 	%f481, [%rd9];
	sub.f32 	%f482, %f563, %f481;
	mul.f32 	%f483, %f559, 0f3F867D5F;
	fma.rn.f32 	%f13, %f483, %f482, %f481;
	st.global.f32 	[%rd11], %f13;
	mul.f32 	%f484, %f2, %f13;
	ld.global.nc.f32 	%f485, [%rd10];
	sub.f32 	%f486, %f484, %f485;
	fma.rn.f32 	%f487, %f480, %f486, %f485;
	st.global.f32 	[%rd12], %f487;
	add.s64 	%rd147, %rd9, %rd16;
	ld.global.nc.f32 	%f488, [%rd147+4];
	add.f32 	%f561, %f4, %f488;
	ld.global.nc.f32 	%f489, [%rd147+8];
	add.f32 	%f562, %f5, %f489;
	setp.ge.f32 	%p54, %f561, 0f00000000;
	@%p54 bra 	$L__BB2_22;
	fma.rn.f32 	%f490, %f561, 0f3BBB989D, 0f3F000000;
	cvt.sat.f32.f32 	%f491, %f490;
	mov.f32 	%f492, 0f4B400001;
	mov.f32 	%f493, 0f437C0000;
	fma.rm.f32 	%f494, %f491, %f493, %f492;
	add.f32 	%f495, %f494, 0fCB40007F;
	neg.f32 	%f496, %f495;
	fma.rn.f32 	%f497, %f561, 0f3FB8AA3B, %f496;
	fma.rn.f32 	%f498, %f561, 0f32A57060, %f497;
	mov.b32 	%r101, %f494;
	shl.b32 	%r102, %r101, 23;
	mov.b32 	%f499, %r102;
	ex2.approx.ftz.f32 	%f500, %f498;
	fma.rn.f32 	%f501, %f500, %f499, 0fBF800000;
	mul.f32 	%f561, %f501, 0f3FD62D7D;
$L__BB2_22:
	setp.ge.f32 	%p55, %f562, 0f00000000;
	@%p55 bra 	$L__BB2_24;
	fma.rn.f32 	%f502, %f562, 0f3BBB989D, 0f3F000000;
	cvt.sat.f32.f32 	%f503, %f502;
	mov.f32 	%f504, 0f4B400001;
	mov.f32 	%f505, 0f437C0000;
	fma.rm.f32 	%f506, %f503, %f505, %f504;
	add.f32 	%f507, %f506, 0fCB40007F;
	neg.f32 	%f508, %f507;
	fma.rn.f32 	%f509, %f562, 0f3FB8AA3B, %f508;
	fma.rn.f32 	%f510, %f562, 0f32A57060, %f509;
	mov.b32 	%r103, %f506;
	shl.b32 	%r104, %r103, 23;
	mov.b32 	%f511, %r104;
	ex2.approx.ftz.f32 	%f512, %f510;
	fma.rn.f32 	%f513, %f512, %f511, 0fBF800000;
	mul.f32 	%f562, %f513, 0f3FD62D7D;
$L__BB2_24:
	ld.param.u32 	%r127, [sru_bi_fwd_param_8];
	ld.param.u32 	%r118, [sru_bi_fwd_param_6];
	mul.f32 	%f514, %f562, 0f3F867D5F;
	ld.global.nc.f32 	%f515, [%rd147];
	sub.f32 	%f516, %f13, %f515;
	mul.f32 	%f517, %f561, 0f3F867D5F;
	fma.rn.f32 	%f563, %f517, %f516, %f515;
	setp.lt.s32 	%p56, %r6, %r127;
	mul.lo.s32 	%r105, %r118, %r127;
	shl.b32 	%r106, %r105, 1;
	neg.s32 	%r107, %r106;
	selp.b32 	%r108, %r106, %r107, %p56;
	mul.wide.s32 	%rd149, %r108, 4;
	add.s64 	%rd150, %rd11, %rd149;
	st.global.f32 	[%rd150], %f563;
	mul.f32 	%f518, %f2, %f563;
	add.s64 	%rd151, %rd10, %rd14;
	ld.global.nc.f32 	%f519, [%rd151];
	sub.f32 	%f520, %f518, %f519;
	fma.rn.f32 	%f521, %f514, %f520, %f519;
	add.s64 	%rd152, %rd12, %rd149;
	st.global.f32 	[%rd152], %f521;
	mul.wide.s32 	%rd153, %r108, 8;
	add.s64 	%rd12, %rd12, %rd153;
	add.s64 	%rd11, %rd11, %rd153;
	add.s64 	%rd10, %rd10, %rd13;
	add.s64 	%rd9, %rd9, %rd15;
	add.s32 	%r134, %r134, 2;
	setp.ne.s32 	%p57, %r134, 0;
	@%p57 bra 	$L__BB2_16;
$L__BB2_25:
	and.b32  	%r109, %r7, 1;
	setp.eq.b32 	%p58, %r109, 1;
	not.pred 	%p59, %p58;
	@%p59 bra 	$L__BB2_59;
	ld.global.nc.f32 	%f522, [%rd9+4];
	add.f32 	%f564, %f4, %f522;
	ld.global.nc.f32 	%f523, [%rd9+8];
	add.f32 	%f565, %f5, %f523;
	setp.ge.f32 	%p60, %f564, 0f00000000;
	@%p60 bra 	$L__BB2_28;
	fma.rn.f32 	%f524, %f564, 0f3BBB989D, 0f3F000000;
	cvt.sat.f32.f32 	%f525, %f524;
	mov.f32 	%f526, 0f4B400001;
	mov.f32 	%f527, 0f437C0000;
	fma.rm.f32 	%f528, %f525, %f527, %f526;
	add.f32 	%f529, %f528, 0fCB40007F;
	neg.f32 	%f530, %f529;
	fma.rn.f32 	%f531, %f564, 0f3FB8AA3B, %f530;
	fma.rn.f32 	%f532, %f564, 0f32A57060, %f531;
	mov.b32 	%r110, %f528;
	shl.b32 	%r111, %r110, 23;
	mov.b32 	%f533, %r111;
	ex2.approx.ftz.f32 	%f534, %f532;
	fma.rn.f32 	%f535, %f534, %f533, 0fBF800000;
	mul.f32 	%f564, %f535, 0f3FD62D7D;
$L__BB2_28:
	setp.ge.f32 	%p61, %f565, 0f00000000;
	@%p61 bra 	$L__BB2_30;
	fma.rn.f32 	%f536, %f565, 0f3BBB989D, 0f3F000000;
	cvt.sat.f32.f32 	%f537, %f536;
	mov.f32 	%f538, 0f4B400001;
	mov.f32 	%f539, 0f437C0000;
	fma.rm.f32 	%f540, %f537, %f539, %f538;
	add.f32 	%f541, %f540, 0fCB40007F;
	neg.f32 	%f542, %f541;
	fma.rn.f32 	%f543, %f565, 0f3FB8AA3B, %f542;
	fma.rn.f32 	%f544, %f565, 0f32A57060, %f543;
	mov.b32 	%r112, %f540;
	shl.b32 	%r113, %r112, 23;
	mov.b32 	%f545, %r113;
	ex2.approx.ftz.f32 	%f546, %f544;
	fma.rn.f32 	%f547, %f546, %f545, 0fBF800000;
	mul.f32 	%f565, %f547, 0f3FD62D7D;
$L__BB2_30:
	mul.f32 	%f548, %f565, 0f3F867D5F;
	ld.global.nc.f32 	%f549, [%rd9];
	sub.f32 	%f550, %f563, %f549;
	mul.f32 	%f551, %f564, 0f3F867D5F;
	fma.rn.f32 	%f552, %f551, %f550, %f549;
	st.global.f32 	[%rd11], %f552;
	mul.f32 	%f553, %f2, %f552;
	ld.global.nc.f32 	%f554, [%rd10];
	sub.f32 	%f555, %f553, %f554;
	fma.rn.f32 	%f556, %f548, %f555, %f554;
	st.global.f32 	[%rd12], %f556;
	bra.uni 	$L__BB2_59;
$L__BB2_31:
	setp.eq.s32 	%p34, %r7, 1;
	@%p34 bra 	$L__BB2_42;
	mul.wide.s32 	%rd29, %r9, 8;
	mul.wide.s32 	%rd30, %r9, 4;
	mul.wide.s32 	%rd31, %r8, 8;
	and.b32  	%r78, %r7, 2147483646;
	neg.s32 	%r135, %r78;
	mul.wide.s32 	%rd32, %r8, 4;
$L__BB2_33:
	ld.global.nc.f32 	%f306, [%rd9+4];
	add.f32 	%f567, %f4, %f306;
	ld.global.nc.f32 	%f307, [%rd9+8];
	add.f32 	%f568, %f5, %f307;
	setp.ge.f32 	%p35, %f567, 0f00000000;
	@%p35 bra 	$L__BB2_35;
	fma.rn.f32 	%f308, %f567, 0f3BBB989D, 0f3F000000;
	cvt.sat.f32.f32 	%f309, %f308;
	mov.f32 	%f310, 0f4B400001;
	mov.f32 	%f311, 0f437C0000;
	fma.rm.f32 	%f312, %f309, %f311, %f310;
	add.f32 	%f313, %f312, 0fCB40007F;
	neg.f32 	%f314, %f313;
	fma.rn.f32 	%f315, %f567, 0f3FB8AA3B, %f314;
	fma.rn.f32 	%f316, %f567, 0f32A57060, %f315;
	mov.b32 	%r79, %f312;
	shl.b32 	%r80, %r79, 23;
	mov.b32 	%f317, %r80;
	ex2.approx.ftz.f32 	%f318, %f316;
	fma.rn.f32 	%f319, %f318, %f317, 0fBF800000;
	mul.f32 	%f567, %f319, 0f3FD62D7D;
$L__BB2_35:
	setp.ge.f32 	%p36, %f568, 0f00000000;
	@%p36 bra 	$L__BB2_37;
	fma.rn.f32 	%f320, %f568, 0f3BBB989D, 0f3F000000;
	cvt.sat.f32.f32 	%f321, %f320;
	mov.f32 	%f322, 0f4B400001;
	mov.f32 	%f323, 0f437C0000;
	fma.rm.f32 	%f324, %f321, %f323, %f322;
	add.f32 	%f325, %f324, 0fCB40007F;
	neg.f32 	%f326, %f325;
	fma.rn.f32 	%f327, %f568, 0f3FB8AA3B, %f326;
	fma.rn.f32 	%f328, %f568, 0f32A57060, %f327;
	mov.b32 	%r81, %f324;
	shl.b32 	%r82, %r81, 23;
	mov.b32 	%f329, %r82;
	ex2.approx.ftz.f32 	%f330, %f328;
	fma.rn.f32 	%f331, %f330, %f329, 0fBF800000;
	mul.f32 	%f568, %f331, 0f3FD62D7D;
$L__BB2_37:
	mul.f32 	%f332, %f568, 0f3F867D5F;
	ld.global.nc.f32 	%f333, [%rd9];
	sub.f32 	%f334, %f563, %f333;
	mul.f32 	%f335, %f567, 0f3F867D5F;
	fma.rn.f32 	%f35, %f335, %f334, %f333;
	st.global.f32 	[%rd11], %f35;
	abs.f32 	%f336, %f35;
	mul.f32 	%f337, %f336, 0f4038AA3B;
	ex2.approx.ftz.f32 	%f338, %f337;
	add.f32 	%f339, %f338, 0f3F800000;
	rcp.approx.ftz.f32 	%f340, %f339;
	fma.rn.f32 	%f341, %f340, 0fC0000000, 0f3F800000;
	setp.ge.f32 	%p37, %f336, 0f41102CB4;
	selp.f32 	%f342, 0f3F800000, %f341, %p37;
	copysign.f32 	%f343, %f35, %f342;
	mul.f32 	%f344, %f35, %f35;
	fma.rn.f32 	%f345, %f344, 0f3C80F082, 0fBD563CAE;
	fma.rn.f32 	%f346, %f345, %f344, 0f3E085941;
	fma.rn.f32 	%f347, %f346, %f344, 0fBEAAA9ED;
	fma.rn.f32 	%f348, %f347, %f344, 0f00000000;
	fma.rn.f32 	%f349, %f348, %f35, %f35;
	setp.ge.f32 	%p38, %f336, 0f3F19999A;
	selp.f32 	%f350, %f343, %f349, %p38;
	mul.f32 	%f351, %f2, %f350;
	ld.global.nc.f32 	%f352, [%rd10];
	sub.f32 	%f353, %f351, %f352;
	fma.rn.f32 	%f354, %f332, %f353, %f352;
	st.global.f32 	[%rd12], %f354;
	add.s64 	%rd140, %rd9, %rd32;
	ld.global.nc.f32 	%f355, [%rd140+4];
	add.f32 	%f569, %f4, %f355;
	ld.global.nc.f32 	%f356, [%rd140+8];
	add.f32 	%f570, %f5, %f356;
	setp.ge.f32 	%p39, %f569, 0f00000000;
	@%p39 bra 	$L__BB2_39;
	fma.rn.f32 	%f357, %f569, 0f3BBB989D, 0f3F000000;
	cvt.sat.f32.f32 	%f358, %f357;
	mov.f32 	%f359, 0f4B400001;
	mov.f32 	%f360, 0f437C0000;
	fma.rm.f32 	%f361, %f358, %f360, %f359;
	add.f32 	%f362, %f361, 0fCB40007F;
	neg.f32 	%f363, %f362;
	fma.rn.f32 	%f364, %f569, 0f3FB8AA3B, %f363;
	fma.rn.f32 	%f365, %f569, 0f32A57060, %f364;
	mov.b32 	%r83, %f361;
	shl.b32 	%r84, %r83, 23;
	mov.b32 	%f366, %r84;
	ex2.approx.ftz.f32 	%f367, %f365;
	fma.rn.f32 	%f368, %f367, %f366, 0fBF800000;
	mul.f32 	%f569, %f368, 0f3FD62D7D;
$L__BB2_39:
	setp.ge.f32 	%p40, %f570, 0f00000000;
	@%p40 bra 	$L__BB2_41;
	fma.rn.f32 	%f369, %f570, 0f3BBB989D, 0f3F000000;
	cvt.sat.f32.f32 	%f370, %f369;
	mov.f32 	%f371, 0f4B400001;
	mov.f32 	%f372, 0f437C0000;
	fma.rm.f32 	%f373, %f370, %f372, %f371;
	add.f32 	%f374, %f373, 0fCB40007F;
	neg.f32 	%f375, %f374;
	fma.rn.f32 	%f376, %f570, 0f3FB8AA3B, %f375;
	fma.rn.f32 	%f377, %f570, 0f32A57060, %f376;
	mov.b32 	%r85, %f373;
	shl.b32 	%r86, %r85, 23;
	mov.b32 	%f378, %r86;
	ex2.approx.ftz.f32 	%f379, %f377;
	fma.rn.f32 	%f380, %f379, %f378, 0fBF800000;
	mul.f32 	%f570, %f380, 0f3FD62D7D;
$L__BB2_41:
	ld.param.u32 	%r126, [sru_bi_fwd_param_8];
	ld.param.u32 	%r117, [sru_bi_fwd_param_6];
	mul.f32 	%f381, %f570, 0f3F867D5F;
	ld.global.nc.f32 	%f382, [%rd140];
	sub.f32 	%f383, %f35, %f382;
	mul.f32 	%f384, %f569, 0f3F867D5F;
	fma.rn.f32 	%f563, %f384, %f383, %f382;
	setp.lt.s32 	%p41, %r6, %r126;
	mul.lo.s32 	%r87, %r117, %r126;
	shl.b32 	%r88, %r87, 1;
	neg.s32 	%r89, %r88;
	selp.b32 	%r90, %r88, %r89, %p41;
	mul.wide.s32 	%rd142, %r90, 4;
	add.s64 	%rd143, %rd11, %rd142;
	st.global.f32 	[%rd143], %f563;
	abs.f32 	%f385, %f563;
	mul.f32 	%f386, %f385, 0f4038AA3B;
	ex2.approx.ftz.f32 	%f387, %f386;
	add.f32 	%f388, %f387, 0f3F800000;
	rcp.approx.ftz.f32 	%f389, %f388;
	fma.rn.f32 	%f390, %f389, 0fC0000000, 0f3F800000;
	setp.ge.f32 	%p42, %f385, 0f41102CB4;
	selp.f32 	%f391, 0f3F800000, %f390, %p42;
	copysign.f32 	%f392, %f563, %f391;
	mul.f32 	%f393, %f563, %f563;
	fma.rn.f32 	%f394, %f393, 0f3C80F082, 0fBD563CAE;
	fma.rn.f32 	%f395, %f394, %f393, 0f3E085941;
	fma.rn.f32 	%f396, %f395, %f393, 0fBEAAA9ED;
	fma.rn.f32 	%f397, %f396, %f393, 0f00000000;
	fma.rn.f32 	%f398, %f397, %f563, %f563;
	setp.ge.f32 	%p43, %f385, 0f3F19999A;
	selp.f32 	%f399, %f392, %f398, %p43;
	mul.f32 	%f400, %f2, %f399;
	add.s64 	%rd144, %rd10, %rd30;
	ld.global.nc.f32 	%f401, [%rd144];
	sub.f32 	%f402, %f400, %f401;
	fma.rn.f32 	%f403, %f381, %f402, %f401;
	add.s64 	%rd145, %rd12, %rd142;
	st.global.f32 	[%rd145], %f403;
	mul.wide.s32 	%rd146, %r90, 8;
	add.s64 	%rd12, %rd12, %rd146;
	add.s64 	%rd11, %rd11, %rd146;
	add.s64 	%rd10, %rd10, %rd29;
	add.s64 	%rd9, %rd9, %rd31;
	add.s32 	%r135, %r135, 2;
	setp.ne.s32 	%p44, %r135, 0;
	@%p44 bra 	$L__BB2_33;
$L__BB2_42:
	and.b32  	%r91, %r7, 1;
	setp.eq.b32 	%p45, %r91, 1;
	not.pred 	%p46, %p45;
	@%p46 bra 	$L__BB2_59;
	ld.global.nc.f32 	%f404, [%rd9+4];
	add.f32 	%f572, %f4, %f404;
	ld.global.nc.f32 	%f405, [%rd9+8];
	add.f32 	%f573, %f5, %f405;
	setp.ge.f32 	%p47, %f572, 0f00000000;
	@%p47 bra 	$L__BB2_45;
	fma.rn.f32 	%f406, %f572, 0f3BBB989D, 0f3F000000;
	cvt.sat.f32.f32 	%f407, %f406;
	mov.f32 	%f408, 0f4B400001;
	mov.f32 	%f409, 0f437C0000;
	fma.rm.f32 	%f410, %f407, %f409, %f408;
	add.f32 	%f411, %f410, 0fCB40007F;
	neg.f32 	%f412, %f411;
	fma.rn.f32 	%f413, %f572, 0f3FB8AA3B, %f412;
	fma.rn.f32 	%f414, %f572, 0f32A57060, %f413;
	mov.b32 	%r92, %f410;
	shl.b32 	%r93, %r92, 23;
	mov.b32 	%f415, %r93;
	ex2.approx.ftz.f32 	%f416, %f414;
	fma.rn.f32 	%f417, %f416, %f415, 0fBF800000;
	mul.f32 	%f572, %f417, 0f3FD62D7D;
$L__BB2_45:
	setp.ge.f32 	%p48, %f573, 0f00000000;
	@%p48 bra 	$L__BB2_47;
	fma.rn.f32 	%f418, %f573, 0f3BBB989D, 0f3F000000;
	cvt.sat.f32.f32 	%f419, %f418;
	mov.f32 	%f420, 0f4B400001;
	mov.f32 	%f421, 0f437C0000;
	fma.rm.f32 	%f422, %f419, %f421, %f420;
	add.f32 	%f423, %f422, 0fCB40007F;
	neg.f32 	%f424, %f423;
	fma.rn.f32 	%f425, %f573, 0f3FB8AA3B, %f424;
	fma.rn.f32 	%f426, %f573, 0f32A57060, %f425;
	mov.b32 	%r94, %f422;
	shl.b32 	%r95, %r94, 23;
	mov.b32 	%f427, %r95;
	ex2.approx.ftz.f32 	%f428, %f426;
	fma.rn.f32 	%f429, %f428, %f427, 0fBF800000;
	mul.f32 	%f573, %f429, 0f3FD62D7D;
$L__BB2_47:
	mul.f32 	%f430, %f573, 0f3F867D5F;
	ld.global.nc.f32 	%f431, [%rd9];
	sub.f32 	%f432, %f563, %f431;
	mul.f32 	%f433, %f572, 0f3F867D5F;
	fma.rn.f32 	%f434, %f433, %f432, %f431;
	st.global.f32 	[%rd11], %f434;
	abs.f32 	%f435, %f434;
	mul.f32 	%f436, %f435, 0f4038AA3B;
	ex2.approx.ftz.f32 	%f437, %f436;
	add.f32 	%f438, %f437, 0f3F800000;
	rcp.approx.ftz.f32 	%f439, %f438;
	fma.rn.f32 	%f440, %f439, 0fC0000000, 0f3F800000;
	setp.ge.f32 	%p49, %f435, 0f41102CB4;
	selp.f32 	%f441, 0f3F800000, %f440, %p49;
	copysign.f32 	%f442, %f434, %f441;
	mul.f32 	%f443, %f434, %f434;
	fma.rn.f32 	%f444, %f443, 0f3C80F082, 0fBD563CAE;
	fma.rn.f32 	%f445, %f444, %f443, 0f3E085941;
	fma.rn.f32 	%f446, %f445, %f443, 0fBEAAA9ED;
	fma.rn.f32 	%f447, %f446, %f443, 0f00000000;
	fma.rn.f32 	%f448, %f447, %f434, %f434;
	setp.ge.f32 	%p50, %f435, 0f3F19999A;
	selp.f32 	%f449, %f442, %f448, %p50;
	mul.f32 	%f450, %f2, %f449;
	ld.global.nc.f32 	%f451, [%rd10];
	sub.f32 	%f452, %f450, %f451;
	fma.rn.f32 	%f453, %f430, %f452, %f451;
	st.global.f32 	[%rd12], %f453;
	bra.uni 	$L__BB2_59;
$L__BB2_48:
	ld.param.u32 	%r131, [sru_bi_fwd_param_12];
	setp.ne.s32 	%p16, %r131, 0;
	@%p16 bra 	$L__BB2_54;
	setp.eq.s32 	%p28, %r7, 1;
	@%p28 bra 	$L__BB2_52;
	mul.wide.s32 	%rd45, %r9, 8;
	mul.wide.s32 	%rd46, %r9, 4;
	mul.wide.s32 	%rd47, %r8, 8;
	and.b32  	%r60, %r7, 2147483646;
	neg.s32 	%r136, %r60;
	mul.wide.s32 	%rd48, %r8, 4;
$L__BB2_51:
	ld.param.u32 	%r125, [sru_bi_fwd_param_8];
	ld.param.u32 	%r116, [sru_bi_fwd_param_6];
	ld.global.nc.f32 	%f204, [%rd9+4];
	add.f32 	%f205, %f4, %f204;
	ld.global.nc.f32 	%f206, [%rd9+8];
	add.f32 	%f207, %f5, %f206;
	fma.rn.f32 	%f208, %f205, 0fBBBB989D, 0f3F000000;
	cvt.sat.f32.f32 	%f209, %f208;
	mov.f32 	%f210, 0f4B400001;
	mov.f32 	%f211, 0f437C0000;
	fma.rm.f32 	%f212, %f209, %f211, %f210;
	add.f32 	%f213, %f212, 0fCB40007F;
	neg.f32 	%f214, %f213;
	fma.rn.f32 	%f215, %f205, 0fBFB8AA3B, %f214;
	fma.rn.f32 	%f216, %f205, 0fB2A57060, %f215;
	mov.b32 	%r61, %f212;
	shl.b32 	%r62, %r61, 23;
	mov.b32 	%f217, %r62;
	ex2.approx.ftz.f32 	%f218, %f216;
	fma.rn.f32 	%f219, %f207, 0fBBBB989D, 0f3F000000;
	cvt.sat.f32.f32 	%f220, %f219;
	fma.rm.f32 	%f221, %f220, %f211, %f210;
	add.f32 	%f222, %f221, 0fCB40007F;
	neg.f32 	%f223, %f222;
	fma.rn.f32 	%f224, %f207, 0fBFB8AA3B, %f223;
	fma.rn.f32 	%f225, %f207, 0fB2A57060, %f224;
	mov.b32 	%r63, %f221;
	shl.b32 	%r64, %r63, 23;
	mov.b32 	%f226, %r64;
	ex2.approx.ftz.f32 	%f227, %f225;
	fma.rn.f32 	%f228, %f227, %f226, 0f3F800000;
	rcp.rn.f32 	%f229, %f228;
	fma.rn.f32 	%f230, %f218, %f217, 0f3F800000;
	rcp.rn.f32 	%f231, %f230;
	ld.global.nc.f32 	%f232, [%rd9];
	sub.f32 	%f233, %f563, %f232;
	fma.rn.f32 	%f234, %f231, %f233, %f232;
	st.global.f32 	[%rd11], %f234;
	mul.f32 	%f235, %f2, %f234;
	ld.global.nc.f32 	%f236, [%rd10];
	sub.f32 	%f237, %f235, %f236;
	fma.rn.f32 	%f238, %f229, %f237, %f236;
	st.global.f32 	[%rd12], %f238;
	add.s64 	%rd134, %rd9, %rd48;
	add.s64 	%rd135, %rd10, %rd46;
	setp.lt.s32 	%p29, %r6, %r125;
	mul.lo.s32 	%r65, %r116, %r125;
	shl.b32 	%r66, %r65, 1;
	neg.s32 	%r67, %r66;
	selp.b32 	%r68, %r66, %r67, %p29;
	mul.wide.s32 	%rd136, %r68, 4;
	add.s64 	%rd137, %rd11, %rd136;
	add.s64 	%rd138, %rd12, %rd136;
	ld.global.nc.f32 	%f239, [%rd134+4];
	add.f32 	%f240, %f4, %f239;
	ld.global.nc.f32 	%f241, [%rd134+8];
	add.f32 	%f242, %f5, %f241;
	fma.rn.f32 	%f243, %f240, 0fBBBB989D, 0f3F000000;
	cvt.sat.f32.f32 	%f244, %f243;
	fma.rm.f32 	%f245, %f244, %f211, %f210;
	add.f32 	%f246, %f245, 0fCB40007F;
	neg.f32 	%f247, %f246;
	fma.rn.f32 	%f248, %f240, 0fBFB8AA3B, %f247;
	fma.rn.f32 	%f249, %f240, 0fB2A57060, %f248;
	mov.b32 	%r69, %f245;
	shl.b32 	%r70, %r69, 23;
	mov.b32 	%f250, %r70;
	ex2.approx.ftz.f32 	%f251, %f249;
	fma.rn.f32 	%f252, %f242, 0fBBBB989D, 0f3F000000;
	cvt.sat.f32.f32 	%f253, %f252;
	fma.rm.f32 	%f254, %f253, %f211, %f210;
	add.f32 	%f255, %f254, 0fCB40007F;
	neg.f32 	%f256, %f255;
	fma.rn.f32 	%f257, %f242, 0fBFB8AA3B, %f256;
	fma.rn.f32 	%f258, %f242, 0fB2A57060, %f257;
	mov.b32 	%r71, %f254;
	shl.b32 	%r72, %r71, 23;
	mov.b32 	%f259, %r72;
	ex2.approx.ftz.f32 	%f260, %f258;
	fma.rn.f32 	%f261, %f260, %f259, 0f3F800000;
	rcp.rn.f32 	%f262, %f261;
	fma.rn.f32 	%f263, %f251, %f250, 0f3F800000;
	rcp.rn.f32 	%f264, %f263;
	ld.global.nc.f32 	%f265, [%rd134];
	sub.f32 	%f266, %f234, %f265;
	fma.rn.f32 	%f563, %f264, %f266, %f265;
	st.global.f32 	[%rd137], %f563;
	mul.f32 	%f267, %f2, %f563;
	ld.global.nc.f32 	%f268, [%rd135];
	sub.f32 	%f269, %f267, %f268;
	fma.rn.f32 	%f270, %f262, %f269, %f268;
	st.global.f32 	[%rd138], %f270;
	mul.wide.s32 	%rd139, %r68, 8;
	add.s64 	%rd12, %rd12, %rd139;
	add.s64 	%rd11, %rd11, %rd139;
	add.s64 	%rd10, %rd10, %rd45;
	add.s64 	%rd9, %rd9, %rd47;
	add.s32 	%r136, %r136, 2;
	setp.ne.s32 	%p30, %r136, 0;
	@%p30 bra 	$L__BB2_51;
$L__BB2_52:
	and.b32  	%r73, %r7, 1;
	setp.eq.b32 	%p31, %r73, 1;
	not.pred 	%p32, %p31;
	@%p32 bra 	$L__BB2_59;
	ld.global.nc.f32 	%f271, [%rd9+4];
	add.f32 	%f272, %f4, %f271;
	ld.global.nc.f32 	%f273, [%rd9+8];
	add.f32 	%f274, %f5, %f273;
	fma.rn.f32 	%f275, %f272, 0fBBBB989D, 0f3F000000;
	cvt.sat.f32.f32 	%f276, %f275;
	mov.f32 	%f277, 0f4B400001;
	mov.f32 	%f278, 0f437C0000;
	fma.rm.f32 	%f279, %f276, %f278, %f277;
	add.f32 	%f280, %f279, 0fCB40007F;
	neg.f32 	%f281, %f280;
	fma.rn.f32 	%f282, %f272, 0fBFB8AA3B, %f281;
	fma.rn.f32 	%f283, %f272, 0fB2A57060, %f282;
	mov.b32 	%r74, %f279;
	shl.b32 	%r75, %r74, 23;
	mov.b32 	%f284, %r75;
	ex2.approx.ftz.f32 	%f285, %f283;
	fma.rn.f32 	%f286, %f274, 0fBBBB989D, 0f3F000000;
	cvt.sat.f32.f32 	%f287, %f286;
	fma.rm.f32 	%f288, %f287, %f278, %f277;
	add.f32 	%f289, %f288, 0fCB40007F;
	neg.f32 	%f290, %f289;
	fma.rn.f32 	%f291, %f274, 0fBFB8AA3B, %f290;
	fma.rn.f32 	%f292, %f274, 0fB2A57060, %f291;
	mov.b32 	%r76, %f288;
	shl.b32 	%r77, %r76, 23;
	mov.b32 	%f293, %r77;
	ex2.approx.ftz.f32 	%f294, %f292;
	fma.rn.f32 	%f295, %f294, %f293, 0f3F800000;
	rcp.rn.f32 	%f296, %f295;
	fma.rn.f32 	%f297, %f285, %f284, 0f3F800000;
	rcp.rn.f32 	%f298, %f297;
	ld.global.nc.f32 	%f299, [%rd9];
	sub.f32 	%f300, %f563, %f299;
	fma.rn.f32 	%f301, %f298, %f300, %f299;
	st.global.f32 	[%rd11], %f301;
	mul.f32 	%f302, %f2, %f301;
	ld.global.nc.f32 	%f303, [%rd10];
	sub.f32 	%f304, %f302, %f303;
	fma.rn.f32 	%f305, %f296, %f304, %f303;
	st.global.f32 	[%rd12], %f305;
	bra.uni 	$L__BB2_59;
$L__BB2_54:
	setp.eq.s32 	%p17, %r7, 1;
	@%p17 bra 	$L__BB2_57;
	mul.wide.s32 	%rd61, %r9, 8;
	mul.wide.s32 	%rd62, %r9, 4;
	mul.wide.s32 	%rd63, %r8, 8;
	and.b32  	%r42, %r7, 2147483646;
	neg.s32 	%r137, %r42;
	mul.wide.s32 	%rd64, %r8, 4;
$L__BB2_56:
	ld.param.u32 	%r124, [sru_bi_fwd_param_8];
	ld.param.u32 	%r115, [sru_bi_fwd_param_6];
	ld.global.nc.f32 	%f57, [%rd9+4];
	add.f32 	%f58, %f4, %f57;
	ld.global.nc.f32 	%f59, [%rd9+8];
	add.f32 	%f60, %f5, %f59;
	fma.rn.f32 	%f61, %f58, 0fBBBB989D, 0f3F000000;
	cvt.sat.f32.f32 	%f62, %f61;
	mov.f32 	%f63, 0f4B400001;
	mov.f32 	%f64, 0f437C0000;
	fma.rm.f32 	%f65, %f62, %f64, %f63;
	add.f32 	%f66, %f65, 0fCB40007F;
	neg.f32 	%f67, %f66;
	fma.rn.f32 	%f68, %f58, 0fBFB8AA3B, %f67;
	fma.rn.f32 	%f69, %f58, 0fB2A57060, %f68;
	mov.b32 	%r43, %f65;
	shl.b32 	%r44, %r43, 23;
	mov.b32 	%f70, %r44;
	ex2.approx.ftz.f32 	%f71, %f69;
	fma.rn.f32 	%f72, %f60, 0fBBBB989D, 0f3F000000;
	cvt.sat.f32.f32 	%f73, %f72;
	fma.rm.f32 	%f74, %f73, %f64, %f63;
	add.f32 	%f75, %f74, 0fCB40007F;
	neg.f32 	%f76, %f75;
	fma.rn.f32 	%f77, %f60, 0fBFB8AA3B, %f76;
	fma.rn.f32 	%f78, %f60, 0fB2A57060, %f77;
	mov.b32 	%r45, %f74;
	shl.b32 	%r46, %r45, 23;
	mov.b32 	%f79, %r46;
	ex2.approx.ftz.f32 	%f80, %f78;
	fma.rn.f32 	%f81, %f80, %f79, 0f3F800000;
	rcp.rn.f32 	%f82, %f81;
	fma.rn.f32 	%f83, %f71, %f70, 0f3F800000;
	rcp.rn.f32 	%f84, %f83;
	ld.global.nc.f32 	%f85, [%rd9];
	sub.f32 	%f86, %f563, %f85;
	fma.rn.f32 	%f87, %f84, %f86, %f85;
	st.global.f32 	[%rd11], %f87;
	abs.f32 	%f88, %f87;
	mul.f32 	%f89, %f88, 0f4038AA3B;
	ex2.approx.ftz.f32 	%f90, %f89;
	add.f32 	%f91, %f90, 0f3F800000;
	rcp.approx.ftz.f32 	%f92, %f91;
	fma.rn.f32 	%f93, %f92, 0fC0000000, 0f3F800000;
	setp.ge.f32 	%p18, %f88, 0f41102CB4;
	selp.f32 	%f94, 0f3F800000, %f93, %p18;
	copysign.f32 	%f95, %f87, %f94;
	mul.f32 	%f96, %f87, %f87;
	fma.rn.f32 	%f97, %f96, 0f3C80F082, 0fBD563CAE;
	fma.rn.f32 	%f98, %f97, %f96, 0f3E085941;
	fma.rn.f32 	%f99, %f98, %f96, 0fBEAAA9ED;
	fma.rn.f32 	%f100, %f99, %f96, 0f00000000;
	fma.rn.f32 	%f101, %f100, %f87, %f87;
	setp.ge.f32 	%p19, %f88, 0f3F19999A;
	selp.f32 	%f102, %f95, %f101, %p19;
	mul.f32 	%f103, %f2, %f102;
	ld.global.nc.f32 	%f104, [%rd10];
	sub.f32 	%f105, %f103, %f104;
	fma.rn.f32 	%f106, %f82, %f105, %f104;
	st.global.f32 	[%rd12], %f106;
	add.s64 	%rd128, %rd9, %rd64;
	add.s64 	%rd129, %rd10, %rd62;
	setp.lt.s32 	%p20, %r6, %r124;
	mul.lo.s32 	%r47, %r115, %r124;
	shl.b32 	%r48, %r47, 1;
	neg.s32 	%r49, %r48;
	selp.b32 	%r50, %r48, %r49, %p20;
	mul.wide.s32 	%rd130, %r50, 4;
	add.s64 	%rd131, %rd11, %rd130;
	add.s64 	%rd132, %rd12, %rd130;
	ld.global.nc.f32 	%f107, [%rd128+4];
	add.f32 	%f108, %f4, %f107;
	ld.global.nc.f32 	%f109, [%rd128+8];
	add.f32 	%f110, %f5, %f109;
	fma.rn.f32 	%f111, %f108, 0fBBBB989D, 0f3F000000;
	cvt.sat.f32.f32 	%f112, %f111;
	fma.rm.f32 	%f113, %f112, %f64, %f63;
	add.f32 	%f114, %f113, 0fCB40007F;
	neg.f32 	%f115, %f114;
	fma.rn.f32 	%f116, %f108, 0fBFB8AA3B, %f115;
	fma.rn.f32 	%f117, %f108, 0fB2A57060, %f116;
	mov.b32 	%r51, %f113;
	shl.b32 	%r52, %r51, 23;
	mov.b32 	%f118, %r52;
	ex2.approx.ftz.f32 	%f119, %f117;
	fma.rn.f32 	%f120, %f110, 0fBBBB989D, 0f3F000000;
	cvt.sat.f32.f32 	%f121, %f120;
	fma.rm.f32 	%f122, %f121, %f64, %f63;
	add.f32 	%f123, %f122, 0fCB40007F;
	neg.f32 	%f124, %f123;
	fma.rn.f32 	%f125, %f110, 0fBFB8AA3B, %f124;
	fma.rn.f32 	%f126, %f110, 0fB2A57060, %f125;
	mov.b32 	%r53, %f122;
	shl.b32 	%r54, %r53, 23;
	mov.b32 	%f127, %r54;
	ex2.approx.ftz.f32 	%f128, %f126;
	fma.rn.f32 	%f129, %f128, %f127, 0f3F800000;
	rcp.rn.f32 	%f130, %f129;
	fma.rn.f32 	%f131, %f119, %f118, 0f3F800000;
	rcp.rn.f32 	%f132, %f131;
	ld.global.nc.f32 	%f133, [%rd128];
	sub.f32 	%f134, %f87, %f133;
	fma.rn.f32 	%f563, %f132, %f134, %f133;
	st.global.f32 	[%rd131], %f563;
	abs.f32 	%f135, %f563;
	mul.f32 	%f136, %f135, 0f4038AA3B;
	ex2.approx.ftz.f32 	%f137, %f136;
	add.f32 	%f138, %f137, 0f3F800000;
	rcp.approx.ftz.f32 	%f139, %f138;
	fma.rn.f32 	%f140, %f139, 0fC0000000, 0f3F800000;
	setp.ge.f32 	%p21, %f135, 0f41102CB4;
	selp.f32 	%f141, 0f3F800000, %f140, %p21;
	copysign.f32 	%f142, %f563, %f141;
	mul.f32 	%f143, %f563, %f563;
	fma.rn.f32 	%f144, %f143, 0f3C80F082, 0fBD563CAE;
	fma.rn.f32 	%f145, %f144, %f143, 0f3E085941;
	fma.rn.f32 	%f146, %f145, %f143, 0fBEAAA9ED;
	fma.rn.f32 	%f147, %f146, %f143, 0f00000000;
	fma.rn.f32 	%f148, %f147, %f563, %f563;
	setp.ge.f32 	%p22, %f135, 0f3F19999A;
	selp.f32 	%f149, %f142, %f148, %p22;
	mul.f32 	%f150, %f2, %f149;
	ld.global.nc.f32 	%f151, [%rd129];
	sub.f32 	%f152, %f150, %f151;
	fma.rn.f32 	%f153, %f130, %f152, %f151;
	st.global.f32 	[%rd132], %f153;
	mul.wide.s32 	%rd133, %r50, 8;
	add.s64 	%rd12, %rd12, %rd133;
	add.s64 	%rd11, %rd11, %rd133;
	add.s64 	%rd10, %rd10, %rd61;
	add.s64 	%rd9, %rd9, %rd63;
	add.s32 	%r137, %r137, 2;
	setp.ne.s32 	%p23, %r137, 0;
	@%p23 bra 	$L__BB2_56;
$L__BB2_57:
	and.b32  	%r55, %r7, 1;
	setp.eq.b32 	%p24, %r55, 1;
	not.pred 	%p25, %p24;
	@%p25 bra 	$L__BB2_59;
	ld.global.nc.f32 	%f154, [%rd9+4];
	add.f32 	%f155, %f4, %f154;
	ld.global.nc.f32 	%f156, [%rd9+8];
	add.f32 	%f157, %f5, %f156;
	fma.rn.f32 	%f158, %f155, 0fBBBB989D, 0f3F000000;
	cvt.sat.f32.f32 	%f159, %f158;
	mov.f32 	%f160, 0f4B400001;
	mov.f32 	%f161, 0f437C0000;
	fma.rm.f32 	%f162, %f159, %f161, %f160;
	add.f32 	%f163, %f162, 0fCB40007F;
	neg.f32 	%f164, %f163;
	fma.rn.f32 	%f165, %f155, 0fBFB8AA3B, %f164;
	fma.rn.f32 	%f166, %f155, 0fB2A57060, %f165;
	mov.b32 	%r56, %f162;
	shl.b32 	%r57, %r56, 23;
	mov.b32 	%f167, %r57;
	ex2.approx.ftz.f32 	%f168, %f166;
	fma.rn.f32 	%f169, %f157, 0fBBBB989D, 0f3F000000;
	cvt.sat.f32.f32 	%f170, %f169;
	fma.rm.f32 	%f171, %f170, %f161, %f160;
	add.f32 	%f172, %f171, 0fCB40007F;
	neg.f32 	%f173, %f172;
	fma.rn.f32 	%f174, %f157, 0fBFB8AA3B, %f173;
	fma.rn.f32 	%f175, %f157, 0fB2A57060, %f174;
	mov.b32 	%r58, %f171;
	shl.b32 	%r59, %r58, 23;
	mov.b32 	%f176, %r59;
	ex2.approx.ftz.f32 	%f177, %f175;
	fma.rn.f32 	%f178, %f177, %f176, 0f3F800000;
	rcp.rn.f32 	%f179, %f178;
	fma.rn.f32 	%f180, %f168, %f167, 0f3F800000;
	rcp.rn.f32 	%f181, %f180;
	ld.global.nc.f32 	%f182, [%rd9];
	sub.f32 	%f183, %f563, %f182;
	fma.rn.f32 	%f184, %f181, %f183, %f182;
	st.global.f32 	[%rd11], %f184;
	abs.f32 	%f185, %f184;
	mul.f32 	%f186, %f185, 0f4038AA3B;
	ex2.approx.ftz.f32 	%f187, %f186;
	add.f32 	%f188, %f187, 0f3F800000;
	rcp.approx.ftz.f32 	%f189, %f188;
	fma.rn.f32 	%f190, %f189, 0fC0000000, 0f3F800000;
	setp.ge.f32 	%p26, %f185, 0f41102CB4;
	selp.f32 	%f191, 0f3F800000, %f190, %p26;
	copysign.f32 	%f192, %f184, %f191;
	mul.f32 	%f193, %f184, %f184;
	fma.rn.f32 	%f194, %f193, 0f3C80F082, 0fBD563CAE;
	fma.rn.f32 	%f195, %f194, %f193, 0f3E085941;
	fma.rn.f32 	%f196, %f195, %f193, 0fBEAAA9ED;
	fma.rn.f32 	%f197, %f196, %f193, 0f00000000;
	fma.rn.f32 	%f198, %f197, %f184, %f184;
	setp.ge.f32 	%p27, %f185, 0f3F19999A;
	selp.f32 	%f199, %f192, %f198, %p27;
	mul.f32 	%f200, %f2, %f199;
	ld.global.nc.f32 	%f201, [%rd10];
	sub.f32 	%f202, %f200, %f201;
	fma.rn.f32 	%f203, %f179, %f202, %f201;
	st.global.f32 	[%rd12], %f203;
$L__BB2_59:
	ret;

}
	// .globl	sru_bi_bwd
.visible .entry sru_bi_bwd(
	.param .u64 .ptr .align 1 sru_bi_bwd_param_0,
	.param .u64 .ptr .align 1 sru_bi_bwd_param_1,
	.param .u64 .ptr .align 1 sru_bi_bwd_param_2,
	.param .u64 .ptr .align 1 sru_bi_bwd_param_3,
	.param .u64 .ptr .align 1 sru_bi_bwd_param_4,
	.param .u64 .ptr .align 1 sru_bi_bwd_param_5,
	.param .u64 .ptr .align 1 sru_bi_bwd_param_6,
	.param .u64 .ptr .align 1 sru_bi_bwd_param_7,
	.param .u64 .ptr .align 1 sru_bi_bwd_param_8,
	.param .u32 sru_bi_bwd_param_9,
	.param .u32 sru_bi_bwd_param_10,
	.param .u32 sru_bi_bwd_param_11,
	.param .u32 sru_bi_bwd_param_12,
	.param .u64 .ptr .align 1 sru_bi_bwd_param_13,
	.param .u64 .ptr .align 1 sru_bi_bwd_param_14,
	.param .u64 .ptr .align 1 sru_bi_bwd_param_15,
	.param .u64 .ptr .align 1 sru_bi_bwd_param_16,
	.param .u32 sru_bi_bwd_param_17,
	.param .u32 sru_bi_bwd_param_18
)
{
	.reg .pred 	%p<59>;
	.reg .b32 	%r<144>;
	.reg .b32 	%f<581>;
	.reg .b64 	%rd<249>;

	ld.param.u64 	%rd80, [sru_bi_bwd_param_1];
	ld.param.u64 	%rd83, [sru_bi_bwd_param_4];
	ld.param.u64 	%rd86, [sru_bi_bwd_param_7];
	ld.param.u64 	%rd87, [sru_bi_bwd_param_8];
	ld.param.u32 	%r32, [sru_bi_bwd_param_9];
	ld.param.u32 	%r33, [sru_bi_bwd_param_10];
	ld.param.u32 	%r35, [sru_bi_bwd_param_12];
	setp.eq.s32 	%p1, %r35, 3;
	setp.eq.s64 	%p2, %rd80, 0;
	or.pred  	%p3, %p2, %p1;
	@%p3 bra 	$L__BB3_2;
	mov.u64 	%rd92, $str;
	cvta.global.u64 	%rd93, %rd92;
	mov.u64 	%rd94, $str$1;
	cvta.global.u64 	%rd95, %rd94;
	mov.u64 	%rd96, __unnamed_4;
	cvta.global.u64 	%rd97, %rd96;
	{ // callseq 8, 0
	.param .b64 param0;
	st.param.b64 	[param0], %rd93;
	.param .b64 param1;
	st.param.b64 	[param1], %rd95;
	.param .b32 param2;
	st.param.b32 	[param2], 222;
	.param .b64 param3;
	st.param.b64 	[param3], %rd97;
	.param .b64 param4;
	st.param.b64 	[param4], 1;
	call.uni 
	__assertfail, 
	(
	param0, 
	param1, 
	param2, 
	param3, 
	param4
	);
	} // callseq 8
$L__BB3_2:
	ld.param.u64 	%rd209, [sru_bi_bwd_param_14];
	ld.param.u32 	%r125, [sru_bi_bwd_param_12];
	setp.eq.s32 	%p4, %r125, 3;
	setp.eq.s64 	%p5, %rd209, 0;
	or.pred  	%p6, %p4, %p5;
	@%p6 bra 	$L__BB3_4;
	mov.u64 	%rd98, $str$3;
	cvta.global.u64 	%rd99, %rd98;
	mov.u64 	%rd100, $str$1;
	cvta.global.u64 	%rd101, %rd100;
	mov.u64 	%rd102, __unnamed_4;
	cvta.global.u64 	%rd103, %rd102;
	{ // callseq 9, 0
	.param .b64 param0;
	st.param.b64 	[param0], %rd99;
	.param .b64 param1;
	st.param.b64 	[param1], %rd101;
	.param .b32 param2;
	st.param.b32 	[param2], 223;
	.param .b64 param3;
	st.param.b64 	[param3], %rd103;
	.param .b64 param4;
	st.param.b64 	[param4], 1;
	call.uni 
	__assertfail, 
	(
	param0, 
	param1, 
	param2, 
	param3, 
	param4
	);
	} // callseq 9
$L__BB3_4:
	ld.param.u32 	%r126, [sru_bi_bwd_param_12];
	add.s32 	%r38, %r126, -3;
	setp.lt.u32 	%p7, %r38, 2;
	@%p7 bra 	$L__BB3_6;
	mov.u64 	%rd104, $str$4;
	cvta.global.u64 	%rd105, %rd104;
	mov.u64 	%rd106, $str$1;
	cvta.global.u64 	%rd107, %rd106;
	mov.u64 	%rd108, __unnamed_4;
	cvta.global.u64 	%rd109, %rd108;
	{ // callseq 10, 0
	.param .b64 param0;
	st.param.b64 	[param0], %rd105;
	.param .b64 param1;
	st.param.b64 	[param1], %rd107;
	.param .b32 param2;
	st.param.b32 	[param2], 224;
	.param .b64 param3;
	st.param.b64 	[param3], %rd109;
	.param .b64 param4;
	st.param.b64 	[param4], 1;
	call.uni 
	__assertfail, 
	(
	param0, 
	param1, 
	param2, 
	param3, 
	param4
	);
	} // callseq 10
$L__BB3_6:
	ld.param.u32 	%r117, [sru_bi_bwd_param_11];
	mul.lo.s32 	%r39, %r32, %r117;
	shl.b32 	%r1, %r39, 1;
	mov.u32 	%r40, %ctaid.x;
	mov.u32 	%r41, %ntid.x;
	mov.u32 	%r42, %tid.x;
	mad.lo.s32 	%r2, %r40, %r41, %r42;
	setp.ge.s32 	%p8, %r2, %r1;
	@%p8 bra 	$L__BB3_72;
	ld.param.u32 	%r127, [sru_bi_bwd_param_12];
	setp.eq.s32 	%p9, %r127, 3;
	mul.lo.s32 	%r3, %r1, %r127;
	selp.b32 	%r4, %r1, %r3, %p9;
	setp.eq.s64 	%p10, %rd83, 0;
	mov.f32 	%f2, 0f3F800000;
	@%p10 bra 	$L__BB3_9;
	cvta.to.global.u64 	%rd110, %rd83;
	mul.wide.s32 	%rd111, %r2, 4;
	add.s64 	%rd112, %rd110, %rd111;
	ld.global.nc.f32 	%f2, [%rd112];
$L__BB3_9:
	ld.param.u32 	%r118, [sru_bi_bwd_param_11];
	cvta.to.global.u64 	%rd113, %rd86;
	mul.wide.s32 	%rd114, %r2, 4;
	add.s64 	%rd115, %rd113, %rd114;
	ld.global.nc.f32 	%f580, [%rd115];
	shl.b32 	%r5, %r118, 1;
	div.s32 	%r43, %r2, %r5;
	mul.lo.s32 	%r44, %r43, %r5;
	sub.s32 	%r6, %r2, %r44;
	cvta.to.global.u64 	%rd116, %rd87;
	mul.wide.s32 	%rd117, %r43, 4;
	add.s64 	%rd118, %rd116, %rd117;
	ld.global.nc.u32 	%r7, [%rd118];
	setp.gt.s32 	%p11, %r7, -1;
	setp.le.s32 	%p12, %r7, %r33;
	and.pred  	%p13, %p11, %p12;
	@%p13 bra 	$L__BB3_11;
	mov.u64 	%rd119, $str$2;
	cvta.global.u64 	%rd120, %rd119;
	mov.u64 	%rd121, $str$1;
	cvta.global.u64 	%rd122, %rd121;
	mov.u64 	%rd123, __unnamed_4;
	cvta.global.u64 	%rd124, %rd123;
	{ // callseq 11, 0
	.param .b64 param0;
	st.param.b64 	[param0], %rd120;
	.param .b64 param1;
	st.param.b64 	[param1], %rd122;
	.param .b32 param2;
	st.param.b32 	[param2], 238;
	.param .b64 param3;
	st.param.b64 	[param3], %rd124;
	.param .b64 param4;
	st.param.b64 	[param4], 1;
	call.uni 
	__assertfail, 
	(
	param0, 
	param1, 
	param2, 
	param3, 
	param4
	);
	} // callseq 11
$L__BB3_11:
	ld.param.u64 	%rd210, [sru_bi_bwd_param_14];
	ld.param.u64 	%rd208, [sru_bi_bwd_param_13];
	ld.param.u32 	%r128, [sru_bi_bwd_param_12];
	ld.param.u32 	%r119, [sru_bi_bwd_param_11];
	ld.param.u64 	%rd207, [sru_bi_bwd_param_6];
	ld.param.u64 	%rd206, [sru_bi_bwd_param_5];
	ld.param.u64 	%rd204, [sru_bi_bwd_param_2];
	ld.param.u64 	%rd203, [sru_bi_bwd_param_0];
	setp.ge.s32 	%p14, %r6, %r119;
	setp.eq.s32 	%p15, %r128, 3;
	cvta.to.global.u64 	%rd125, %rd204;
	mul.wide.s32 	%rd126, %r6, 4;
	add.s64 	%rd127, %rd125, %rd126;
	ld.global.nc.f32 	%f4, [%rd127];
	mul.wide.s32 	%rd128, %r5, 4;
	add.s64 	%rd129, %rd127, %rd128;
	ld.global.nc.f32 	%f5, [%rd129];
	mul.lo.s32 	%r45, %r128, %r2;
	cvta.to.global.u64 	%rd130, %rd203;
	mul.wide.s32 	%rd131, %r45, 4;
	add.s64 	%rd230, %rd130, %rd131;
	cvta.to.global.u64 	%rd132, %rd80;
	add.s64 	%rd134, %rd132, %rd114;
	add.s64 	%rd135, %rd230, 12;
	selp.b64 	%rd229, %rd134, %rd135, %p15;
	cvta.to.global.u64 	%rd136, %rd206;
	add.s64 	%rd228, %rd136, %rd114;
	cvta.to.global.u64 	%rd137, %rd207;
	add.s64 	%rd227, %rd137, %rd114;
	cvta.to.global.u64 	%rd138, %rd208;
	add.s64 	%rd17, %rd138, %rd131;
	cvta.to.global.u64 	%rd139, %rd210;
	add.s64 	%rd140, %rd139, %rd114;
	add.s64 	%rd141, %rd17, 12;
	selp.b64 	%rd225, %rd140, %rd141, %p15;
	@%p14 bra 	$L__BB3_13;
	add.s32 	%r46, %r7, -1;
	mul.lo.s32 	%r47, %r46, %r3;
	mul.wide.s32 	%rd142, %r47, 4;
	add.s64 	%rd230, %rd230, %rd142;
	mul.lo.s32 	%r48, %r46, %r4;
	mul.wide.s32 	%rd143, %r48, 4;
	add.s64 	%rd229, %rd229, %rd143;
	mul.lo.s32 	%r49, %r46, %r1;
	mul.wide.s32 	%rd144, %r49, 4;
	add.s64 	%rd228, %rd228, %rd144;
	add.s64 	%rd227, %rd227, %rd144;
	add.s64 	%rd17, %rd17, %rd142;
	add.s64 	%rd225, %rd225, %rd143;
$L__BB3_13:
	ld.param.u32 	%r120, [sru_bi_bwd_param_11];
	setp.lt.s32 	%p16, %r6, %r120;
	neg.s32 	%r50, %r3;
	selp.b32 	%r8, %r50, %r3, %p16;
	neg.s32 	%r51, %r4;
	selp.b32 	%r9, %r51, %r4, %p16;
	neg.s32 	%r52, %r1;
	selp.b32 	%r10, %r52, %r1, %p16;
	setp.lt.s32 	%p17, %r7, 1;
	mov.f32 	%f578, 0f00000000;
	mov.f32 	%f579, %f578;
	@%p17 bra 	$L__BB3_71;
	ld.param.u32 	%r135, [sru_bi_bwd_param_18];
	ld.param.u64 	%rd205, [sru_bi_bwd_param_3];
	setp.ne.s32 	%p18, %r135, 0;
	add.s32 	%r11, %r7, -1;
	cvta.to.global.u64 	%rd145, %rd205;
	add.s64 	%rd19, %rd145, %rd114;
	@%p18 bra 	$L__BB3_51;
	ld.param.u32 	%r134, [sru_bi_bwd_param_17];
	setp.eq.s32 	%p35, %r134, 0;
	@%p35 bra 	$L__BB3_23;
	neg.s32 	%r138, %r7;
	add.s64 	%rd20, %rd17, 8;
	mul.wide.s32 	%rd21, %r10, 4;
	mov.f32 	%f579, 0f00000000;
	mov.b32 	%r139, 0;
	mov.b64 	%rd231, 0;
	mov.u64 	%rd232, %rd231;
	mov.u64 	%rd233, %rd231;
	mov.f32 	%f578, %f579;
$L__BB3_17:
	add.s64 	%rd47, %rd230, %rd232;
	ld.global.nc.f32 	%f335, [%rd47+4];
	add.f32 	%f558, %f4, %f335;
	ld.global.nc.f32 	%f336, [%rd47+8];
	add.f32 	%f559, %f5, %f336;
	setp.ge.f32 	%p36, %f558, 0f00000000;
	@%p36 bra 	$L__BB3_19;
	fma.rn.f32 	%f337, %f558, 0f3BBB989D, 0f3F000000;
	cvt.sat.f32.f32 	%f338, %f337;
	mov.f32 	%f339, 0f4B400001;
	mov.f32 	%f340, 0f437C0000;
	fma.rm.f32 	%f341, %f338, %f340, %f339;
	add.f32 	%f342, %f341, 0fCB40007F;
	neg.f32 	%f343, %f342;
	fma.rn.f32 	%f344, %f558, 0f3FB8AA3B, %f343;
	fma.rn.f32 	%f345, %f558, 0f32A57060, %f344;
	mov.b32 	%r86, %f341;
	shl.b32 	%r87, %r86, 23;
	mov.b32 	%f346, %r87;
	ex2.approx.ftz.f32 	%f347, %f345;
	fma.rn.f32 	%f348, %f347, %f346, 0fBF800000;
	mul.f32 	%f558, %f348, 0f3FD62D7D;
$L__BB3_19:
	setp.ge.f32 	%p37, %f559, 0f00000000;
	@%p37 bra 	$L__BB3_21;
	fma.rn.f32 	%f349, %f559, 0f3BBB989D, 0f3F000000;
	cvt.sat.f32.f32 	%f350, %f349;
	mov.f32 	%f351, 0f4B400001;
	mov.f32 	%f352, 0f437C0000;
	fma.rm.f32 	%f353, %f350, %f352, %f351;
	add.f32 	%f354, %f353, 0fCB40007F;
	neg.f32 	%f355, %f354;
	fma.rn.f32 	%f356, %f559, 0f3FB8AA3B, %f355;
	fma.rn.f32 	%f357, %f559, 0f32A57060, %f356;
	mov.b32 	%r88, %f353;
	shl.b32 	%r89, %r88, 23;
	mov.b32 	%f358, %r89;
	ex2.approx.ftz.f32 	%f359, %f357;
	fma.rn.f32 	%f360, %f359, %f358, 0fBF800000;
	mul.f32 	%f559, %f360, 0f3FD62D7D;
$L__BB3_21:
	add.s64 	%rd173, %rd228, %rd231;
	ld.global.nc.f32 	%f69, [%rd173];
	add.s64 	%rd174, %rd229, %rd233;
	ld.global.nc.f32 	%f70, [%rd174];
	ld.global.nc.f32 	%f71, [%rd47];
	setp.lt.s32 	%p38, %r139, %r11;
	@%p38 bra 	$L__BB3_49;
	ld.global.nc.f32 	%f560, [%rd19];
	bra.uni 	$L__BB3_50;
$L__BB3_23:
	setp.eq.s32 	%p44, %r11, 0;
	mov.f32 	%f579, 0f00000000;
	mov.b32 	%r137, 0;
	mov.f32 	%f578, %f579;
	@%p44 bra 	$L__BB3_40;
	mul.wide.s32 	%rd22, %r9, 4;
	mul.wide.s32 	%rd23, %r8, 4;
	mov.f32 	%f579, 0f00000000;
	mov.b32 	%r136, 0;
$L__BB3_25:
	ld.global.nc.f32 	%f401, [%rd230+4];
	add.f32 	%f540, %f4, %f401;
	ld.global.nc.f32 	%f402, [%rd230+8];
	add.f32 	%f541, %f5, %f402;
	setp.ge.f32 	%p45, %f540, 0f00000000;
	@%p45 bra 	$L__BB3_27;
	fma.rn.f32 	%f403, %f540, 0f3BBB989D, 0f3F000000;
	cvt.sat.f32.f32 	%f404, %f403;
	mov.f32 	%f405, 0f4B400001;
	mov.f32 	%f406, 0f437C0000;
	fma.rm.f32 	%f407, %f404, %f406, %f405;
	add.f32 	%f408, %f407, 0fCB40007F;
	neg.f32 	%f409, %f408;
	fma.rn.f32 	%f410, %f540, 0f3FB8AA3B, %f409;
	fma.rn.f32 	%f411, %f540, 0f32A57060, %f410;
	mov.b32 	%r98, %f407;
	shl.b32 	%r99, %r98, 23;
	mov.b32 	%f412, %r99;
	ex2.approx.ftz.f32 	%f413, %f411;
	fma.rn.f32 	%f414, %f413, %f412, 0fBF800000;
	mul.f32 	%f540, %f414, 0f3FD62D7D;
$L__BB3_27:
	setp.ge.f32 	%p46, %f541, 0f00000000;
	@%p46 bra 	$L__BB3_29;
	fma.rn.f32 	%f415, %f541, 0f3BBB989D, 0f3F000000;
	cvt.sat.f32.f32 	%f416, %f415;
	mov.f32 	%f417, 0f4B400001;
	mov.f32 	%f418, 0f437C0000;
	fma.rm.f32 	%f419, %f416, %f418, %f417;
	add.f32 	%f420, %f419, 0fCB40007F;
	neg.f32 	%f421, %f420;
	fma.rn.f32 	%f422, %f541, 0f3FB8AA3B, %f421;
	fma.rn.f32 	%f423, %f541, 0f32A57060, %f422;
	mov.b32 	%r100, %f419;
	shl.b32 	%r101, %r100, 23;
	mov.b32 	%f424, %r101;
	ex2.approx.ftz.f32 	%f425, %f423;
	fma.rn.f32 	%f426, %f425, %f424, 0fBF800000;
	mul.f32 	%f541, %f426, 0f3FD62D7D;
$L__BB3_29:
	ld.global.nc.f32 	%f15, [%rd228];
	ld.global.nc.f32 	%f16, [%rd229];
	ld.global.nc.f32 	%f17, [%rd230];
	setp.lt.s32 	%p47, %r136, %r11;
	mul.wide.s32 	%rd182, %r10, 4;
	add.s64 	%rd30, %rd228, %rd182;
	@%p47 bra 	$L__BB3_31;
	ld.global.nc.f32 	%f542, [%rd19];
	bra.uni 	$L__BB3_32;
$L__BB3_31:
	ld.global.nc.f32 	%f542, [%rd30];
$L__BB3_32:
	mul.f32 	%f427, %f541, 0f3F867D5F;
	mul.f32 	%f428, %f540, 0f3F867D5F;
	ld.global.nc.f32 	%f429, [%rd227];
	mov.f32 	%f430, 0f3F800000;
	sub.f32 	%f431, %f430, %f427;
	mul.f32 	%f432, %f431, %f429;
	st.global.f32 	[%rd225], %f432;
	mul.f32 	%f433, %f2, %f15;
	sub.f32 	%f434, %f433, %f16;
	mul.f32 	%f435, %f434, %f429;
	mul.f32 	%f436, %f427, %f431;
	mul.f32 	%f437, %f436, %f435;
	st.global.f32 	[%rd17+8], %f437;
	add.f32 	%f21, %f579, %f437;
	mul.f32 	%f438, %f2, %f429;
	fma.rn.f32 	%f439, %f427, %f438, %f580;
	sub.f32 	%f440, %f430, %f428;
	mul.f32 	%f441, %f440, %f439;
	st.global.f32 	[%rd17], %f441;
	sub.f32 	%f442, %f542, %f17;
	mul.f32 	%f443, %f442, %f439;
	mul.f32 	%f444, %f428, %f440;
	mul.f32 	%f445, %f444, %f443;
	st.global.f32 	[%rd17+4], %f445;
	add.f32 	%f22, %f578, %f445;
	mul.f32 	%f23, %f428, %f439;
	add.s64 	%rd31, %rd230, %rd23;
	ld.global.nc.f32 	%f446, [%rd31+4];
	add.f32 	%f543, %f4, %f446;
	ld.global.nc.f32 	%f447, [%rd31+8];
	add.f32 	%f544, %f5, %f447;
	setp.ge.f32 	%p48, %f543, 0f00000000;
	@%p48 bra 	$L__BB3_34;
	fma.rn.f32 	%f448, %f543, 0f3BBB989D, 0f3F000000;
	cvt.sat.f32.f32 	%f449, %f448;
	mov.f32 	%f450, 0f4B400001;
	mov.f32 	%f451, 0f437C0000;
	fma.rm.f32 	%f452, %f449, %f451, %f450;
	add.f32 	%f453, %f452, 0fCB40007F;
	neg.f32 	%f454, %f453;
	fma.rn.f32 	%f455, %f543, 0f3FB8AA3B, %f454;
	fma.rn.f32 	%f456, %f543, 0f32A57060, %f455;
	mov.b32 	%r102, %f452;
	shl.b32 	%r103, %r102, 23;
	mov.b32 	%f457, %r103;
	ex2.approx.ftz.f32 	%f458, %f456;
	fma.rn.f32 	%f459, %f458, %f457, 0fBF800000;
	mul.f32 	%f543, %f459, 0f3FD62D7D;
$L__BB3_34:
	setp.ge.f32 	%p49, %f544, 0f00000000;
	@%p49 bra 	$L__BB3_36;
	fma.rn.f32 	%f460, %f544, 0f3BBB989D, 0f3F000000;
	cvt.sat.f32.f32 	%f461, %f460;
	mov.f32 	%f462, 0f4B400001;
	mov.f32 	%f463, 0f437C0000;
	fma.rm.f32 	%f464, %f461, %f463, %f462;
	add.f32 	%f465, %f464, 0fCB40007F;
	neg.f32 	%f466, %f465;
	fma.rn.f32 	%f467, %f544, 0f3FB8AA3B, %f466;
	fma.rn.f32 	%f468, %f544, 0f32A57060, %f467;
	mov.b32 	%r104, %f464;
	shl.b32 	%r105, %r104, 23;
	mov.b32 	%f469, %r105;
	ex2.approx.ftz.f32 	%f470, %f468;
	fma.rn.f32 	%f471, %f470, %f469, 0fBF800000;
	mul.f32 	%f544, %f471, 0f3FD62D7D;
$L__BB3_36:
	ld.global.nc.f32 	%f30, [%rd30];
	add.s64 	%rd185, %rd229, %rd22;
	ld.global.nc.f32 	%f31, [%rd185];
	ld.global.nc.f32 	%f32, [%rd31];
	add.s32 	%r14, %r136, 1;
	setp.lt.s32 	%p50, %r14, %r11;
	mul.wide.s32 	%rd186, %r10, 8;
	add.s64 	%rd228, %rd228, %rd186;
	@%p50 bra 	$L__BB3_38;
	ld.global.nc.f32 	%f545, [%rd19];
	bra.uni 	$L__BB3_39;
$L__BB3_38:
	ld.global.nc.f32 	%f545, [%rd228];
$L__BB3_39:
	ld.param.u32 	%r132, [sru_bi_bwd_param_12];
	ld.param.u32 	%r124, [sru_bi_bwd_param_11];
	mul.f32 	%f472, %f544, 0f3F867D5F;
	mul.f32 	%f473, %f543, 0f3F867D5F;
	add.s64 	%rd187, %rd17, %rd23;
	mul.wide.s32 	%rd188, %r10, 4;
	add.s64 	%rd189, %rd227, %rd188;
	ld.global.nc.f32 	%f474, [%rd189];
	mov.f32 	%f475, 0f3F800000;
	sub.f32 	%f476, %f475, %f472;
	mul.f32 	%f477, %f476, %f474;
	add.s64 	%rd190, %rd225, %rd22;
	st.global.f32 	[%rd190], %f477;
	mul.f32 	%f478, %f2, %f30;
	sub.f32 	%f479, %f478, %f31;
	mul.f32 	%f480, %f479, %f474;
	mul.f32 	%f481, %f472, %f476;
	mul.f32 	%f482, %f481, %f480;
	st.global.f32 	[%rd187+8], %f482;
	add.f32 	%f579, %f21, %f482;
	mul.f32 	%f483, %f2, %f474;
	fma.rn.f32 	%f484, %f472, %f483, %f23;
	sub.f32 	%f485, %f475, %f473;
	mul.f32 	%f486, %f485, %f484;
	st.global.f32 	[%rd187], %f486;
	sub.f32 	%f487, %f545, %f32;
	mul.f32 	%f488, %f487, %f484;
	mul.f32 	%f489, %f473, %f485;
	mul.f32 	%f490, %f489, %f488;
	st.global.f32 	[%rd187+4], %f490;
	add.f32 	%f578, %f22, %f490;
	mul.f32 	%f580, %f473, %f484;
	setp.lt.s32 	%p51, %r6, %r124;
	setp.eq.s32 	%p52, %r132, 3;
	mul.lo.s32 	%r106, %r1, %r132;
	selp.b32 	%r107, %r1, %r106, %p52;
	neg.s32 	%r108, %r107;
	selp.b32 	%r109, %r108, %r107, %p51;
	mul.wide.s32 	%rd191, %r109, 8;
	add.s64 	%rd225, %rd225, %rd191;
	neg.s32 	%r110, %r106;
	selp.b32 	%r111, %r110, %r106, %p51;
	mul.wide.s32 	%rd192, %r111, 8;
	add.s64 	%rd17, %rd17, %rd192;
	add.s64 	%rd230, %rd230, %rd192;
	add.s64 	%rd229, %rd229, %rd191;
	mul.wide.s32 	%rd193, %r10, 8;
	add.s64 	%rd227, %rd227, %rd193;
	add.s32 	%r136, %r14, 1;
	and.b32  	%r137, %r7, 2147483646;
	setp.ne.s32 	%p53, %r136, %r137;
	@%p53 bra 	$L__BB3_25;
$L__BB3_40:
	and.b32  	%r112, %r7, 1;
	setp.eq.b32 	%p54, %r112, 1;
	not.pred 	%p55, %p54;
	@%p55 bra 	$L__BB3_71;
	ld.global.nc.f32 	%f491, [%rd230+4];
	add.f32 	%f552, %f4, %f491;
	ld.global.nc.f32 	%f492, [%rd230+8];
	add.f32 	%f553, %f5, %f492;
	setp.ge.f32 	%p56, %f552, 0f00000000;
	@%p56 bra 	$L__BB3_43;
	fma.rn.f32 	%f493, %f552, 0f3BBB989D, 0f3F000000;
	cvt.sat.f32.f32 	%f494, %f493;
	mov.f32 	%f495, 0f4B400001;
	mov.f32 	%f496, 0f437C0000;
	fma.rm.f32 	%f497, %f494, %f496, %f495;
	add.f32 	%f498, %f497, 0fCB40007F;
	neg.f32 	%f499, %f498;
	fma.rn.f32 	%f500, %f552, 0f3FB8AA3B, %f499;
	fma.rn.f32 	%f501, %f552, 0f32A57060, %f500;
	mov.b32 	%r113, %f497;
	shl.b32 	%r114, %r113, 23;
	mov.b32 	%f502, %r114;
	ex2.approx.ftz.f32 	%f503, %f501;
	fma.rn.f32 	%f504, %f503, %f502, 0fBF800000;
	mul.f32 	%f552, %f504, 0f3FD62D7D;
$L__BB3_43:
	setp.ge.f32 	%p57, %f553, 0f00000000;
	@%p57 bra 	$L__BB3_45;
	fma.rn.f32 	%f505, %f553, 0f3BBB989D, 0f3F000000;
	cvt.sat.f32.f32 	%f506, %f505;
	mov.f32 	%f507, 0f4B400001;
	mov.f32 	%f508, 0f437C0000;
	fma.rm.f32 	%f509, %f506, %f508, %f507;
	add.f32 	%f510, %f509, 0fCB40007F;
	neg.f32 	%f511, %f510;
	fma.rn.f32 	%f512, %f553, 0f3FB8AA3B, %f511;
	fma.rn.f32 	%f513, %f553, 0f32A57060, %f512;
	mov.b32 	%r115, %f509;
	shl.b32 	%r116, %r115, 23;
	mov.b32 	%f514, %r116;
	ex2.approx.ftz.f32 	%f515, %f513;
	fma.rn.f32 	%f516, %f515, %f514, 0fBF800000;
	mul.f32 	%f553, %f516, 0f3FD62D7D;
$L__BB3_45:
	ld.global.nc.f32 	%f51, [%rd228];
	ld.global.nc.f32 	%f52, [%rd229];
	ld.global.nc.f32 	%f53, [%rd230];
	setp.lt.s32 	%p58, %r137, %r11;
	@%p58 bra 	$L__BB3_47;
	ld.global.nc.f32 	%f554, [%rd19];
	bra.uni 	$L__BB3_48;
$L__BB3_47:
	mul.wide.s32 	%rd194, %r10, 4;
	add.s64 	%rd195, %rd228, %rd194;
	ld.global.nc.f32 	%f554, [%rd195];
$L__BB3_48:
	mul.f32 	%f517, %f553, 0f3F867D5F;
	mul.f32 	%f518, %f552, 0f3F867D5F;
	ld.global.nc.f32 	%f519, [%rd227];
	mov.f32 	%f520, 0f3F800000;
	sub.f32 	%f521, %f520, %f517;
	mul.f32 	%f522, %f521, %f519;
	st.global.f32 	[%rd225], %f522;
	mul.f32 	%f523, %f2, %f51;
	sub.f32 	%f524, %f523, %f52;
	mul.f32 	%f525, %f524, %f519;
	mul.f32 	%f526, %f517, %f521;
	mul.f32 	%f527, %f526, %f525;
	st.global.f32 	[%rd17+8], %f527;
	add.f32 	%f579, %f579, %f527;
	mul.f32 	%f528, %f2, %f519;
	fma.rn.f32 	%f529, %f517, %f528, %f580;
	sub.f32 	%f530, %f520, %f518;
	mul.f32 	%f531, %f530, %f529;
	st.global.f32 	[%rd17], %f531;
	sub.f32 	%f532, %f554, %f53;
	mul.f32 	%f533, %f532, %f529;
	mul.f32 	%f534, %f518, %f530;
	mul.f32 	%f535, %f534, %f533;
	st.global.f32 	[%rd17+4], %f535;
	add.f32 	%f578, %f578, %f535;
	mul.f32 	%f580, %f518, %f529;
	bra.uni 	$L__BB3_71;
$L__BB3_49:
	add.s64 	%rd175, %rd228, %rd21;
	add.s64 	%rd176, %rd175, %rd231;
	ld.global.nc.f32 	%f560, [%rd176];
$L__BB3_50:
	ld.param.u32 	%r131, [sru_bi_bwd_param_12];
	ld.param.u32 	%r123, [sru_bi_bwd_param_11];
	mul.f32 	%f361, %f559, 0f3F867D5F;
	abs.f32 	%f362, %f69;
	mul.f32 	%f363, %f69, %f69;
	setp.ge.f32 	%p39, %f362, 0f3F19999A;
	fma.rn.f32 	%f364, %f363, 0f3C80F082, 0fBD563CAE;
	fma.rn.f32 	%f365, %f364, %f363, 0f3E085941;
	fma.rn.f32 	%f366, %f365, %f363, 0fBEAAA9ED;
	fma.rn.f32 	%f367, %f366, %f363, 0f00000000;
	fma.rn.f32 	%f368, %f367, %f69, %f69;
	setp.ge.f32 	%p40, %f362, 0f41102CB4;
	mul.f32 	%f369, %f362, 0f4038AA3B;
	ex2.approx.ftz.f32 	%f370, %f369;
	add.f32 	%f371, %f370, 0f3F800000;
	rcp.approx.ftz.f32 	%f372, %f371;
	fma.rn.f32 	%f373, %f372, 0fC0000000, 0f3F800000;
	selp.f32 	%f374, 0f3F800000, %f373, %p40;
	copysign.f32 	%f375, %f69, %f374;
	selp.f32 	%f376, %f375, %f368, %p39;
	mul.f32 	%f377, %f558, 0f3F867D5F;
	add.s64 	%rd177, %rd20, %rd232;
	add.s64 	%rd178, %rd227, %rd231;
	ld.global.nc.f32 	%f378, [%rd178];
	mov.f32 	%f379, 0f3F800000;
	sub.f32 	%f380, %f379, %f361;
	mul.f32 	%f381, %f380, %f378;
	add.s64 	%rd179, %rd225, %rd233;
	st.global.f32 	[%rd179], %f381;
	mul.f32 	%f382, %f2, %f376;
	sub.f32 	%f383, %f382, %f70;
	mul.f32 	%f384, %f383, %f378;
	mul.f32 	%f385, %f361, %f380;
	mul.f32 	%f386, %f385, %f384;
	st.global.f32 	[%rd177], %f386;
	add.f32 	%f579, %f579, %f386;
	mul.f32 	%f387, %f376, %f376;
	sub.f32 	%f388, %f379, %f387;
	mul.f32 	%f389, %f361, %f388;
	mul.f32 	%f390, %f2, %f378;
	fma.rn.f32 	%f391, %f389, %f390, %f580;
	sub.f32 	%f392, %f379, %f377;
	mul.f32 	%f393, %f392, %f391;
	st.global.f32 	[%rd177+-8], %f393;
	sub.f32 	%f394, %f560, %f71;
	mul.f32 	%f395, %f394, %f391;
	mul.f32 	%f396, %f377, %f392;
	mul.f32 	%f397, %f396, %f395;
	st.global.f32 	[%rd177+-4], %f397;
	add.f32 	%f578, %f578, %f397;
	mul.f32 	%f580, %f377, %f391;
	add.s32 	%r139, %r139, 1;
	add.s32 	%r138, %r138, 1;
	setp.eq.s32 	%p41, %r138, 0;
	setp.lt.s32 	%p42, %r6, %r123;
	setp.eq.s32 	%p43, %r131, 3;
	mul.lo.s32 	%r90, %r1, %r131;
	selp.b32 	%r91, %r1, %r90, %p43;
	neg.s32 	%r92, %r91;
	selp.b32 	%r93, %r92, %r91, %p42;
	mul.wide.s32 	%rd180, %r93, 4;
	add.s64 	%rd233, %rd233, %rd180;
	neg.s32 	%r94, %r90;
	selp.b32 	%r95, %r94, %r90, %p42;
	mul.wide.s32 	%rd181, %r95, 4;
	add.s64 	%rd232, %rd232, %rd181;
	add.s64 	%rd231, %rd231, %rd21;
	@%p41 bra 	$L__BB3_71;
	bra.uni 	$L__BB3_17;
$L__BB3_51:
	ld.param.u32 	%r133, [sru_bi_bwd_param_17];
	setp.eq.s32 	%p19, %r133, 0;
	@%p19 bra 	$L__BB3_55;
	neg.s32 	%r142, %r7;
	mul.wide.s32 	%rd51, %r10, 4;
	mov.f32 	%f579, 0f00000000;
	mov.b32 	%r143, 0;
	mov.b64 	%rd247, 4;
	mov.b64 	%rd246, 0;
	mov.u64 	%rd248, %rd246;
	mov.f32 	%f578, %f579;
$L__BB3_53:
	add.s64 	%rd149, %rd230, %rd247;
	add.s64 	%rd150, %rd229, %rd248;
	add.s64 	%rd151, %rd228, %rd246;
	ld.global.nc.f32 	%f141, [%rd149];
	add.f32 	%f142, %f4, %f141;
	ld.global.nc.f32 	%f143, [%rd149+4];
	add.f32 	%f144, %f5, %f143;
	fma.rn.f32 	%f145, %f142, 0fBBBB989D, 0f3F000000;
	cvt.sat.f32.f32 	%f146, %f145;
	mov.f32 	%f147, 0f4B400001;
	mov.f32 	%f148, 0f437C0000;
	fma.rm.f32 	%f149, %f146, %f148, %f147;
	add.f32 	%f150, %f149, 0fCB40007F;
	neg.f32 	%f151, %f150;
	fma.rn.f32 	%f152, %f142, 0fBFB8AA3B, %f151;
	fma.rn.f32 	%f153, %f142, 0fB2A57060, %f152;
	mov.b32 	%r54, %f149;
	shl.b32 	%r55, %r54, 23;
	mov.b32 	%f154, %r55;
	ex2.approx.ftz.f32 	%f155, %f153;
	fma.rn.f32 	%f124, %f155, %f154, 0f3F800000;
	fma.rn.f32 	%f156, %f144, 0fBBBB989D, 0f3F000000;
	cvt.sat.f32.f32 	%f157, %f156;
	fma.rm.f32 	%f158, %f157, %f148, %f147;
	add.f32 	%f159, %f158, 0fCB40007F;
	neg.f32 	%f160, %f159;
	fma.rn.f32 	%f161, %f144, 0fBFB8AA3B, %f160;
	fma.rn.f32 	%f162, %f144, 0fB2A57060, %f161;
	mov.b32 	%r56, %f158;
	shl.b32 	%r57, %r56, 23;
	mov.b32 	%f163, %r57;
	ex2.approx.ftz.f32 	%f164, %f162;
	fma.rn.f32 	%f125, %f164, %f163, 0f3F800000;
	ld.global.nc.f32 	%f126, [%rd151];
	ld.global.nc.f32 	%f127, [%rd150];
	ld.global.nc.f32 	%f128, [%rd149+-4];
	setp.ge.s32 	%p20, %r143, %r11;
	@%p20 bra 	$L__BB3_69;
	add.s64 	%rd152, %rd228, %rd51;
	add.s64 	%rd153, %rd152, %rd246;
	ld.global.nc.f32 	%f577, [%rd153];
	bra.uni 	$L__BB3_70;
$L__BB3_55:
	setp.eq.s32 	%p26, %r11, 0;
	mov.f32 	%f579, 0f00000000;
	mov.b32 	%r141, 0;
	mov.f32 	%f578, %f579;
	@%p26 bra 	$L__BB3_64;
	mul.wide.s32 	%rd52, %r9, 4;
	mul.wide.s32 	%rd53, %r8, 4;
	mov.f32 	%f579, 0f00000000;
	mov.b32 	%r140, 0;
	mul.wide.s32 	%rd159, %r10, 4;
$L__BB3_57:
	ld.global.nc.f32 	%f205, [%rd230+4];
	add.f32 	%f206, %f4, %f205;
	ld.global.nc.f32 	%f207, [%rd230+8];
	add.f32 	%f208, %f5, %f207;
	fma.rn.f32 	%f209, %f206, 0fBBBB989D, 0f3F000000;
	cvt.sat.f32.f32 	%f210, %f209;
	mov.f32 	%f211, 0f4B400001;
	mov.f32 	%f212, 0f437C0000;
	fma.rm.f32 	%f213, %f210, %f212, %f211;
	add.f32 	%f214, %f213, 0fCB40007F;
	neg.f32 	%f215, %f214;
	fma.rn.f32 	%f216, %f206, 0fBFB8AA3B, %f215;
	fma.rn.f32 	%f217, %f206, 0fB2A57060, %f216;
	mov.b32 	%r66, %f213;
	shl.b32 	%r67, %r66, 23;
	mov.b32 	%f218, %r67;
	ex2.approx.ftz.f32 	%f219, %f217;
	fma.rn.f32 	%f81, %f219, %f218, 0f3F800000;
	fma.rn.f32 	%f220, %f208, 0fBBBB989D, 0f3F000000;
	cvt.sat.f32.f32 	%f221, %f220;
	fma.rm.f32 	%f222, %f221, %f212, %f211;
	add.f32 	%f223, %f222, 0fCB40007F;
	neg.f32 	%f224, %f223;
	fma.rn.f32 	%f225, %f208, 0fBFB8AA3B, %f224;
	fma.rn.f32 	%f226, %f208, 0fB2A57060, %f225;
	mov.b32 	%r68, %f222;
	shl.b32 	%r69, %r68, 23;
	mov.b32 	%f227, %r69;
	ex2.approx.ftz.f32 	%f228, %f226;
	fma.rn.f32 	%f82, %f228, %f227, 0f3F800000;
	ld.global.nc.f32 	%f83, [%rd228];
	ld.global.nc.f32 	%f84, [%rd229];
	ld.global.nc.f32 	%f85, [%rd230];
	setp.lt.s32 	%p27, %r140, %r11;
	add.s64 	%rd60, %rd228, %rd159;
	@%p27 bra 	$L__BB3_59;
	ld.global.nc.f32 	%f565, [%rd19];
	ld.global.nc.f32 	%f564, [%rd60];
	bra.uni 	$L__BB3_60;
$L__BB3_59:
	ld.global.nc.f32 	%f564, [%rd60];
	mov.f32 	%f565, %f564;
$L__BB3_60:
	rcp.rn.f32 	%f229, %f81;
	rcp.rn.f32 	%f230, %f82;
	ld.global.nc.f32 	%f231, [%rd227];
	mov.f32 	%f232, 0f3F800000;
	sub.f32 	%f233, %f232, %f230;
	mul.f32 	%f234, %f233, %f231;
	st.global.f32 	[%rd225], %f234;
	mul.f32 	%f235, %f2, %f83;
	sub.f32 	%f236, %f235, %f84;
	mul.f32 	%f237, %f236, %f231;
	mul.f32 	%f238, %f230, %f233;
	mul.f32 	%f239, %f238, %f237;
	st.global.f32 	[%rd17+8], %f239;
	add.f32 	%f91, %f579, %f239;
	mul.f32 	%f240, %f2, %f231;
	fma.rn.f32 	%f241, %f230, %f240, %f580;
	sub.f32 	%f242, %f232, %f229;
	mul.f32 	%f243, %f242, %f241;
	st.global.f32 	[%rd17], %f243;
	sub.f32 	%f244, %f565, %f85;
	mul.f32 	%f245, %f244, %f241;
	mul.f32 	%f246, %f229, %f242;
	mul.f32 	%f247, %f246, %f245;
	st.global.f32 	[%rd17+4], %f247;
	add.f32 	%f92, %f578, %f247;
	mul.f32 	%f93, %f229, %f241;
	add.s64 	%rd160, %rd230, %rd53;
	add.s64 	%rd161, %rd229, %rd52;
	ld.global.nc.f32 	%f248, [%rd160+4];
	add.f32 	%f249, %f4, %f248;
	ld.global.nc.f32 	%f250, [%rd160+8];
	add.f32 	%f251, %f5, %f250;
	fma.rn.f32 	%f252, %f249, 0fBBBB989D, 0f3F000000;
	cvt.sat.f32.f32 	%f253, %f252;
	mov.f32 	%f254, 0f4B400001;
	mov.f32 	%f255, 0f437C0000;
	fma.rm.f32 	%f256, %f253, %f255, %f254;
	add.f32 	%f257, %f256, 0fCB40007F;
	neg.f32 	%f258, %f257;
	fma.rn.f32 	%f259, %f249, 0fBFB8AA3B, %f258;
	fma.rn.f32 	%f260, %f249, 0fB2A57060, %f259;
	mov.b32 	%r70, %f256;
	shl.b32 	%r71, %r70, 23;
	mov.b32 	%f261, %r71;
	ex2.approx.ftz.f32 	%f262, %f260;
	fma.rn.f32 	%f94, %f262, %f261, 0f3F800000;
	fma.rn.f32 	%f263, %f251, 0fBBBB989D, 0f3F000000;
	cvt.sat.f32.f32 	%f264, %f263;
	fma.rm.f32 	%f265, %f264, %f255, %f254;
	add.f32 	%f266, %f265, 0fCB40007F;
	neg.f32 	%f267, %f266;
	fma.rn.f32 	%f268, %f251, 0fBFB8AA3B, %f267;
	fma.rn.f32 	%f269, %f251, 0fB2A57060, %f268;
	mov.b32 	%r72, %f265;
	shl.b32 	%r73, %r72, 23;
	mov.b32 	%f270, %r73;
	ex2.approx.ftz.f32 	%f271, %f269;
	fma.rn.f32 	%f95, %f271, %f270, 0f3F800000;
	ld.global.nc.f32 	%f96, [%rd161];
	ld.global.nc.f32 	%f97, [%rd160];
	add.s32 	%r24, %r140, 1;
	setp.lt.s32 	%p28, %r24, %r11;
	mul.wide.s32 	%rd162, %r10, 8;
	add.s64 	%rd228, %rd228, %rd162;
	@%p28 bra 	$L__BB3_62;
	ld.global.nc.f32 	%f566, [%rd19];
	bra.uni 	$L__BB3_63;
$L__BB3_62:
	ld.global.nc.f32 	%f566, [%rd228];
$L__BB3_63:
	ld.param.u32 	%r130, [sru_bi_bwd_param_12];
	ld.param.u32 	%r122, [sru_bi_bwd_param_11];
	add.s64 	%rd163, %rd17, %rd53;
	rcp.rn.f32 	%f272, %f94;
	rcp.rn.f32 	%f273, %f95;
	mul.wide.s32 	%rd164, %r10, 4;
	add.s64 	%rd165, %rd227, %rd164;
	ld.global.nc.f32 	%f274, [%rd165];
	mov.f32 	%f275, 0f3F800000;
	sub.f32 	%f276, %f275, %f273;
	mul.f32 	%f277, %f276, %f274;
	add.s64 	%rd166, %rd225, %rd52;
	st.global.f32 	[%rd166], %f277;
	mul.f32 	%f278, %f2, %f564;
	sub.f32 	%f279, %f278, %f96;
	mul.f32 	%f280, %f279, %f274;
	mul.f32 	%f281, %f273, %f276;
	mul.f32 	%f282, %f281, %f280;
	st.global.f32 	[%rd163+8], %f282;
	add.f32 	%f579, %f91, %f282;
	mul.f32 	%f283, %f2, %f274;
	fma.rn.f32 	%f284, %f273, %f283, %f93;
	sub.f32 	%f285, %f275, %f272;
	mul.f32 	%f286, %f285, %f284;
	st.global.f32 	[%rd163], %f286;
	sub.f32 	%f287, %f566, %f97;
	mul.f32 	%f288, %f287, %f284;
	mul.f32 	%f289, %f272, %f285;
	mul.f32 	%f290, %f289, %f288;
	st.global.f32 	[%rd163+4], %f290;
	add.f32 	%f578, %f92, %f290;
	mul.f32 	%f580, %f272, %f284;
	setp.lt.s32 	%p29, %r6, %r122;
	setp.eq.s32 	%p30, %r130, 3;
	mul.lo.s32 	%r74, %r1, %r130;
	selp.b32 	%r75, %r1, %r74, %p30;
	neg.s32 	%r76, %r75;
	selp.b32 	%r77, %r76, %r75, %p29;
	mul.wide.s32 	%rd167, %r77, 8;
	add.s64 	%rd225, %rd225, %rd167;
	neg.s32 	%r78, %r74;
	selp.b32 	%r79, %r78, %r74, %p29;
	mul.wide.s32 	%rd168, %r79, 8;
	add.s64 	%rd17, %rd17, %rd168;
	add.s64 	%rd230, %rd230, %rd168;
	add.s64 	%rd229, %rd229, %rd167;
	mul.wide.s32 	%rd169, %r10, 8;
	add.s64 	%rd227, %rd227, %rd169;
	add.s32 	%r140, %r24, 1;
	and.b32  	%r141, %r7, 2147483646;
	setp.ne.s32 	%p31, %r140, %r141;
	@%p31 bra 	$L__BB3_57;
$L__BB3_64:
	and.b32  	%r80, %r7, 1;
	setp.eq.b32 	%p32, %r80, 1;
	not.pred 	%p33, %p32;
	@%p33 bra 	$L__BB3_71;
	ld.global.nc.f32 	%f291, [%rd230+4];
	add.f32 	%f292, %f4, %f291;
	ld.global.nc.f32 	%f293, [%rd230+8];
	add.f32 	%f294, %f5, %f293;
	fma.rn.f32 	%f295, %f292, 0fBBBB989D, 0f3F000000;
	cvt.sat.f32.f32 	%f296, %f295;
	mov.f32 	%f297, 0f4B400001;
	mov.f32 	%f298, 0f437C0000;
	fma.rm.f32 	%f299, %f296, %f298, %f297;
	add.f32 	%f300, %f299, 0fCB40007F;
	neg.f32 	%f301, %f300;
	fma.rn.f32 	%f302, %f292, 0fBFB8AA3B, %f301;
	fma.rn.f32 	%f303, %f292, 0fB2A57060, %f302;
	mov.b32 	%r81, %f299;
	shl.b32 	%r82, %r81, 23;
	mov.b32 	%f304, %r82;
	ex2.approx.ftz.f32 	%f305, %f303;
	fma.rn.f32 	%f110, %f305, %f304, 0f3F800000;
	fma.rn.f32 	%f306, %f294, 0fBBBB989D, 0f3F000000;
	cvt.sat.f32.f32 	%f307, %f306;
	fma.rm.f32 	%f308, %f307, %f298, %f297;
	add.f32 	%f309, %f308, 0fCB40007F;
	neg.f32 	%f310, %f309;
	fma.rn.f32 	%f311, %f294, 0fBFB8AA3B, %f310;
	fma.rn.f32 	%f312, %f294, 0fB2A57060, %f311;
	mov.b32 	%r83, %f308;
	shl.b32 	%r84, %r83, 23;
	mov.b32 	%f313, %r84;
	ex2.approx.ftz.f32 	%f314, %f312;
	fma.rn.f32 	%f111, %f314, %f313, 0f3F800000;
	ld.global.nc.f32 	%f112, [%rd228];
	ld.global.nc.f32 	%f113, [%rd229];
	ld.global.nc.f32 	%f114, [%rd230];
	setp.lt.s32 	%p34, %r141, %r11;
	@%p34 bra 	$L__BB3_67;
	ld.global.nc.f32 	%f573, [%rd19];
	bra.uni 	$L__BB3_68;
$L__BB3_67:
	mul.wide.s32 	%rd170, %r10, 4;
	add.s64 	%rd171, %rd228, %rd170;
	ld.global.nc.f32 	%f573, [%rd171];
$L__BB3_68:
	rcp.rn.f32 	%f315, %f110;
	rcp.rn.f32 	%f316, %f111;
	ld.global.nc.f32 	%f317, [%rd227];
	mov.f32 	%f318, 0f3F800000;
	sub.f32 	%f319, %f318, %f316;
	mul.f32 	%f320, %f319, %f317;
	st.global.f32 	[%rd225], %f320;
	mul.f32 	%f321, %f2, %f112;
	sub.f32 	%f322, %f321, %f113;
	mul.f32 	%f323, %f322, %f317;
	mul.f32 	%f324, %f316, %f319;
	mul.f32 	%f325, %f324, %f323;
	st.global.f32 	[%rd17+8], %f325;
	add.f32 	%f579, %f579, %f325;
	mul.f32 	%f326, %f2, %f317;
	fma.rn.f32 	%f327, %f316, %f326, %f580;
	sub.f32 	%f328, %f318, %f315;
	mul.f32 	%f329, %f328, %f327;
	st.global.f32 	[%rd17], %f329;
	sub.f32 	%f330, %f573, %f114;
	mul.f32 	%f331, %f330, %f327;
	mul.f32 	%f332, %f315, %f328;
	mul.f32 	%f333, %f332, %f331;
	st.global.f32 	[%rd17+4], %f333;
	add.f32 	%f578, %f578, %f333;
	mul.f32 	%f580, %f315, %f327;
	bra.uni 	$L__BB3_71;
$L__BB3_69:
	ld.global.nc.f32 	%f577, [%rd19];
$L__BB3_70:
	ld.param.u32 	%r129, [sru_bi_bwd_param_12];
	ld.param.u32 	%r121, [sru_bi_bwd_param_11];
	add.s64 	%rd154, %rd17, %rd247;
	rcp.rn.f32 	%f165, %f124;
	rcp.rn.f32 	%f166, %f125;
	abs.f32 	%f167, %f126;
	mul.f32 	%f168, %f126, %f126;
	setp.ge.f32 	%p21, %f167, 0f3F19999A;
	fma.rn.f32 	%f169, %f168, 0f3C80F082, 0fBD563CAE;
	fma.rn.f32 	%f170, %f169, %f168, 0f3E085941;
	fma.rn.f32 	%f171, %f170, %f168, 0fBEAAA9ED;
	fma.rn.f32 	%f172, %f171, %f168, 0f00000000;
	fma.rn.f32 	%f173, %f172, %f126, %f126;
	setp.ge.f32 	%p22, %f167, 0f41102CB4;
	mul.f32 	%f174, %f167, 0f4038AA3B;
	ex2.approx.ftz.f32 	%f175, %f174;
	add.f32 	%f176, %f175, 0f3F800000;
	rcp.approx.ftz.f32 	%f177, %f176;
	fma.rn.f32 	%f178, %f177, 0fC0000000, 0f3F800000;
	selp.f32 	%f179, 0f3F800000, %f178, %p22;
	copysign.f32 	%f180, %f126, %f179;
	selp.f32 	%f181, %f180, %f173, %p21;
	add.s64 	%rd155, %rd227, %rd246;
	ld.global.nc.f32 	%f182, [%rd155];
	mov.f32 	%f183, 0f3F800000;
	sub.f32 	%f184, %f183, %f166;
	mul.f32 	%f185, %f184, %f182;
	add.s64 	%rd156, %rd225, %rd248;
	st.global.f32 	[%rd156], %f185;
	mul.f32 	%f186, %f2, %f181;
	sub.f32 	%f187, %f186, %f127;
	mul.f32 	%f188, %f187, %f182;
	mul.f32 	%f189, %f166, %f184;
	mul.f32 	%f190, %f189, %f188;
	st.global.f32 	[%rd154+4], %f190;
	add.f32 	%f579, %f579, %f190;
	mul.f32 	%f191, %f181, %f181;
	sub.f32 	%f192, %f183, %f191;
	mul.f32 	%f193, %f166, %f192;
	mul.f32 	%f194, %f2, %f182;
	fma.rn.f32 	%f195, %f193, %f194, %f580;
	sub.f32 	%f196, %f183, %f165;
	mul.f32 	%f197, %f196, %f195;
	st.global.f32 	[%rd154+-4], %f197;
	sub.f32 	%f198, %f577, %f128;
	mul.f32 	%f199, %f198, %f195;
	mul.f32 	%f200, %f165, %f196;
	mul.f32 	%f201, %f200, %f199;
	st.global.f32 	[%rd154], %f201;
	add.f32 	%f578, %f578, %f201;
	mul.f32 	%f580, %f165, %f195;
	add.s32 	%r143, %r143, 1;
	add.s32 	%r142, %r142, 1;
	setp.ne.s32 	%p23, %r142, 0;
	setp.lt.s32 	%p24, %r6, %r121;
	setp.eq.s32 	%p25, %r129, 3;
	mul.lo.s32 	%r58, %r1, %r129;
	selp.b32 	%r59, %r1, %r58, %p25;
	neg.s32 	%r60, %r59;
	selp.b32 	%r61, %r60, %r59, %p24;
	mul.wide.s32 	%rd157, %r61, 4;
	add.s64 	%rd248, %rd248, %rd157;
	neg.s32 	%r62, %r58;
	selp.b32 	%r63, %r62, %r58, %p24;
	mul.wide.s32 	%rd158, %r63, 4;
	add.s64 	%rd247, %rd247, %rd158;
	add.s64 	%rd246, %rd246, %rd51;
	@%p23 bra 	$L__BB3_53;
$L__BB3_71:
	ld.param.u64 	%rd212, [sru_bi_bwd_param_16];
	ld.param.u64 	%rd211, [sru_bi_bwd_param_15];
	cvta.to.global.u64 	%rd196, %rd211;
	mul.wide.s32 	%rd197, %r2, 4;
	add.s64 	%rd198, %rd196, %rd197;
	st.global.f32 	[%rd198], %f578;
	mul.wide.s32 	%rd199, %r1, 4;
	add.s64 	%rd200, %rd198, %rd199;
	st.global.f32 	[%rd200], %f579;
	cvta.to.global.u64 	%rd201, %rd212;
	add.s64 	%rd202, %rd201, %rd197;
	st.global.f32 	[%rd202], %f580;
$L__BB3_72:
	ret;

}


// ===== COMPILED SASS (sm_100) =====

	.target	sm_100

	.elftype	@"ET_EXEC"


//--------------------- .note.nv.tkinfo           --------------------------
	.section	.note.nv.tkinfo,"",@"SHT_NOTE"
	.sectionflags	@"SHF_NOTE_NV_TKINFO"
	.tkinfo
        /*0018*/ 	.word	0x00000002
        /*0030*/ 	.string	""
        /*0030*/ 	.string	"ptxas"
        /*0030*/ 	.string	"Cuda compilation tools, release 13.0, V13.0.88"
        /*0030*/ 	.string	"Build cuda_13.0.r13.0/compiler.36424714_0"
        /*0030*/ 	.string	"-arch sm_100 -m 64 "



//--------------------- .note.nv.cuinfo           --------------------------
	.section	.note.nv.cuinfo,"",@"SHT_NOTE"
	.sectionflags	@"SHF_NOTE_NV_CUINFO"
        /*0018*/ 	.short	0x0002
        /*001a*/ 	.short	0x0064
        /*001c*/ 	.short	0x0082
	.zero		2


//--------------------- .nv.info                  --------------------------
	.section	.nv.info,"",@"SHT_CUDA_INFO"
	.align	4


	//----- nvinfo : EIATTR_REGCOUNT
	.align		4
        /*0000*/ 	.byte	0x04, 0x2f
        /*0002*/ 	.short	(.L_10 - .L_9)
	.align		4
.L_9:
        /*0004*/ 	.word	index@(sru_fwd)
        /*0008*/ 	.word	0x0000002c


	//----- nvinfo : EIATTR_FRAME_SIZE
	.align		4
.L_10:
        /*000c*/ 	.byte	0x04, 0x11
        /*000e*/ 	.short	(.L_12 - .L_11)
	.align		4
.L_11:
        /*0010*/ 	.word	index@($__internal_3_$__cuda_sm20_rcp_rn_f32_slowpath)
        /*0014*/ 	.word	0x00000000


	//----- nvinfo : EIATTR_FRAME_SIZE
	.align		4
.L_12:
        /*0018*/ 	.byte	0x04, 0x11
        /*001a*/ 	.short	(.L_14 - .L_13)
	.align		4
.L_13:
        /*001c*/ 	.word	index@(sru_fwd)
        /*0020*/ 	.word	0x00000000


	//----- nvinfo : EIATTR_REGCOUNT
	.align		4
.L_14:
        /*0024*/ 	.byte	0x04, 0x2f
        /*0026*/ 	.short	(.L_16 - .L_15)
	.align		4
.L_15:
        /*0028*/ 	.word	index@(sru_bwd)
        /*002c*/ 	.word	0x00000030


	//----- nvinfo : EIATTR_FRAME_SIZE
	.align		4
.L_16:
        /*0030*/ 	.byte	0x04, 0x11
        /*0032*/ 	.short	(.L_18 - .L_17)
	.align		4
.L_17:
        /*0034*/ 	.word	index@($__internal_2_$__cuda_sm20_rcp_rn_f32_slowpath)
        /*0038*/ 	.word	0x00000000


	//----- nvinfo : EIATTR_FRAME_SIZE
	.align		4
.L_18:
        /*003c*/ 	.byte	0x04, 0x11
        /*003e*/ 	.short	(.L_20 - .L_19)
	.align		4
.L_19:
        /*0040*/ 	.word	index@(sru_bwd)
        /*0044*/ 	.word	0x00000000


	//----- nvinfo : EIATTR_REGCOUNT
	.align		4
.L_20:
        /*0048*/ 	.byte	0x04, 0x2f
        /*004a*/ 	.short	(.L_22 - .L_21)
	.align		4
.L_21:
        /*004c*/ 	.word	index@(sru_bi_fwd)
        /*0050*/ 	.word	0x0000002b


	//----- nvinfo : EIATTR_FRAME_SIZE
	.align		4
.L_22:
        /*0054*/ 	.byte	0x04, 0x11
        /*0056*/ 	.short	(.L_24 - .L_23)
	.align		4
.L_23:
        /*0058*/ 	.word	index@($__internal_1_$__cuda_sm20_rcp_rn_f32_slowpath)
        /*005c*/ 	.word	0x00000000


	//----- nvinfo : EIATTR_FRAME_SIZE
	.align		4
.L_24:
        /*0060*/ 	.byte	0x04, 0x11
        /*0062*/ 	.short	(.L_26 - .L_25)
	.align		4
.L_25:
        /*0064*/ 	.word	index@(sru_bi_fwd)
        /*0068*/ 	.word	0x00000000


	//----- nvinfo : EIATTR_REGCOUNT
	.align		4
.L_26:
        /*006c*/ 	.byte	0x04, 0x2f
        /*006e*/ 	.short	(.L_28 - .L_27)
	.align		4
.L_27:
        /*0070*/ 	.word	index@(sru_bi_bwd)
        /*0074*/ 	.word	0x00000039


	//----- nvinfo : EIATTR_FRAME_SIZE
	.align		4
.L_28:
        /*0078*/ 	.byte	0x04, 0x11
        /*007a*/ 	.short	(.L_30 - .L_29)
	.align		4
.L_29:
        /*007c*/ 	.word	index@($__internal_0_$__cuda_sm20_rcp_rn_f32_slowpath)
        /*0080*/ 	.word	0x00000000


	//----- nvinfo : EIATTR_FRAME_SIZE
	.align		4
.L_30:
        /*0084*/ 	.byte	0x04, 0x11
        /*0086*/ 	.short	(.L_32 - .L_31)
	.align		4
.L_31:
        /*0088*/ 	.word	index@(sru_bi_bwd)
        /*008c*/ 	.word	0x00000000


	//----- nvinfo : EIATTR_MIN_STACK_SIZE
	.align		4
.L_32:
        /*0090*/ 	.byte	0x04, 0x12
        /*0092*/ 	.short	(.L_34 - .L_33)
	.align		4
.L_33:
        /*0094*/ 	.word	index@(sru_bi_bwd)
        /*0098*/ 	.word	0x00000000


	//----- nvinfo : EIATTR_MIN_STACK_SIZE
	.align		4
.L_34:
        /*009c*/ 	.byte	0x04, 0x12
        /*009e*/ 	.short	(.L_36 - .L_35)
	.align		4
.L_35:
        /*00a0*/ 	.word	index@(sru_bi_fwd)
        /*00a4*/ 	.word	0x00000000


	//----- nvinfo : EIATTR_MIN_STACK_SIZE
	.align		4
.L_36:
        /*00a8*/ 	.byte	0x04, 0x12
        /*00aa*/ 	.short	(.L_38 - .L_37)
	.align		4
.L_37:
        /*00ac*/ 	.word	index@(sru_bwd)
        /*00b0*/ 	.word	0x00000000


	//----- nvinfo : EIATTR_MIN_STACK_SIZE
	.align		4
.L_38:
        /*00b4*/ 	.byte	0x04, 0x12
        /*00b6*/ 	.short	(.L_40 - .L_39)
	.align		4
.L_39:
        /*00b8*/ 	.word	index@(sru_fwd)
        /*00bc*/ 	.word	0x00000000
.L_40:


//--------------------- .nv.compat                --------------------------
	.section	.nv.compat,"",@"SHT_CUDA_COMPAT_INFO"
	.align	4
        /*0000*/ 	.byte	0x02, 0x09, 0x00, 0x00, 0x02, 0x02, 0x01, 0x00, 0x02, 0x05, 0x05, 0x00, 0x03, 0x07, 0x01, 0x01
        /*0010*/ 	.byte	0x02, 0x03, 0x00, 0x00, 0x02, 0x06, 0x01, 0x00, 0x04, 0x0b, 0x08, 0x00, 0x01, 0x00, 0x00, 0x00
        /*0020*/ 	.byte	0x00, 0x00, 0x00, 0x00


//--------------------- .nv.info.sru_bi_bwd       --------------------------
	.section	.nv.info.sru_bi_bwd,"",@"SHT_CUDA_INFO"
	.sectionflags	@""
	.align	4


	//----- nvinfo : EIATTR_CUDA_API_VERSION
	.align		4
        /*0000*/ 	.byte	0x04, 0x37
        /*0002*/ 	.short	(.L_42 - .L_41)
.L_41:
        /*0004*/ 	.word	0x00000082


	//----- nvinfo : EIATTR_KPARAM_INFO
	.align		4
.L_42:
        /*0008*/ 	.byte	0x04, 0x17
        /*000a*/ 	.short	(.L_44 - .L_43)
.L_43:
        /*000c*/ 	.word	0x00000000
        /*0010*/ 	.short	0x0012
        /*0012*/ 	.short	0x007c
        /*0014*/ 	.byte	0x00, 0xf0, 0x11, 0x00


	//----- nvinfo : EIATTR_KPARAM_INFO
	.align		4
.L_44:
        /*0018*/ 	.byte	0x04, 0x17
        /*001a*/ 	.short	(.L_46 - .L_45)
.L_45:
        /*001c*/ 	.word	0x00000000
        /*0020*/ 	.short	0x0011
        /*0022*/ 	.short	0x0078
        /*0024*/ 	.byte	0x00, 0xf0, 0x11, 0x00


	//----- nvinfo : EIATTR_KPARAM_INFO
	.align		4
.L_46:
        /*0028*/ 	.byte	0x04, 0x17
        /*002a*/ 	.short	(.L_48 - .L_47)
.L_47:
        /*002c*/ 	.word	0x00000000
        /*0030*/ 	.short	0x0010
        /*0032*/ 	.short	0x0070
        /*0034*/ 	.byte	0x00, 0xf5, 0x21, 0x00


	//----- nvinfo : EIATTR_KPARAM_INFO
	.align		4
.L_48:
        /*0038*/ 	.byte	0x04, 0x17
        /*003a*/ 	.short	(.L_50 - .L_49)
.L_49:
        /*003c*/ 	.word	0x00000000
        /*0040*/ 	.short	0x000f
        /*0042*/ 	.short	0x0068
        /*0044*/ 	.byte	0x00, 0xf5, 0x21, 0x00


	//----- nvinfo : EIATTR_KPARAM_INFO
	.align		4
.L_50:
        /*0048*/ 	.byte	0x04, 0x17
        /*004a*/ 	.short	(.L_52 - .L_51)
.L_51:
        /*004c*/ 	.word	0x00000000
        /*0050*/ 	.short	0x000e
        /*0052*/ 	.short	0x0060
        /*0054*/ 	.byte	0x00, 0xf5, 0x21, 0x00


	//----- nvinfo : EIATTR_KPARAM_INFO
	.align		4
.L_52:
        /*0058*/ 	.byte	0x04, 0x17
        /*005a*/ 	.short	(.L_54 - .L_53)
.L_53:
        /*005c*/ 	.word	0x00000000
        /*0060*/ 	.short	0x000d
        /*0062*/ 	.short	0x0058
        /*0064*/ 	.byte	0x00, 0xf5, 0x21, 0x00


	//----- nvinfo : EIATTR_KPARAM_INFO
	.align		4
.L_54:
        /*0068*/ 	.byte	0x04, 0x17
        /*006a*/ 	.short	(.L_56 - .L_55)
.L_55:
        /*006c*/ 	.word	0x00000000
        /*0070*/ 	.short	0x000c
        /*0072*/ 	.short	0x0054
        /*0074*/ 	.byte	0x00, 0xf0, 0x11, 0x00


	//----- nvinfo : EIATTR_KPARAM_INFO
	.align		4
.L_56:
        /*0078*/ 	.byte	0x04, 0x17
        /*007a*/ 	.short	(.L_58 - .L_57)
.L_57:
        /*007c*/ 	.word	0x00000000
        /*0080*/ 	.short	0x000b
        /*0082*/ 	.short	0x0050
        /*0084*/ 	.byte	0x00, 0xf0, 0x11, 0x00


	//----- nvinfo : EIATTR_KPARAM_INFO
	.align		4
.L_58:
        /*0088*/ 	.byte	0x04, 0x17
        /*008a*/ 	.short	(.L_60 - .L_59)
.L_59:
        /*008c*/ 	.word	0x00000000
        /*0090*/ 	.short	0x000a
        /*0092*/ 	.short	0x004c
        /*0094*/ 	.byte	0x00, 0xf0, 0x11, 0x00


	//----- nvinfo : EIATTR_KPARAM_INFO
	.align		4
.L_60:
        /*0098*/ 	.byte	0x04, 0x17
        /*009a*/ 	.short	(.L_62 - .L_61)
.L_61:
        /*009c*/ 	.word	0x00000000
        /*00a0*/ 	.short	0x0009
        /*00a2*/ 	.short	0x0048
        /*00a4*/ 	.byte	0x00, 0xf0, 0x11, 0x00


	//----- nvinfo : EIATTR_KPARAM_INFO
	.align		4
.L_62:
        /*00a8*/ 	.byte	0x04, 0x17
        /*00aa*/ 	.short	(.L_64 - .L_63)
.L_63:
        /*00ac*/ 	.word	0x00000000
        /*00b0*/ 	.short	0x0008
        /*00b2*/ 	.short	0x0040
        /*00b4*/ 	.byte	0x00, 0xf5, 0x21, 0x00


	//----- nvinfo : EIATTR_KPARAM_INFO
	.align		4
.L_64:
        /*00b8*/ 	.byte	0x04, 0x17
        /*00ba*/ 	.short	(.L_66 - .L_65)
.L_65:
        /*00bc*/ 	.word	0x00000000
        /*00c0*/ 	.short	0x0007
        /*00c2*/ 	.short	0x0038
        /*00c4*/ 	.byte	0x00, 0xf5, 0x21, 0x00


	//----- nvinfo : EIATTR_KPARAM_INFO
	.align		4
.L_66:
        /*00c8*/ 	.byte	0x04, 0x17
        /*00ca*/ 	.short	(.L_68 - .L_67)
.L_67:
        /*00cc*/ 	.word	0x00000000
        /*00d0*/ 	.short	0x0006
        /*00d2*/ 	.short	0x0030
        /*00d4*/ 	.byte	0x00, 0xf5, 0x21, 0x00


	//----- nvinfo : EIATTR_KPARAM_INFO
	.align		4
.L_68:
        /*00d8*/ 	.byte	0x04, 0x17
        /*00da*/ 	.short	(.L_70 - .L_69)
.L_69:
        /*00dc*/ 	.word	0x00000000
        /*00e0*/ 	.short	0x0005
        /*00e2*/ 	.short	0x0028
        /*00e4*/ 	.byte	0x00, 0xf5, 0x21, 0x00


	//----- nvinfo : EIATTR_KPARAM_INFO
	.align		4
.L_70:
        /*00e8*/ 	.byte	0x04, 0x17
        /*00ea*/ 	.short	(.L_72 - .L_71)
.L_71:
        /*00ec*/ 	.word	0x00000000
        /*00f0*/ 	.short	0x0004
        /*00f2*/ 	.short	0x0020
        /*00f4*/ 	.byte	0x00, 0xf5, 0x21, 0x00


	//----- nvinfo : EIATTR_KPARAM_INFO
	.align		4
.L_72:
        /*00f8*/ 	.byte	0x04, 0x17
        /*00fa*/ 	.short	(.L_74 - .L_73)
.L_73:
        /*00fc*/ 	.word	0x00000000
        /*0100*/ 	.short	0x0003
        /*0102*/ 	.short	0x0018
        /*0104*/ 	.byte	0x00, 0xf5, 0x21, 0x00


	//----- nvinfo : EIATTR_KPARAM_INFO
	.align		4
.L_74:
        /*0108*/ 	.byte	0x04, 0x17
        /*010a*/ 	.short	(.L_76 - .L_75)
.L_75:
        /*010c*/ 	.word	0x00000000
        /*0110*/ 	.short	0x0002
        /*0112*/ 	.short	0x0010
        /*0114*/ 	.byte	0x00, 0xf5, 0x21, 0x00


	//----- nvinfo : EIATTR_KPARAM_INFO
	.align		4
.L_76:
        /*0118*/ 	.byte	0x04, 0x17
        /*011a*/ 	.short	(.L_78 - .L_77)
.L_77:
        /*011c*/ 	.word	0x00000000
        /*0120*/ 	.short	0x0001
        /*0122*/ 	.short	0x0008
        /*0124*/ 	.byte	0x00, 0xf5, 0x21, 0x00


	//----- nvinfo : EIATTR_KPARAM_INFO
	.align		4
.L_78:
        /*0128*/ 	.byte	0x04, 0x17
        /*012a*/ 	.short	(.L_80 - .L_79)
.L_79:
        /*012c*/ 	.word	0x00000000
        /*0130*/ 	.short	0x0000
        /*0132*/ 	.short	0x0000
        /*0134*/ 	.byte	0x00, 0xf5, 0x21, 0x00


	//----- nvinfo : EIATTR_SPARSE_MMA_MASK
	.align		4
.L_80:
        /*0138*/ 	.byte	0x03, 0x50
        /*013a*/ 	.short	0x0000


	//----- nvinfo : EIATTR_MAXREG_COUNT
	.align		4
        /*013c*/ 	.byte	0x03, 0x1b
        /*013e*/ 	.short	0x00ff


	//----- nvinfo : EIATTR_EXTERNS
	.align		4
        /*0140*/ 	.byte	0x04, 0x0f
        /*0142*/ 	.short	(.L_82 - .L_81)


	//   ....[0]....
	.align		4
.L_81:
        /*0144*/ 	.word	index@(__assertfail)


	//----- nvinfo : EIATTR_MERCURY_ISA_VERSION
	.align		4
.L_82:
        /*0148*/ 	.byte	0x03, 0x5f
        /*014a*/ 	.short	0x0101


	//----- nvinfo : EIATTR_VRC_CTA_INIT_COUNT
	.align		4
        /*014c*/ 	.byte	0x02, 0x4a
	.zero		1
	.zero		1


	//----- nvinfo : EIATTR_SYSCALL_OFFSETS
	.align		4
        /*0150*/ 	.byte	0x04, 0x46
        /*0152*/ 	.short	(.L_84 - .L_83)


	//   ....[0]....
.L_83:
        /*0154*/ 	.word	0x00000160


	//   ....[1]....
        /*0158*/ 	.word	0x000002c0


	//   ....[2]....
        /*015c*/ 	.word	0x00000400


	//   ....[3]....
        /*0160*/ 	.word	0x00000900


	//----- nvinfo : EIATTR_EXIT_INSTR_OFFSETS
	.align		4
.L_84:
        /*0164*/ 	.byte	0x04, 0x1c
        /*0166*/ 	.short	(.L_86 - .L_85)


	//   ....[0]....
.L_85:
        /*0168*/ 	.word	0x000004a0


	//   ....[1]....
        /*016c*/ 	.word	0x00004640


	//----- nvinfo : EIATTR_CRS_STACK_SIZE
	.align		4
.L_86:
        /*0170*/ 	.byte	0x04, 0x1e
        /*0172*/ 	.short	(.L_88 - .L_87)
.L_87:
        /*0174*/ 	.word	0x00000000


	//----- nvinfo : EIATTR_CBANK_PARAM_SIZE
	.align		4
.L_88:
        /*0178*/ 	.byte	0x03, 0x19
        /*017a*/ 	.short	0x0080


	//----- nvinfo : EIATTR_PARAM_CBANK
	.align		4
        /*017c*/ 	.byte	0x04, 0x0a
        /*017e*/ 	.short	(.L_90 - .L_89)
	.align		4
.L_89:
        /*0180*/ 	.word	index@(.nv.constant0.sru_bi_bwd)
        /*0184*/ 	.short	0x0380
        /*0186*/ 	.short	0x0080


	//----- nvinfo : EIATTR_SW_WAR
	.align		4
.L_90:
        /*0188*/ 	.byte	0x04, 0x36
        /*018a*/ 	.short	(.L_92 - .L_91)
.L_91:
        /*018c*/ 	.word	0x00000008
.L_92:


//--------------------- .nv.info.sru_bi_fwd       --------------------------
	.section	.nv.info.sru_bi_fwd,"",@"SHT_CUDA_INFO"
	.sectionflags	@""
	.align	4


	//----- nvinfo : EIATTR_CUDA_API_VERSION
	.align		4
        /*0000*/ 	.byte	0x04, 0x37
        /*0002*/ 	.short	(.L_94 - .L_93)
.L_93:
        /*0004*/ 	.word	0x00000082


	//----- nvinfo : EIATTR_KPARAM_INFO
	.align		4
.L_94:
        /*0008*/ 	.byte	0x04, 0x17
        /*000a*/ 	.short	(.L_96 - .L_95)
.L_95:
        /*000c*/ 	.word	0x00000000
        /*0010*/ 	.short	0x000d
        /*0012*/ 	.short	0x0054
        /*0014*/ 	.byte	0x00, 0xf0, 0x11, 0x00


	//----- nvinfo : EIATTR_KPARAM_INFO
	.align		4
.L_96:
        /*0018*/ 	.byte	0x04, 0x17
        /*001a*/ 	.short	(.L_98 - .L_97)
.L_97:
        /*001c*/ 	.word	0x00000000
        /*0020*/ 	.short	0x000c
        /*0022*/ 	.short	0x0050
        /*0024*/ 	.byte	0x00, 0xf0, 0x11, 0x00


	//----- nvinfo : EIATTR_KPARAM_INFO
	.align		4
.L_98:
        /*0028*/ 	.byte	0x04, 0x17
        /*002a*/ 	.short	(.L_100 - .L_99)
.L_99:
        /*002c*/ 	.word	0x00000000
        /*0030*/ 	.short	0x000b
        /*0032*/ 	.short	0x0048
        /*0034*/ 	.byte	0x00, 0xf5, 0x21, 0x00


	//----- nvinfo : EIATTR_KPARAM_INFO
	.align		4
.L_100:
        /*0038*/ 	.byte	0x04, 0x17
        /*003a*/ 	.short	(.L_102 - .L_101)
.L_101:
        /*003c*/ 	.word	0x00000000
        /*0040*/ 	.short	0x000a
        /*0042*/ 	.short	0x0040
        /*0044*/ 	.byte	0x00, 0xf5, 0x21, 0x00


	//----- nvinfo : EIATTR_KPARAM_INFO
	.align		4
.L_102:
        /*0048*/ 	.byte	0x04, 0x17
        /*004a*/ 	.short	(.L_104 - .L_103)
.L_103:
        /*004c*/ 	.word	0x00000000
        /*0050*/ 	.short	0x0009
        /*0052*/ 	.short	0x003c
        /*0054*/ 	.byte	0x00, 0xf0, 0x11, 0x00


	//----- nvinfo : EIATTR_KPARAM_INFO
	.align		4
.L_104:
        /*0058*/ 	.byte	0x04, 0x17
        /*005a*/ 	.short	(.L_106 - .L_105)
.L_105:
        /*005c*/ 	.word	0x00000000
        /*0060*/ 	.short	0x0008
        /*0062*/ 	.short	0x0038
        /*0064*/ 	.byte	0x00, 0xf0, 0x11, 0x00


	//----- nvinfo : EIATTR_KPARAM_INFO
	.align		4
.L_106:
        /*0068*/ 	.byte	0x04, 0x17
        /*006a*/ 	.short	(.L_108 - .L_107)
.L_107:
        /*006c*/ 	.word	0x00000000
        /*0070*/ 	.short	0x0007
        /*0072*/ 	.short	0x0034
        /*0074*/ 	.byte	0x00, 0xf0, 0x11, 0x00


	//----- nvinfo : EIATTR_KPARAM_INFO
	.align		4
.L_108:
        /*0078*/ 	.byte	0x04, 0x17
        /*007a*/ 	.short	(.L_110 - .L_109)
.L_109:
        /*007c*/ 	.word	0x00000000
        /*0080*/ 	.short	0x0006
        /*0082*/ 	.short	0x0030
        /*0084*/ 	.byte	0x00, 0xf0, 0x11, 0x00


	//----- nvinfo : EIATTR_KPARAM_INFO
	.align		4
.L_110:
        /*0088*/ 	.byte	0x04, 0x17
        /*008a*/ 	.short	(.L_112 - .L_111)
.L_111:
        /*008c*/ 	.word	0x00000000
        /*0090*/ 	.short	0x0005
        /*0092*/ 	.short	0x0028
        /*0094*/ 	.byte	0x00, 0xf5, 0x21, 0x00


	//----- nvinfo : EIATTR_KPARAM_INFO
	.align		4
.L_112:
        /*0098*/ 	.byte	0x04, 0x17
        /*009a*/ 	.short	(.L_114 - .L_113)
.L_113:
        /*009c*/ 	.word	0x00000000
        /*00a0*/ 	.short	0x0004
        /*00a2*/ 	.short	0x0020
        /*00a4*/ 	.byte	0x00, 0xf5, 0x21, 0x00


	//----- nvinfo : EIATTR_KPARAM_INFO
	.align		4
.L_114:
        /*00a8*/ 	.byte	0x04, 0x17
        /*00aa*/ 	.short	(.L_116 - .L_115)
.L_115:
        /*00ac*/ 	.word	0x00000000
        /*00b0*/ 	.short	0x0003
        /*00b2*/ 	.short	0x0018
        /*00b4*/ 	.byte	0x00, 0xf5, 0x21, 0x00


	//----- nvinfo : EIATTR_KPARAM_INFO
	.align		4
.L_116:
        /*00b8*/ 	.byte	0x04, 0x17
        /*00ba*/ 	.short	(.L_118 - .L_117)
.L_117:
        /*00bc*/ 	.word	0x00000000
        /*00c0*/ 	.short	0x0002
        /*00c2*/ 	.short	0x0010
        /*00c4*/ 	.byte	0x00, 0xf5, 0x21, 0x00


	//----- nvinfo : EIATTR_KPARAM_INFO
	.align		4
.L_118:
        /*00c8*/ 	.byte	0x04, 0x17
        /*00ca*/ 	.short	(.L_120 - .L_119)
.L_119:
        /*00cc*/ 	.word	0x00000000
        /*00d0*/ 	.short	0x0001
        /*00d2*/ 	.short	0x0008
        /*00d4*/ 	.byte	0x00, 0xf5, 0x21, 0x00


	//----- nvinfo : EIATTR_KPARAM_INFO
	.align		4
.L_120:
        /*00d8*/ 	.byte	0x04, 0x17
        /*00da*/ 	.short	(.L_122 - .L_121)
.L_121:
        /*00dc*/ 	.word	0x00000000
        /*00e0*/ 	.short	0x0000
        /*00e2*/ 	.short	0x0000
        /*00e4*/ 	.byte	0x00, 0xf5, 0x21, 0x00


	//----- nvinfo : EIATTR_SPARSE_MMA_MASK
	.align		4
.L_122:
        /*00e8*/ 	.byte	0x03, 0x50
        /*00ea*/ 	.short	0x0000


	//----- nvinfo : EIATTR_MAXREG_COUNT
	.align		4
        /*00ec*/ 	.byte	0x03, 0x1b
        /*00ee*/ 	.short	0x00ff


	//----- nvinfo : EIATTR_EXTERNS
	.align		4
        /*00f0*/ 	.byte	0x04, 0x0f
        /*00f2*/ 	.short	(.L_124 - .L_123)


	//   ....[0]....
	.align		4
.L_123:
        /*00f4*/ 	.word	index@(__assertfail)


	//----- nvinfo : EIATTR_MERCURY_ISA_VERSION
	.align		4
.L_124:
        /*00f8*/ 	.byte	0x03, 0x5f
        /*00fa*/ 	.short	0x0101


	//----- nvinfo : EIATTR_VRC_CTA_INIT_COUNT
	.align		4
        /*00fc*/ 	.byte	0x02, 0x4a
	.zero		1
	.zero		1


	//----- nvinfo : EIATTR_SYSCALL_OFFSETS
	.align		4
        /*0100*/ 	.byte	0x04, 0x46
        /*0102*/ 	.short	(.L_126 - .L_125)


	//   ....[0]....
.L_125:
        /*0104*/ 	.word	0x00000160


	//   ....[1]....
        /*0108*/ 	.word	0x000002a0


	//   ....[2]....
        /*010c*/ 	.word	0x000007a0


	//----- nvinfo : EIATTR_EXIT_INSTR_OFFSETS
	.align		4
.L_126:
        /*0110*/ 	.byte	0x04, 0x1c
        /*0112*/ 	.short	(.L_128 - .L_127)


	//   ....[0]....
.L_127:
        /*0114*/ 	.word	0x00000340


	//   ....[1]....
        /*0118*/ 	.word	0x00000800


	//   ....[2]....
        /*011c*/ 	.word	0x00001270


	//   ....[3]....
        /*0120*/ 	.word	0x000015c0


	//   ....[4]....
        /*0124*/ 	.word	0x00001f70


	//   ....[5]....
        /*0128*/ 	.word	0x000023d0


	//   ....[6]....
        /*012c*/ 	.word	0x00002dc0


	//   ....[7]....
        /*0130*/ 	.word	0x000031e0


	//   ....[8]....
        /*0134*/ 	.word	0x00003dc0


	//   ....[9]....
        /*0138*/ 	.word	0x000042f0


	//----- nvinfo : EIATTR_CRS_STACK_SIZE
	.align		4
.L_128:
        /*013c*/ 	.byte	0x04, 0x1e
        /*013e*/ 	.short	(.L_130 - .L_129)
.L_129:
        /*0140*/ 	.word	0x00000000


	//----- nvinfo : EIATTR_CBANK_PARAM_SIZE
	.align		4
.L_130:
        /*0144*/ 	.byte	0x03, 0x19
        /*0146*/ 	.short	0x0058


	//----- nvinfo : EIATTR_PARAM_CBANK
	.align		4
        /*0148*/ 	.byte	0x04, 0x0a
        /*014a*/ 	.short	(.L_132 - .L_131)
	.align		4
.L_131:
        /*014c*/ 	.word	index@(.nv.constant0.sru_bi_fwd)
        /*0150*/ 	.short	0x0380
        /*0152*/ 	.short	0x0058


	//----- nvinfo : EIATTR_SW_WAR
	.align		4
.L_132:
        /*0154*/ 	.byte	0x04, 0x36
        /*0156*/ 	.short	(.L_134 - .L_133)
.L_133:
        /*0158*/ 	.word	0x00000008
.L_134:


//--------------------- .nv.info.sru_bwd          --------------------------
	.section	.nv.info.sru_bwd,"",@"SHT_CUDA_INFO"
	.sectionflags	@""
	.align	4


	//----- nvinfo : EIATTR_CUDA_API_VERSION
	.align		4
        /*0000*/ 	.byte	0x04, 0x37
        /*0002*/ 	.short	(.L_136 - .L_135)
.L_135:
        /*0004*/ 	.word	0x00000082


	//----- nvinfo : EIATTR_KPARAM_INFO
	.align		4
.L_136:
        /*0008*/ 	.byte	0x04, 0x17
        /*000a*/ 	.short	(.L_138 - .L_137)
.L_137:
        /*000c*/ 	.word	0x00000000
        /*0010*/ 	.short	0x0012
        /*0012*/ 	.short	0x007c
        /*0014*/ 	.byte	0x00, 0xf0, 0x11, 0x00


	//----- nvinfo : EIATTR_KPARAM_INFO
	.align		4
.L_138:
        /*0018*/ 	.byte	0x04, 0x17
        /*001a*/ 	.short	(.L_140 - .L_139)
.L_139:
        /*001c*/ 	.word	0x00000000
        /*0020*/ 	.short	0x0011
        /*0022*/ 	.short	0x0078
        /*0024*/ 	.byte	0x00, 0xf0, 0x11, 0x00


	//----- nvinfo : EIATTR_KPARAM_INFO
	.align		4
.L_140:
        /*0028*/ 	.byte	0x04, 0x17
        /*002a*/ 	.short	(.L_142 - .L_141)
.L_141:
        /*002c*/ 	.word	0x00000000
        /*0030*/ 	.short	0x0010
        /*0032*/ 	.short	0x0070
        /*0034*/ 	.byte	0x00, 0xf5, 0x21, 0x00


	//----- nvinfo : EIATTR_KPARAM_INFO
	.align		4
.L_142:
        /*0038*/ 	.byte	0x04, 0x17
        /*003a*/ 	.short	(.L_144 - .L_143)
.L_143:
        /*003c*/ 	.word	0x00000000
        /*0040*/ 	.short	0x000f
        /*0042*/ 	.short	0x0068
        /*0044*/ 	.byte	0x00, 0xf5, 0x21, 0x00


	//----- nvinfo : EIATTR_KPARAM_INFO
	.align		4
.L_144:
        /*0048*/ 	.byte	0x04, 0x17
        /*004a*/ 	.short	(.L_146 - .L_145)
.L_145:
        /*004c*/ 	.word	0x00000000
        /*0050*/ 	.short	0x000e
        /*0052*/ 	.short	0x0060
        /*0054*/ 	.byte	0x00, 0xf5, 0x21, 0x00


	//----- nvinfo : EIATTR_KPARAM_INFO
	.align		4
.L_146:
        /*0058*/ 	.byte	0x04, 0x17
        /*005a*/ 	.short	(.L_148 - .L_147)
.L_147:
        /*005c*/ 	.word	0x00000000
        /*0060*/ 	.short	0x000d
        /*0062*/ 	.short	0x0058
        /*0064*/ 	.byte	0x00, 0xf5, 0x21, 0x00


	//----- nvinfo : EIATTR_KPARAM_INFO
	.align		4
.L_148:
        /*0068*/ 	.byte	0x04, 0x17
        /*006a*/ 	.short	(.L_150 - .L_149)
.L_149:
        /*006c*/ 	.word	0x00000000
        /*0070*/ 	.short	0x000c
        /*0072*/ 	.short	0x0054
        /*0074*/ 	.byte	0x00, 0xf0, 0x11, 0x00


	//----- nvinfo : EIATTR_KPARAM_INFO
	.align		4
.L_150:
        /*0078*/ 	.byte	0x04, 0x17
        /*007a*/ 	.short	(.L_152 - .L_151)
.L_151:
        /*007c*/ 	.word	0x00000000
        /*0080*/ 	.short	0x000b
        /*0082*/ 	.short	0x0050
        /*0084*/ 	.byte	0x00, 0xf0, 0x11, 0x00


	//----- nvinfo : EIATTR_KPARAM_INFO
	.align		4
.L_152:
        /*0088*/ 	.byte	0x04, 0x17
        /*008a*/ 	.short	(.L_154 - .L_153)
.L_153:
        /*008c*/ 	.word	0x00000000
        /*0090*/ 	.short	0x000a
        /*0092*/ 	.short	0x004c
        /*0094*/ 	.byte	0x00, 0xf0, 0x11, 0x00


	//----- nvinfo : EIATTR_KPARAM_INFO
	.align		4
.L_154:
        /*0098*/ 	.byte	0x04, 0x17
        /*009a*/ 	.short	(.L_156 - .L_155)
.L_155:
        /*009c*/ 	.word	0x00000000
        /*00a0*/ 	.short	0x0009
        /*00a2*/ 	.short	0x0048
        /*00a4*/ 	.byte	0x00, 0xf0, 0x11, 0x00


	//----- nvinfo : EIATTR_KPARAM_INFO
	.align		4
.L_156:
        /*00a8*/ 	.byte	0x04, 0x17
        /*00aa*/ 	.short	(.L_158 - .L_157)
.L_157:
        /*00ac*/ 	.word	0x00000000
        /*00b0*/ 	.short	0x0008
        /*00b2*/ 	.short	0x0040
        /*00b4*/ 	.byte	0x00, 0xf5, 0x21, 0x00


	//----- nvinfo : EIATTR_KPARAM_INFO
	.align		4
.L_158:
        /*00b8*/ 	.byte	0x04, 0x17
        /*00ba*/ 	.short	(.L_160 - .L_159)
.L_159:
        /*00bc*/ 	.word	0x00000000
        /*00c0*/ 	.short	0x0007
        /*00c2*/ 	.short	0x0038
        /*00c4*/ 	.byte	0x00, 0xf5, 0x21, 0x00


	//----- nvinfo : EIATTR_KPARAM_INFO
	.align		4
.L_160:
        /*00c8*/ 	.byte	0x04, 0x17
        /*00ca*/ 	.short	(.L_162 - .L_161)
.L_161:
        /*00cc*/ 	.word	0x00000000
        /*00d0*/ 	.short	0x0006
        /*00d2*/ 	.short	0x0030
        /*00d4*/ 	.byte	0x00, 0xf5, 0x21, 0x00


	//----- nvinfo : EIATTR_KPARAM_INFO
	.align		4
.L_162:
        /*00d8*/ 	.byte	0x04, 0x17
        /*00da*/ 	.short	(.L_164 - .L_163)
.L_163:
        /*00dc*/ 	.word	0x00000000
        /*00e0*/ 	.short	0x0005
        /*00e2*/ 	.short	0x0028
        /*00e4*/ 	.byte	0x00, 0xf5, 0x21, 0x00


	//----- nvinfo : EIATTR_KPARAM_INFO
	.align		4
.L_164:
        /*00e8*/ 	.byte	0x04, 0x17
        /*00ea*/ 	.short	(.L_166 - .L_165)
.L_165:
        /*00ec*/ 	.word	0x00000000
        /*00f0*/ 	.short	0x0004
        /*00f2*/ 	.short	0x0020
        /*00f4*/ 	.byte	0x00, 0xf5, 0x21, 0x00


	//----- nvinfo : EIATTR_KPARAM_INFO
	.align		4
.L_166:
        /*00f8*/ 	.byte	0x04, 0x17
        /*00fa*/ 	.short	(.L_168 - .L_167)
.L_167:
        /*00fc*/ 	.word	0x00000000
        /*0100*/ 	.short	0x0003
        /*0102*/ 	.short	0x0018
        /*0104*/ 	.byte	0x00, 0xf5, 0x21, 0x00


	//----- nvinfo : EIATTR_KPARAM_INFO
	.align		4
.L_168:
        /*0108*/ 	.byte	0x04, 0x17
        /*010a*/ 	.short	(.L_170 - .L_169)
.L_169:
        /*010c*/ 	.word	0x00000000
        /*0110*/ 	.short	0x0002
        /*0112*/ 	.short	0x0010
        /*0114*/ 	.byte	0x00, 0xf5, 0x21, 0x00


	//----- nvinfo : EIATTR_KPARAM_INFO
	.align		4
.L_170:
        /*0118*/ 	.byte	0x04, 0x17
        /*011a*/ 	.short	(.L_172 - .L_171)
.L_171:
        /*011c*/ 	.word	0x00000000
        /*0120*/ 	.short	0x0001
        /*0122*/ 	.short	0x0008
        /*0124*/ 	.byte	0x00, 0xf5, 0x21, 0x00


	//----- nvinfo : EIATTR_KPARAM_INFO
	.align		4
.L_172:
        /*0128*/ 	.byte	0x04, 0x17
        /*012a*/ 	.short	(.L_174 - .L_173)
.L_173:
        /*012c*/ 	.word	0x00000000
        /*0130*/ 	.short	0x0000
        /*0132*/ 	.short	0x0000
        /*0134*/ 	.byte	0x00, 0xf5, 0x21, 0x00


	//----- nvinfo : EIATTR_SPARSE_MMA_MASK
	.align		4
.L_174:
        /*0138*/ 	.byte	0x03, 0x50
        /*013a*/ 	.short	0x0000


	//----- nvinfo : EIATTR_MAXREG_COUNT
	.align		4
        /*013c*/ 	.byte	0x03, 0x1b
        /*013e*/ 	.short	0x00ff


	//----- nvinfo : EIATTR_EXTERNS
	.align		4
        /*0140*/ 	.byte	0x04, 0x0f
        /*0142*/ 	.short	(.L_176 - .L_175)


	//   ....[0]....
	.align		4
.L_175:
        /*0144*/ 	.word	index@(__assertfail)


	//----- nvinfo : EIATTR_MERCURY_ISA_VERSION
	.align		4
.L_176:
        /*0148*/ 	.byte	0x03, 0x5f
        /*014a*/ 	.short	0x0101


	//----- nvinfo : EIATTR_VRC_CTA_INIT_COUNT
	.align		4
        /*014c*/ 	.byte	0x02, 0x4a
	.zero		1
	.zero		1


	//----- nvinfo : EIATTR_SYSCALL_OFFSETS
	.align		4
        /*0150*/ 	.byte	0x04, 0x46
        /*0152*/ 	.short	(.L_178 - .L_177)


	//   ....[0]....
.L_177:
        /*0154*/ 	.word	0x00000160


	//   ....[1]....
        /*0158*/ 	.word	0x000002c0


	//   ....[2]....
        /*015c*/ 	.word	0x00000670


	//----- nvinfo : EIATTR_EXIT_INSTR_OFFSETS
	.align		4
.L_178:
        /*0160*/ 	.byte	0x04, 0x1c
        /*0162*/ 	.short	(.L_180 - .L_179)


	//   ....[0]....
.L_179:
        /*0164*/ 	.word	0x00000350


	//   ....[1]....
        /*0168*/ 	.word	0x00004710


	//----- nvinfo : EIATTR_CRS_STACK_SIZE
	.align		4
.L_180:
        /*016c*/ 	.byte	0x04, 0x1e
        /*016e*/ 	.short	(.L_182 - .L_181)
.L_181:
        /*0170*/ 	.word	0x00000000


	//----- nvinfo : EIATTR_CBANK_PARAM_SIZE
	.align		4
.L_182:
        /*0174*/ 	.byte	0x03, 0x19
        /*0176*/ 	.short	0x0080


	//----- nvinfo : EIATTR_PARAM_CBANK
	.align		4
        /*0178*/ 	.byte	0x04, 0x0a
        /*017a*/ 	.short	(.L_184 - .L_183)
	.align		4
.L_183:
        /*017c*/ 	.word	index@(.nv.constant0.sru_bwd)
        /*0180*/ 	.short	0x0380
        /*0182*/ 	.short	0x0080


	//----- nvinfo : EIATTR_SW_WAR
	.align		4
.L_184:
        /*0184*/ 	.byte	0x04, 0x36
        /*0186*/ 	.short	(.L_186 - .L_185)
.L_185:
        /*0188*/ 	.word	0x00000008
.L_186:


//--------------------- .nv.info.sru_fwd          --------------------------
	.section	.nv.info.sru_fwd,"",@"SHT_CUDA_INFO"
	.sectionflags	@""
	.align	4


	//----- nvinfo : EIATTR_CUDA_API_VERSION
	.align		4
        /*0000*/ 	.byte	0x04, 0x37
        /*0002*/ 	.short	(.L_188 - .L_187)
.L_187:
        /*0004*/ 	.word	0x00000082


	//----- nvinfo : EIATTR_KPARAM_INFO
	.align		4
.L_188:
        /*0008*/ 	.byte	0x04, 0x17
        /*000a*/ 	.short	(.L_190 - .L_189)
.L_189:
        /*000c*/ 	.word	0x00000000
        /*0010*/ 	.short	0x000d
        /*0012*/ 	.short	0x0054
        /*0014*/ 	.byte	0x00, 0xf0, 0x11, 0x00


	//----- nvinfo : EIATTR_KPARAM_INFO
	.align		4
.L_190:
        /*0018*/ 	.byte	0x04, 0x17
        /*001a*/ 	.short	(.L_192 - .L_191)
.L_191:
        /*001c*/ 	.word	0x00000000
        /*0020*/ 	.short	0x000c
        /*0022*/ 	.short	0x0050
        /*0024*/ 	.byte	0x00, 0xf0, 0x11, 0x00


	//----- nvinfo : EIATTR_KPARAM_INFO
	.align		4
.L_192:
        /*0028*/ 	.byte	0x04, 0x17
        /*002a*/ 	.short	(.L_194 - .L_193)
.L_193:
        /*002c*/ 	.word	0x00000000
        /*0030*/ 	.short	0x000b
        /*0032*/ 	.short	0x0048
        /*0034*/ 	.byte	0x00, 0xf5, 0x21, 0x00


	//----- nvinfo : EIATTR_KPARAM_INFO
	.align		4
.L_194:
        /*0038*/ 	.byte	0x04, 0x17
        /*003a*/ 	.short	(.L_196 - .L_195)
.L_195:
        /*003c*/ 	.word	0x00000000
        /*0040*/ 	.short	0x000a
        /*0042*/ 	.short	0x0040
        /*0044*/ 	.byte	0x00, 0xf5, 0x21, 0x00


	//----- nvinfo : EIATTR_KPARAM_INFO
	.align		4
.L_196:
        /*0048*/ 	.byte	0x04, 0x17
        /*004a*/ 	.short	(.L_198 - .L_197)
.L_197:
        /*004c*/ 	.word	0x00000000
        /*0050*/ 	.short	0x0009
        /*0052*/ 	.short	0x003c
        /*0054*/ 	.byte	0x00, 0xf0, 0x11, 0x00


	//----- nvinfo : EIATTR_KPARAM_INFO
	.align		4
.L_198:
        /*0058*/ 	.byte	0x04, 0x17
        /*005a*/ 	.short	(.L_200 - .L_199)
.L_199:
        /*005c*/ 	.word	0x00000000
        /*0060*/ 	.short	0x0008
        /*0062*/ 	.short	0x0038
        /*0064*/ 	.byte	0x00, 0xf0, 0x11, 0x00


	//----- nvinfo : EIATTR_KPARAM_INFO
	.align		4
.L_200:
        /*0068*/ 	.byte	0x04, 0x17
        /*006a*/ 	.short	(.L_202 - .L_201)
.L_201:
        /*006c*/ 	.word	0x00000000
        /*0070*/ 	.short	0x0007
        /*0072*/ 	.short	0x0034
        /*0074*/ 	.byte	0x00, 0xf0, 0x11, 0x00


	//----- nvinfo : EIATTR_KPARAM_INFO
	.align		4
.L_202:
        /*0078*/ 	.byte	0x04, 0x17
        /*007a*/ 	.short	(.L_204 - .L_203)
.L_203:
        /*007c*/ 	.word	0x00000000
        /*0080*/ 	.short	0x0006
        /*0082*/ 	.short	0x0030
        /*0084*/ 	.byte	0x00, 0xf0, 0x11, 0x00


	//----- nvinfo : EIATTR_KPARAM_INFO
	.align		4
.L_204:
        /*0088*/ 	.byte	0x04, 0x17
        /*008a*/ 	.short	(.L_206 - .L_205)
.L_205:
        /*008c*/ 	.word	0x00000000
        /*0090*/ 	.short	0x0005
        /*0092*/ 	.short	0x0028
        /*0094*/ 	.byte	0x00, 0xf5, 0x21, 0x00


	//----- nvinfo : EIATTR_KPARAM_INFO
	.align		4
.L_206:
        /*0098*/ 	.byte	0x04, 0x17
        /*009a*/ 	.short	(.L_208 - .L_207)
.L_207:
        /*009c*/ 	.word	0x00000000
        /*00a0*/ 	.short	0x0004
        /*00a2*/ 	.short	0x0020
        /*00a4*/ 	.byte	0x00, 0xf5, 0x21, 0x00


	//----- nvinfo : EIATTR_KPARAM_INFO
	.align		4
.L_208:
        /*00a8*/ 	.byte	0x04, 0x17
        /*00aa*/ 	.short	(.L_210 - .L_209)
.L_209:
        /*00ac*/ 	.word	0x00000000
        /*00b0*/ 	.short	0x0003
        /*00b2*/ 	.short	0x0018
        /*00b4*/ 	.byte	0x00, 0xf5, 0x21, 0x00


	//----- nvinfo : EIATTR_KPARAM_INFO
	.align		4
.L_210:
        /*00b8*/ 	.byte	0x04, 0x17
        /*00ba*/ 	.short	(.L_212 - .L_211)
.L_211:
        /*00bc*/ 	.word	0x00000000
        /*00c0*/ 	.short	0x0002
        /*00c2*/ 	.short	0x0010
        /*00c4*/ 	.byte	0x00, 0xf5, 0x21, 0x00


	//----- nvinfo : EIATTR_KPARAM_INFO
	.align		4
.L_212:
        /*00c8*/ 	.byte	0x04, 0x17
        /*00ca*/ 	.short	(.L_214 - .L_213)
.L_213:
        /*00cc*/ 	.word	0x00000000
        /*00d0*/ 	.short	0x0001
        /*00d2*/ 	.short	0x0008
        /*00d4*/ 	.byte	0x00, 0xf5, 0x21, 0x00


	//----- nvinfo : EIATTR_KPARAM_INFO
	.align		4
.L_214:
        /*00d8*/ 	.byte	0x04, 0x17
        /*00da*/ 	.short	(.L_216 - .L_215)
.L_215:
        /*00dc*/ 	.word	0x00000000
        /*00e0*/ 	.short	0x0000
        /*00e2*/ 	.short	0x0000
        /*00e4*/ 	.byte	0x00, 0xf5, 0x21, 0x00


	//----- nvinfo : EIATTR_SPARSE_MMA_MASK
	.align		4
.L_216:
        /*00e8*/ 	.byte	0x03, 0x50
        /*00ea*/ 	.short	0x0000


	//----- nvinfo : EIATTR_MAXREG_COUNT
	.align		4
        /*00ec*/ 	.byte	0x03, 0x1b
        /*00ee*/ 	.short	0x00ff


	//----- nvinfo : EIATTR_EXTERNS
	.align		4
        /*00f0*/ 	.byte	0x04, 0x0f
        /*00f2*/ 	.short	(.L_218 - .L_217)


	//   ....[0]....
	.align		4
.L_217:
        /*00f4*/ 	.word	index@(__assertfail)


	//----- nvinfo : EIATTR_MERCURY_ISA_VERSION
	.align		4
.L_218:
        /*00f8*/ 	.byte	0x03, 0x5f
        /*00fa*/ 	.short	0x0101


	//----- nvinfo : EIATTR_VRC_CTA_INIT_COUNT
	.align		4
        /*00fc*/ 	.byte	0x02, 0x4a
	.zero		1
	.zero		1


	//----- nvinfo : EIATTR_SYSCALL_OFFSETS
	.align		4
        /*0100*/ 	.byte	0x04, 0x46
        /*0102*/ 	.short	(.L_220 - .L_219)


	//   ....[0]....
.L_219:
        /*0104*/ 	.word	0x00000160


	//   ....[1]....
        /*0108*/ 	.word	0x00000510


	//----- nvinfo : EIATTR_EXIT_INSTR_OFFSETS
	.align		4
.L_220:
        /*010c*/ 	.byte	0x04, 0x1c
        /*010e*/ 	.short	(.L_222 - .L_221)


	//   ....[0]....
.L_221:
        /*0110*/ 	.word	0x000001f0


	//   ....[1]....
        /*0114*/ 	.word	0x000007b0


	//   ....[2]....
        /*0118*/ 	.word	0x00001360


	//   ....[3]....
        /*011c*/ 	.word	0x000016c0


	//   ....[4]....
        /*0120*/ 	.word	0x000021a0


	//   ....[5]....
        /*0124*/ 	.word	0x00002600


	//   ....[6]....
        /*0128*/ 	.word	0x000030b0


	//   ....[7]....
        /*012c*/ 	.word	0x000034e0


	//   ....[8]....
        /*0130*/ 	.word	0x000041d0


	//   ....[9]....
        /*0134*/ 	.word	0x00004710


	//----- nvinfo : EIATTR_CRS_STACK_SIZE
	.align		4
.L_222:
        /*0138*/ 	.byte	0x04, 0x1e
        /*013a*/ 	.short	(.L_224 - .L_223)
.L_223:
        /*013c*/ 	.word	0x00000000


	//----- nvinfo : EIATTR_CBANK_PARAM_SIZE
	.align		4
.L_224:
        /*0140*/ 	.byte	0x03, 0x19
        /*0142*/ 	.short	0x0058


	//----- nvinfo : EIATTR_PARAM_CBANK
	.align		4
        /*0144*/ 	.byte	0x04, 0x0a
        /*0146*/ 	.short	(.L_226 - .L_225)
	.align		4
.L_225:
        /*0148*/ 	.word	index@(.nv.constant0.sru_fwd)
        /*014c*/ 	.short	0x0380
        /*014e*/ 	.short	0x0058


	//----- nvinfo : EIATTR_SW_WAR
	.align		4
.L_226:
        /*0150*/ 	.byte	0x04, 0x36
        /*0152*/ 	.short	(.L_228 - .L_227)
.L_227:
        /*0154*/ 	.word	0x00000008
.L_228:


//--------------------- .nv.callgraph             --------------------------
	.section	.nv.callgraph,"",@"SHT_CUDA_CALLGRAPH"
	.align	4
	.sectionentsize	8
	.align		4
        /*0000*/ 	.word	0x00000000
	.align		4
        /*0004*/ 	.word	0xffffffff
	.align		4
        /*0008*/ 	.word	index@(sru_bi_bwd)
	.align		4
        /*000c*/ 	.word	index@(__assertfail)
	.align		4
        /*0010*/ 	.word	index@(sru_bi_fwd)
	.align		4
        /*0014*/ 	.word	index@(__assertfail)
	.align		4
        /*0018*/ 	.word	index@(sru_bwd)
	.align		4
        /*001c*/ 	.word	index@(__assertfail)
	.align		4
        /*0020*/ 	.word	index@(sru_fwd)
	.align		4
        /*0024*/ 	.word	index@(__assertfail)
	.align		4
        /*0028*/ 	.word	0x00000000
	.align		4
        /*002c*/ 	.word	0xfffffffe
	.align		4
        /*0030*/ 	.word	0x00000000
	.align		4
        /*0034*/ 	.word	0xfffffffd
	.align		4
        /*0038*/ 	.word	0x00000000
	.align		4
        /*003c*/ 	.word	0xfffffffc


//--------------------- .nv.constant4             --------------------------
	.section	.nv.constant4,"a",@progbits
	.align	8
	.align		8
.nv.constant4:
        /*0000*/ 	.dword	__assertfail
	.align		8
        /*0008*/ 	.dword	__unnamed_1
	.align		8
        /*0010*/ 	.dword	__unnamed_2
	.align		8
        /*0018*/ 	.dword	__unnamed_3
	.align		8
        /*0020*/ 	.dword	__unnamed_4
	.align		8
        /*0028*/ 	.dword	$str
	.align		8
        /*0030*/ 	.dword	$str$1
	.align		8
        /*0038*/ 	.dword	$str$2
	.align		8
        /*0040*/ 	.dword	$str$3
	.align		8
        /*0048*/ 	.dword	$str$4


//--------------------- .text.sru_bi_bwd          --------------------------
	.section	.text.sru_bi_bwd,"ax",@progbits
	.align	128
        .global         sru_bi_bwd
        .type           sru_bi_bwd,@function
        .size           sru_bi_bwd,(.L_x_305 - sru_bi_bwd)
        .other          sru_bi_bwd,@"STO_CUDA_ENTRY STV_DEFAULT"
sru_bi_bwd:
.text.sru_bi_bwd:
[----:B------:R-:W0:Y:S01]  /*0000*/  LDC R1, c[0x0][0x37c] ;  /* 0x0000df00ff017b82 */ /* 0x000e220000000800 */
[----:B------:R-:W1:Y:S01]  /*0010*/  LDCU UR4, c[0x0][0x3d4] ;  /* 0x00007a80ff0477ac */ /* 0x000e620008000800 */
[----:B------:R-:W2:Y:S01]  /*0020*/  LDCU.64 UR6, c[0x0][0x388] ;  /* 0x00007100ff0677ac */ /* 0x000ea20008000a00 */
[----:B-1----:R-:W-:Y:S02]  /*0030*/  UISETP.NE.AND UP0, UPT, UR4, 0x3, UPT ;  /* 0x000000030400788c */ /* 0x002fe4000bf05270 */
[----:B--2---:R-:W-:-:S04]  /*0040*/  UISETP.EQ.U32.AND UP1, UPT, UR6, URZ, UPT ;  /* 0x000000ff0600728c */ /* 0x004fc8000bf22070 */
[----:B------:R-:W-:-:S09]  /*0050*/  UISETP.EQ.OR.EX UP0, UPT, UR7, URZ, !UP0, UP1 ;  /* 0x000000ff0700728c */ /* 0x000fd2000c702710 */
[----:B------:R-:W-:Y:S05]  /*0060*/  BRA.U UP0, `(.L_x_0) ;  /* 0x0000000100407547 */ /* 0x000fea000b800000 */
[----:B------:R-:W-:Y:S01]  /*0070*/  MOV R0, 0x0 ;  /* 0x0000000000007802 */ /* 0x000fe20000000f00 */
[----:B------:R-:W1:Y:S01]  /*0080*/  LDCU.64 UR4, c[0x4][0x28] ;  /* 0x01000500ff0477ac */ /* 0x000e620008000a00 */
[----:B------:R-:W-:Y:S02]  /*0090*/  HFMA2 R8, -RZ, RZ, 0, 1.323223114013671875e-05 ;  /* 0x000000deff087431 */ /* 0x000fe400000001ff */
[----:B------:R-:W-:Y:S01]  /*00a0*/  IMAD.MOV.U32 R12, RZ, RZ, 0x1 ;  /* 0x00000001ff0c7424 */ /* 0x000fe200078e00ff */
[----:B------:R2:W3:Y:S01]  /*00b0*/  LDC.64 R2, c[0x4][R0] ;  /* 0x0100000000027b82 */ /* 0x0004e20000000a00 */
[----:B------:R-:W4:Y:S01]  /*00c0*/  LDCU.64 UR6, c[0x4][0x30] ;  /* 0x01000600ff0677ac */ /* 0x000f220008000a00 */
[----:B------:R-:W-:Y:S01]  /*00d0*/  MOV R13, RZ ;  /* 0x000000ff000d7202 */ /* 0x000fe20000000f00 */
[----:B------:R-:W5:Y:S01]  /*00e0*/  LDCU.64 UR8, c[0x4][0x20] ;  /* 0x01000400ff0877ac */ /* 0x000f620008000a00 */
[----:B-1----:R-:W-:Y:S02]  /*00f0*/  MOV R4, UR4 ;  /* 0x0000000400047c02 */ /* 0x002fe40008000f00 */
[----:B------:R-:W-:-:S02]  /*0100*/  MOV R5, UR5 ;  /* 0x0000000500057c02 */ /* 0x000fc40008000f00 */
[----:B----4-:R-:W-:Y:S01]  /*0110*/  MOV R6, UR6 ;  /* 0x0000000600067c02 */ /* 0x010fe20008000f00 */
[----:B------:R-:W-:Y:S01]  /*0120*/  IMAD.U32 R7, RZ, RZ, UR7 ;  /* 0x00000007ff077e24 */ /* 0x000fe2000f8e00ff */
[----:B-----5:R-:W-:Y:S02]  /*0130*/  MOV R10, UR8 ;  /* 0x00000008000a7c02 */ /* 0x020fe40008000f00 */
[----:B--2---:R-:W-:-:S07]  /*0140*/  MOV R11, UR9 ;  /* 0x00000009000b7c02 */ /* 0x004fce0008000f00 */
[----:B------:R-:W-:-:S07]  /*0150*/  LEPC R20, `(.L_x_0) ;  /* 0x000000001014794e */ /* 0x000fce0000000000 */
[----:B0--3--:R-:W-:Y:S05]  /*0160*/  CALL.ABS.NOINC R2 ;  /* 0x0000000002007343 */ /* 0x009fea0003c00000 */
.L_x_0:
[----:B------:R-:W1:Y:S01]  /*0170*/  LDCU.64 UR4, c[0x0][0x3e0] ;  /* 0x00007c00ff0477ac */ /* 0x000e620008000a00 */
[----:B------:R-:W2:Y:S01]  /*0180*/  LDCU UR6, c[0x0][0x3d4] ;  /* 0x00007a80ff0677ac */ /* 0x000ea20008000800 */
[----:B-1----:R-:W-:-:S04]  /*0190*/  UISETP.NE.U32.AND UP0, UPT, UR4, URZ, UPT ;  /* 0x000000ff0400728c */ /* 0x002fc8000bf05070 */
[----:B------:R-:W-:-:S04]  /*01a0*/  UISETP.NE.AND.EX UP0, UPT, UR5, URZ, UPT, UP0 ;  /* 0x000000ff0500728c */ /* 0x000fc8000bf05300 */
[----:B--2---:R-:W-:-:S09]  /*01b0*/  UISETP.EQ.OR UP0, UPT, UR6, 0x3, !UP0 ;  /* 0x000000030600788c */ /* 0x004fd2000c702670 */
[----:B------:R-:W-:Y:S05]  /*01c0*/  BRA.U UP0, `(.L_x_1) ;  /* 0x0000000100407547 */ /* 0x000fea000b800000 */
[----:B------:R-:W-:Y:S01]  /*01d0*/  MOV R0, 0x0 ;  /* 0x0000000000007802 */ /* 0x000fe20000000f00 */
[----:B------:R-:W1:Y:S01]  /*01e0*/  LDCU.64 UR4, c[0x4][0x40] ;  /* 0x01000800ff0477ac */ /* 0x000e620008000a00 */
[----:B------:R-:W-:Y:S02]  /*01f0*/  HFMA2 R12, -RZ, RZ, 0, 5.9604644775390625e-08 ;  /* 0x00000001ff0c7431 */ /* 0x000fe400000001ff */
[----:B------:R-:W-:Y:S01]  /*0200*/  IMAD.MOV.U32 R8, RZ, RZ, 0xdf ;  /* 0x000000dfff087424 */ /* 0x000fe200078e00ff */
[----:B------:R2:W3:Y:S01]  /*0210*/  LDC.64 R2, c[0x4][R0] ;  /* 0x0100000000027b82 */ /* 0x0004e20000000a00 */
[----:B------:R-:W4:Y:S01]  /*0220*/  LDCU.64 UR6, c[0x4][0x30] ;  /* 0x01000600ff0677ac */ /* 0x000f220008000a00 */
[----:B------:R-:W-:Y:S01]  /*0230*/  MOV R13, RZ ;  /* 0x000000ff000d7202 */ /* 0x000fe20000000f00 */
[----:B------:R-:W5:Y:S01]  /*0240*/  LDCU.64 UR8, c[0x4][0x20] ;  /* 0x01000400ff0877ac */ /* 0x000f620008000a00 */
[----:B-1----:R-:W-:Y:S02]  /*0250*/  MOV R4, UR4 ;  /* 0x0000000400047c02 */ /* 0x002fe40008000f00 */
[----:B------:R-:W-:Y:S01]  /*0260*/  MOV R5, UR5 ;  /* 0x0000000500057c02 */ /* 0x000fe20008000f00 */
[----:B----4-:R-:W-:Y:S01]  /*0270*/  IMAD.U32 R6, RZ, RZ, UR6 ;  /* 0x00000006ff067e24 */ /* 0x010fe2000f8e00ff */
[----:B------:R-:W-:-:S02]  /*0280*/  MOV R7, UR7 ;  /* 0x0000000700077c02 */ /* 0x000fc40008000f00 */
[----:B-----5:R-:W-:Y:S02]  /*0290*/  MOV R10, UR8 ;  /* 0x00000008000a7c02 */ /* 0x020fe40008000f00 */
[----:B--2---:R-:W-:-:S07]  /*02a0*/  MOV R11, UR9 ;  /* 0x00000009000b7c02 */ /* 0x004fce0008000f00 */
[----:B------:R-:W-:-:S07]  /*02b0*/  LEPC R20, `(.L_x_1) ;  /* 0x000000001014794e */ /* 0x000fce0000000000 */
[----:B0--3--:R-:W-:Y:S05]  /*02c0*/  CALL.ABS.NOINC R2 ;  /* 0x0000000002007343 */ /* 0x009fea0003c00000 */
.L_x_1:
[----:B------:R-:W1:Y:S02]  /*02d0*/  LDCU UR4, c[0x0][0x3d4] ;  /* 0x00007a80ff0477ac */ /* 0x000e640008000800 */
[----:B-1----:R-:W-:-:S04]  /*02e0*/  UIADD3 UR4, UPT, UPT, UR4, -0x3, URZ ;  /* 0xfffffffd04047890 */ /* 0x002fc8000fffe0ff */
[----:B------:R-:W-:-:S09]  /*02f0*/  UISETP.GE.U32.AND UP0, UPT, UR4, 0x2, UPT ;  /* 0x000000020400788c */ /* 0x000fd2000bf06070 */
[----:B------:R-:W-:Y:S05]  /*0300*/  BRA.U !UP0, `(.L_x_2) ;  /* 0x0000000108407547 */ /* 0x000fea000b800000 */
[----:B------:R-:W-:Y:S01]  /*0310*/  MOV R0, 0x0 ;  /* 0x0000000000007802 */ /* 0x000fe20000000f00 */
[----:B------:R-:W1:Y:S01]  /*0320*/  LDCU.64 UR4, c[0x4][0x48] ;  /* 0x01000900ff0477ac */ /* 0x000e620008000a00 */
[----:B------:R-:W-:Y:S01]  /*0330*/  HFMA2 R8, -RZ, RZ, 0, 1.33514404296875e-05 ;  /* 0x000000e0ff087431 */ /* 0x000fe200000001ff */
[----:B------:R-:W-:Y:S01]  /*0340*/  MOV R12, 0x1 ;  /* 0x00000001000c7802 */ /* 0x000fe20000000f00 */
[----:B------:R2:W3:Y:S01]  /*0350*/  LDC.64 R2, c[0x4][R0] ;  /* 0x0100000000027b82 */ /* 0x0004e20000000a00 */
[----:B------:R-:W4:Y:S01]  /*0360*/  LDCU.64 UR6, c[0x4][0x30] ;  /* 0x01000600ff0677ac */ /* 0x000f220008000a00 */
[----:B------:R-:W-:Y:S01]  /*0370*/  HFMA2 R13, -RZ, RZ, 0, 0 ;  /* 0x00000000ff0d7431 */ /* 0x000fe200000001ff */
[----:B------:R-:W5:Y:S01]  /*0380*/  LDCU.64 UR8, c[0x4][0x20] ;  /* 0x01000400ff0877ac */ /* 0x000f620008000a00 */
[----:B-1----:R-:W-:Y:S01]  /*0390*/  MOV R4, UR4 ;  /* 0x0000000400047c02 */ /* 0x002fe20008000f00 */
[----:B------:R-:W-:Y:S01]  /*03a0*/  IMAD.U32 R5, RZ, RZ, UR5 ;  /* 0x00000005ff057e24 */ /* 0x000fe2000f8e00ff */
[----:B----4-:R-:W-:-:S02]  /*03b0*/  MOV R6, UR6 ;  /* 0x0000000600067c02 */ /* 0x010fc40008000f00 */
[----:B------:R-:W-:Y:S02]  /*03c0*/  MOV R7, UR7 ;  /* 0x0000000700077c02 */ /* 0x000fe40008000f00 */
[----:B-----5:R-:W-:Y:S01]  /*03d0*/  MOV R10, UR8 ;  /* 0x00000008000a7c02 */ /* 0x020fe20008000f00 */
[----:B--2---:R-:W-:-:S07]  /*03e0*/  IMAD.U32 R11, RZ, RZ, UR9 ;  /* 0x00000009ff0b7e24 */ /* 0x004fce000f8e00ff */
[----:B------:R-:W-:-:S07]  /*03f0*/  LEPC R20, `(.L_x_2) ;  /* 0x000000001014794e */ /* 0x000fce0000000000 */
[----:B0--3--:R-:W-:Y:S05]  /*0400*/  CALL.ABS.NOINC R2 ;  /* 0x0000000002007343 */ /* 0x009fea0003c00000 */
.L_x_2:
[----:B------:R-:W1:Y:S01]  /*0410*/  S2R R3, SR_TID.X ;  /* 0x0000000000037919 */ /* 0x000e620000002100 */
[----:B------:R-:W2:Y:S01]  /*0420*/  LDC R23, c[0x0][0x3d0] ;  /* 0x0000f400ff177b82 */ /* 0x000ea20000000800 */
[----:B------:R-:W2:Y:S07]  /*0430*/  LDCU UR5, c[0x0][0x3c8] ;  /* 0x00007900ff0577ac */ /* 0x000eae0008000800 */
[----:B------:R-:W1:Y:S08]  /*0440*/  S2UR UR4, SR_CTAID.X ;  /* 0x00000000000479c3 */ /* 0x000e700000002500 */
[----:B------:R-:W1:Y:S01]  /*0450*/  LDC R18, c[0x0][0x360] ;  /* 0x0000d800ff127b82 */ /* 0x000e620000000800 */
[----:B--2---:R-:W-:-:S02]  /*0460*/  IMAD R0, R23, UR5, RZ ;  /* 0x0000000517007c24 */ /* 0x004fc4000f8e02ff */
[----:B-1----:R-:W-:Y:S02]  /*0470*/  IMAD R18, R18, UR4, R3 ;  /* 0x0000000412127c24 */ /* 0x002fe4000f8e0203 */
[----:B------:R-:W-:-:S05]  /*0480*/  IMAD.SHL.U32 R3, R0, 0x2, RZ ;  /* 0x0000000200037824 */ /* 0x000fca00078e00ff */
[----:B------:R-:W-:-:S13]  /*0490*/  ISETP.GE.AND P0, PT, R18, R3, PT ;  /* 0x000000031200720c */ /* 0x000fda0003f06270 */
[----:B------:R-:W-:Y:S05]  /*04a0*/  @P0 EXIT ;  /* 0x000000000000094d */ /* 0x000fea0003800000 */
[----:B------:R-:W-:Y:S01]  /*04b0*/  SHF.L.U32 R23, R23, 0x1, RZ ;  /* 0x0000000117177819 */ /* 0x000fe200000006ff */
[----:B------:R-:W1:Y:S01]  /*04c0*/  LDC.64 R24, c[0x0][0x358] ;  /* 0x0000d600ff187b82 */ /* 0x000e620000000a00 */
[----:B------:R-:W-:Y:S01]  /*04d0*/  IABS R6, R18 ;  /* 0x0000001200067213 */ /* 0x000fe20000000000 */
[----:B------:R-:W2:Y:S01]  /*04e0*/  LDCU.64 UR4, c[0x0][0x3a0] ;  /* 0x00007400ff0477ac */ /* 0x000ea20008000a00 */
[-C--:B------:R-:W-:Y:S02]  /*04f0*/  IABS R5, R23.reuse ;  /* 0x0000001700057213 */ /* 0x080fe40000000000 */
[----:B------:R-:W-:Y:S02]  /*0500*/  IABS R8, R23 ;  /* 0x0000001700087213 */ /* 0x000fe40000000000 */
[----:B------:R-:W3:Y:S01]  /*0510*/  I2F.RP R0, R5 ;  /* 0x0000000500007306 */ /* 0x000ee20000209400 */
[----:B------:R-:W4:Y:S01]  /*0520*/  LDC.64 R32, c[0x0][0x3c0] ;  /* 0x0000f000ff207b82 */ /* 0x000f220000000a00 */
[----:B--2---:R-:W-:-:S06]  /*0530*/  ISETP.NE.U32.AND P0, PT, RZ, UR4, PT ;  /* 0x00000004ff007c0c */ /* 0x004fcc000bf05070 */
[----:B---3--:R-:W2:Y:S01]  /*0540*/  MUFU.RCP R0, R0 ;  /* 0x0000000000007308 */ /* 0x008ea20000001000 */
[----:B------:R-:W-:Y:S02]  /*0550*/  ISETP.NE.AND.EX P0, PT, RZ, UR5, PT, P0 ;  /* 0x00000005ff007c0c */ /* 0x000fe4000bf05300 */
[----:B-1----:R-:W-:Y:S02]  /*0560*/  R2UR UR4, R24 ;  /* 0x00000000180472ca */ /* 0x002fe400000e0000 */
[----:B------:R-:W-:Y:S02]  /*0570*/  R2UR UR5, R25 ;  /* 0x00000000190572ca */ /* 0x000fe400000e0000 */
[----:B--2---:R-:W-:Y:S02]  /*0580*/  IADD3 R2, PT, PT, R0, 0xffffffe, RZ ;  /* 0x0ffffffe00027810 */ /* 0x004fe40007ffe0ff */
[----:B------:R-:W-:Y:S02]  /*0590*/  IADD3 R0, PT, PT, RZ, -R8, RZ ;  /* 0x80000008ff007210 */ /* 0x000fe40007ffe0ff */
[----:B------:R1:W2:Y:S02]  /*05a0*/  F2I.FTZ.U32.TRUNC.NTZ R3, R2 ;  /* 0x0000000200037305 */ /* 0x0002a4000021f000 */
[----:B-1----:R-:W-:-:S02]  /*05b0*/  MOV R2, RZ ;  /* 0x000000ff00027202 */ /* 0x002fc40000000f00 */
[----:B--2---:R-:W-:-:S05]  /*05c0*/  IADD3 R4, PT, PT, RZ, -R3, RZ ;  /* 0x80000003ff047210 */ /* 0x004fca0007ffe0ff */
[----:B------:R-:W-:Y:S02]  /*05d0*/  IMAD R7, R4, R5, RZ ;  /* 0x0000000504077224 */ /* 0x000fe400078e02ff */
[----:B------:R-:W-:Y:S02]  /*05e0*/  IMAD.MOV.U32 R4, RZ, RZ, R6 ;  /* 0x000000ffff047224 */ /* 0x000fe400078e0006 */
[----:B------:R-:W-:-:S06]  /*05f0*/  IMAD.HI.U32 R3, R3, R7, R2 ;  /* 0x0000000703037227 */ /* 0x000fcc00078e0002 */
[----:B------:R-:W-:-:S04]  /*0600*/  IMAD.HI.U32 R3, R3, R4, RZ ;  /* 0x0000000403037227 */ /* 0x000fc800078e00ff */
[----:B------:R-:W-:-:S05]  /*0610*/  IMAD R0, R3, R0, R4 ;  /* 0x0000000003007224 */ /* 0x000fca00078e0204 */
[----:B------:R-:W-:-:S13]  /*0620*/  ISETP.GT.U32.AND P2, PT, R5, R0, PT ;  /* 0x000000000500720c */ /* 0x000fda0003f44070 */
[-C--:B------:R-:W-:Y:S01]  /*0630*/  @!P2 IADD3 R0, PT, PT, R0, -R5.reuse, RZ ;  /* 0x800000050000a210 */ /* 0x080fe20007ffe0ff */
[----:B------:R-:W-:Y:S01]  /*0640*/  @!P2 VIADD R3, R3, 0x1 ;  /* 0x000000010303a836 */ /* 0x000fe20000000000 */
[----:B------:R-:W-:Y:S02]  /*0650*/  ISETP.NE.AND P2, PT, R23, RZ, PT ;  /* 0x000000ff1700720c */ /* 0x000fe40003f45270 */
[----:B------:R-:W-:Y:S02]  /*0660*/  ISETP.GE.U32.AND P1, PT, R0, R5, PT ;  /* 0x000000050000720c */ /* 0x000fe40003f26070 */
[----:B------:R-:W-:Y:S01]  /*0670*/  LOP3.LUT R0, R18, R23, RZ, 0x3c, !PT ;  /* 0x0000001712007212 */ /* 0x000fe200078e3cff */
[----:B------:R-:W-:Y:S01]  /*0680*/  IMAD.MOV.U32 R16, RZ, RZ, 0x3f800000 ;  /* 0x3f800000ff107424 */ /* 0x000fe200078e00ff */
[----:B------:R-:W1:Y:S02]  /*0690*/  LDC.64 R4, c[0x0][0x3b8] ;  /* 0x0000ee00ff047b82 */ /* 0x000e640000000a00 */
[----:B------:R-:W-:-:S07]  /*06a0*/  ISETP.GE.AND P3, PT, R0, RZ, PT ;  /* 0x000000ff0000720c */ /* 0x000fce0003f66270 */
[----:B------:R-:W-:-:S04]  /*06b0*/  @P1 IADD3 R3, PT, PT, R3, 0x1, RZ ;  /* 0x0000000103031810 */ /* 0x000fc80007ffe0ff */
[----:B------:R-:W-:Y:S02]  /*06c0*/  MOV R7, R3 ;  /* 0x0000000300077202 */ /* 0x000fe40000000f00 */
[----:B------:R-:W2:Y:S02]  /*06d0*/  @P0 LDC.64 R2, c[0x0][0x3a0] ;  /* 0x0000e800ff020b82 */ /* 0x000ea40000000a00 */
[----:B------:R-:W-:Y:S02]  /*06e0*/  @!P3 IADD3 R7, PT, PT, -R7, RZ, RZ ;  /* 0x000000ff0707b210 */ /* 0x000fe40007ffe1ff */
[----:B------:R-:W-:-:S05]  /*06f0*/  @!P2 LOP3.LUT R7, RZ, R23, RZ, 0x33, !PT ;  /* 0x00000017ff07a212 */ /* 0x000fca00078e33ff */
[----:B----4-:R-:W-:-:S06]  /*0700*/  IMAD.WIDE R32, R7, 0x4, R32 ;  /* 0x0000000407207825 */ /* 0x010fcc00078e0220 */
[----:B------:R-:W3:Y:S01]  /*0710*/  LDG.E.CONSTANT R32, desc[UR4][R32.64] ;  /* 0x0000000420207981 */ /* 0x000ee2000c1e9900 */
[----:B------:R-:W-:Y:S01]  /*0720*/  @P0 R2UR UR4, R24 ;  /* 0x00000000180402ca */ /* 0x000fe200000e0000 */
[----:B-1----:R-:W-:Y:S01]  /*0730*/  IMAD.WIDE R4, R18, 0x4, R4 ;  /* 0x0000000412047825 */ /* 0x002fe200078e0204 */
[C---:B------:R-:W-:Y:S02]  /*0740*/  @P0 R2UR UR5, R25.reuse ;  /* 0x00000000190502ca */ /* 0x040fe400000e0000 */
[----:B------:R-:W-:Y:S02]  /*0750*/  R2UR UR6, R24 ;  /* 0x00000000180672ca */ /* 0x000fe400000e0000 */
[----:B------:R-:W-:Y:S01]  /*0760*/  R2UR UR7, R25 ;  /* 0x00000000190772ca */ /* 0x000fe200000e0000 */
[----:B--2---:R-:W-:-:S08]  /*0770*/  @P0 IMAD.WIDE R2, R18, 0x4, R2 ;  /* 0x0000000412020825 */ /* 0x004fd000078e0202 */
[----:B------:R1:W5:Y:S01]  /*0780*/  @P0 LDG.E.CONSTANT R16, desc[UR4][R2.64] ;  /* 0x0000000402100981 */ /* 0x000362000c1e9900 */
[----:B------:R-:W3:Y:S01]  /*0790*/  LDCU UR4, c[0x0][0x3cc] ;  /* 0x00007980ff0477ac */ /* 0x000ee20008000800 */
[----:B------:R-:W-:Y:S01]  /*07a0*/  IADD3 R17, PT, PT, -R7, RZ, RZ ;  /* 0x000000ff07117210 */ /* 0x000fe20007ffe1ff */
[----:B------:R-:W-:Y:S01]  /*07b0*/  BSSY.RECONVERGENT B6, `(.L_x_3) ;  /* 0x0000016000067945 */ /* 0x000fe20003800200 */
[----:B------:R1:W5:Y:S03]  /*07c0*/  LDG.E.CONSTANT R19, desc[UR6][R4.64] ;  /* 0x0000000604137981 */ /* 0x000366000c1e9900 */
[----:B------:R-:W-:Y:S01]  /*07d0*/  IMAD R17, R23, R17, R18 ;  /* 0x0000001117117224 */ /* 0x000fe200078e0212 */
[C---:B---3--:R-:W-:Y:S02]  /*07e0*/  ISETP.GT.AND P0, PT, R32.reuse, UR4, PT ;  /* 0x0000000420007c0c */ /* 0x048fe4000bf04270 */
[----:B------:R-:W-:-:S13]  /*07f0*/  ISETP.GT.AND P1, PT, R32, -0x1, PT ;  /* 0xffffffff2000780c */ /* 0x000fda0003f24270 */
[----:B-1----:R-:W-:Y:S05]  /*0800*/  @!P0 BRA P1, `(.L_x_4) ;  /* 0x0000000000408947 */ /* 0x002fea0000800000 */
[----:B------:R-:W-:Y:S01]  /*0810*/  MOV R0, 0x0 ;  /* 0x0000000000007802 */ /* 0x000fe20000000f00 */
[----:B------:R-:W1:Y:S01]  /*0820*/  LDCU.64 UR4, c[0x4][0x38] ;  /* 0x01000700ff0477ac */ /* 0x000e620008000a00 */
[----:B------:R-:W-:Y:S02]  /*0830*/  HFMA2 R12, -RZ, RZ, 0, 5.9604644775390625e-08 ;  /* 0x00000001ff0c7431 */ /* 0x000fe400000001ff */
[----:B------:R-:W-:Y:S01]  /*0840*/  IMAD.MOV.U32 R8, RZ, RZ, 0xee ;  /* 0x000000eeff087424 */ /* 0x000fe200078e00ff */
[----:B------:R2:W3:Y:S01]  /*0850*/  LDC.64 R2, c[0x4][R0] ;  /* 0x0100000000027b82 */ /* 0x0004e20000000a00 */
[----:B------:R-:W4:Y:S01]  /*0860*/  LDCU.64 UR6, c[0x4][0x30] ;  /* 0x01000600ff0677ac */ /* 0x000f220008000a00 */
[----:B------:R-:W-:Y:S01]  /*0870*/  MOV R13, RZ ;  /* 0x000000ff000d7202 */ /* 0x000fe20000000f00 */
[----:B------:R-:W0:Y:S01]  /*0880*/  LDCU.64 UR8, c[0x4][0x20] ;  /* 0x01000400ff0877ac */ /* 0x000e220008000a00 */
[----:B-1----:R-:W-:Y:S02]  /*0890*/  MOV R4, UR4 ;  /* 0x0000000400047c02 */ /* 0x002fe40008000f00 */
[----:B------:R-:W-:Y:S01]  /*08a0*/  MOV R5, UR5 ;  /* 0x0000000500057c02 */ /* 0x000fe20008000f00 */
[----:B----4-:R-:W-:Y:S01]  /*08b0*/  IMAD.U32 R6, RZ, RZ, UR6 ;  /* 0x00000006ff067e24 */ /* 0x010fe2000f8e00ff */
[----:B------:R-:W-:-:S02]  /*08c0*/  MOV R7, UR7 ;  /* 0x0000000700077c02 */ /* 0x000fc40008000f00 */
[----:B0-----:R-:W-:Y:S02]  /*08d0*/  MOV R10, UR8 ;  /* 0x00000008000a7c02 */ /* 0x001fe40008000f00 */
[----:B--2---:R-:W-:-:S07]  /*08e0*/  MOV R11, UR9 ;  /* 0x00000009000b7c02 */ /* 0x004fce0008000f00 */
[----:B------:R-:W-:-:S07]  /*08f0*/  LEPC R20, `(.L_x_4) ;  /* 0x000000001014794e */ /* 0x000fce0000000000 */
[----:B---3-5:R-:W-:Y:S05]  /*0900*/  CALL.ABS.NOINC R2 ;  /* 0x0000000002007343 */ /* 0x028fea0003c00000 */
.L_x_4:
[----:B------:R-:W-:Y:S05]  /*0910*/  BSYNC.RECONVERGENT B6 ;  /* 0x0000000000067941 */ /* 0x000fea0003800200 */
.L_x_3:
[----:B------:R-:W1:Y:S01]  /*0920*/  LDC.64 R34, c[0x0][0x3d0] ;  /* 0x0000f400ff227b82 */ /* 0x000e620000000a00 */
[----:B------:R-:W2:Y:S01]  /*0930*/  LDCU UR4, c[0x0][0x3c8] ;  /* 0x00007900ff0477ac */ /* 0x000ea20008000800 */
[----:B------:R-:W-:Y:S06]  /*0940*/  BSSY.RECONVERGENT B0, `(.L_x_5) ;  /* 0x000002f000007945 */ /* 0x000fec0003800200 */
[----:B------:R-:W3:Y:S08]  /*0950*/  LDC.64 R20, c[0x0][0x3d8] ;  /* 0x0000f600ff147b82 */ /* 0x000ef00000000a00 */
[----:B------:R-:W4:Y:S08]  /*0960*/  LDC.64 R4, c[0x0][0x380] ;  /* 0x0000e000ff047b82 */ /* 0x000f300000000a00 */
[----:B------:R-:W0:Y:S01]  /*0970*/  LDC.64 R8, c[0x0][0x3e0] ;  /* 0x0000f800ff087b82 */ /* 0x000e220000000a00 */
[----:B-1----:R-:W-:Y:S01]  /*0980*/  IMAD R7, R18, R35, RZ ;  /* 0x0000002312077224 */ /* 0x002fe200078e02ff */
[----:B------:R-:W-:Y:S01]  /*0990*/  ISETP.GE.AND P2, PT, R17, R34, PT ;  /* 0x000000221100720c */ /* 0x000fe20003f46270 */
[----:B--2---:R-:W-:Y:S01]  /*09a0*/  IMAD R22, R34, UR4, RZ ;  /* 0x0000000422167c24 */ /* 0x004fe2000f8e02ff */
[----:B------:R-:W-:-:S02]  /*09b0*/  ISETP.NE.AND P1, PT, R35, 0x3, PT ;  /* 0x000000032300780c */ /* 0x000fc40003f25270 */
[----:B------:R-:W-:Y:S01]  /*09c0*/  ISETP.GE.AND P0, PT, R17, R34, PT ;  /* 0x000000221100720c */ /* 0x000fe20003f06270 */
[----:B------:R-:W-:Y:S01]  /*09d0*/  IMAD.SHL.U32 R22, R22, 0x2, RZ ;  /* 0x0000000216167824 */ /* 0x000fe200078e00ff */
[----:B------:R-:W1:Y:S01]  /*09e0*/  LDC.64 R2, c[0x0][0x388] ;  /* 0x0000e200ff027b82 */ /* 0x000e620000000a00 */
[----:B---3--:R-:W-:-:S04]  /*09f0*/  IMAD.WIDE R20, R7, 0x4, R20 ;  /* 0x0000000407147825 */ /* 0x008fc800078e0214 */
[----:B------:R-:W-:Y:S01]  /*0a00*/  IMAD R33, R22, R35, RZ ;  /* 0x0000002316217224 */ /* 0x000fe200078e02ff */
[----:B------:R-:W-:Y:S02]  /*0a10*/  IADD3 R15, P4, PT, R20, 0xc, RZ ;  /* 0x0000000c140f7810 */ /* 0x000fe40007f9e0ff */
[----:B------:R-:W2:Y:S01]  /*0a20*/  LDC.64 R30, c[0x0][0x390] ;  /* 0x0000e400ff1e7b82 */ /* 0x000ea20000000a00 */
[----:B----4-:R-:W-:Y:S01]  /*0a30*/  IMAD.WIDE R4, R7, 0x4, R4 ;  /* 0x0000000407047825 */ /* 0x010fe200078e0204 */
[----:B------:R-:W-:Y:S02]  /*0a40*/  IADD3.X R27, PT, PT, RZ, R21, RZ, P4, !PT ;  /* 0x00000015ff1b7210 */ /* 0x000fe400027fe4ff */
[----:B------:R-:W-:Y:S02]  /*0a50*/  SEL R37, R22, R33, !P1 ;  /* 0x0000002116257207 */ /* 0x000fe40004800000 */
[----:B------:R-:W-:Y:S02]  /*0a60*/  IADD3 R7, P3, PT, R4, 0xc, RZ ;  /* 0x0000000c04077810 */ /* 0x000fe40007f7e0ff */
[----:B------:R-:W3:Y:S01]  /*0a70*/  LDC.64 R10, c[0x0][0x3a8] ;  /* 0x0000ea00ff0a7b82 */ /* 0x000ee20000000a00 */
[----:B0-----:R-:W-:Y:S01]  /*0a80*/  IMAD.WIDE R8, R18, 0x4, R8 ;  /* 0x0000000412087825 */ /* 0x001fe200078e0208 */
[----:B------:R-:W-:-:S02]  /*0a90*/  IADD3.X R29, PT, PT, RZ, R5, RZ, P3, !PT ;  /* 0x00000005ff1d7210 */ /* 0x000fc40001ffe4ff */
[----:B------:R-:W-:Y:S02]  /*0aa0*/  ISETP.GE.AND P3, PT, R32, 0x1, PT ;  /* 0x000000012000780c */ /* 0x000fe40003f66270 */
[----:B------:R-:W-:Y:S02]  /*0ab0*/  SEL R9, R9, R27, !P1 ;  /* 0x0000001b09097207 */ /* 0x000fe40004800000 */
[----:B------:R-:W0:Y:S01]  /*0ac0*/  LDC.64 R12, c[0x0][0x3b0] ;  /* 0x0000ec00ff0c7b82 */ /* 0x000e220000000a00 */
[----:B-1----:R-:W-:Y:S01]  /*0ad0*/  IMAD.WIDE R2, R18, 0x4, R2 ;  /* 0x0000000412027825 */ /* 0x002fe200078e0202 */
[----:B------:R-:W-:Y:S02]  /*0ae0*/  IADD3 R27, PT, PT, -R22, RZ, RZ ;  /* 0x000000ff161b7210 */ /* 0x000fe40007ffe1ff */
[----:B------:R-:W-:Y:S02]  /*0af0*/  SEL R8, R8, R15, !P1 ;  /* 0x0000000f08087207 */ /* 0x000fe40004800000 */
[----:B------:R-:W-:Y:S01]  /*0b00*/  SEL R6, R2, R7, !P1 ;  /* 0x0000000702067207 */ /* 0x000fe20004800000 */
[----:B--2---:R-:W-:Y:S01]  /*0b10*/  IMAD.WIDE R30, R17, 0x4, R30 ;  /* 0x00000004111e7825 */ /* 0x004fe200078e021e */
[----:B------:R-:W-:-:S02]  /*0b20*/  SEL R7, R3, R29, !P1 ;  /* 0x0000001d03077207 */ /* 0x000fc40004800000 */
[----:B------:R-:W-:Y:S02]  /*0b30*/  CS2R R28, SRZ ;  /* 0x00000000001c7805 */ /* 0x000fe4000001ff00 */
[----:B------:R-:W-:Y:S01]  /*0b40*/  SEL R27, R27, R22, !P0 ;  /* 0x000000161b1b7207 */ /* 0x000fe20004000000 */
[----:B------:R-:W-:-:S04]  /*0b50*/  IMAD.WIDE R34, R23, 0x4, R30 ;  /* 0x0000000417227825 */ /* 0x000fc800078e021e */
[----:B---3--:R-:W-:-:S04]  /*0b60*/  IMAD.WIDE R10, R18, 0x4, R10 ;  /* 0x00000004120a7825 */ /* 0x008fc800078e020a */
[----:B0-----:R-:W-:Y:S01]  /*0b70*/  IMAD.WIDE R12, R18, 0x4, R12 ;  /* 0x00000004120c7825 */ /* 0x001fe200078e020c */
[----:B------:R-:W-:Y:S06]  /*0b80*/  @P2 BRA `(.L_x_6) ;  /* 0x0000000000282947 */ /* 0x000fec0003800000 */
[----:B------:R-:W-:-:S05]  /*0b90*/  IADD3 R0, PT, PT, R32, -0x1, RZ ;  /* 0xffffffff20007810 */ /* 0x000fca0007ffe0ff */
[-C--:B------:R-:W-:Y:S02]  /*0ba0*/  IMAD R3, R33, R0.reuse, RZ ;  /* 0x0000000021037224 */ /* 0x080fe400078e02ff */
[----:B------:R-:W-:Y:S02]  /*0bb0*/  IMAD R23, R22, R0, RZ ;  /* 0x0000000016177224 */ /* 0x000fe400078e02ff */
[----:B------:R-:W-:Y:S02]  /*0bc0*/  IMAD R15, R0, R37, RZ ;  /* 0x00000025000f7224 */ /* 0x000fe400078e02ff */
[----:B------:R-:W-:-:S04]  /*0bd0*/  IMAD.WIDE R4, R3, 0x4, R4 ;  /* 0x0000000403047825 */ /* 0x000fc800078e0204 */
[----:B------:R-:W-:-:S04]  /*0be0*/  IMAD.WIDE R20, R3, 0x4, R20 ;  /* 0x0000000403147825 */ /* 0x000fc800078e0214 */
[----:B------:R-:W-:-:S04]  /*0bf0*/  IMAD.WIDE R10, R23, 0x4, R10 ;  /* 0x00000004170a7825 */ /* 0x000fc800078e020a */
[----:B------:R-:W-:-:S04]  /*0c00*/  IMAD.WIDE R12, R23, 0x4, R12 ;  /* 0x00000004170c7825 */ /* 0x000fc800078e020c */
[----:B------:R-:W-:-:S04]  /*0c10*/  IMAD.WIDE R6, R15, 0x4, R6 ;  /* 0x000000040f067825 */ /* 0x000fc800078e0206 */
[----:B------:R-:W-:-:S07]  /*0c20*/  IMAD.WIDE R8, R15, 0x4, R8 ;  /* 0x000000040f087825 */ /* 0x000fce00078e0208 */
.L_x_6:
[----:B------:R-:W-:Y:S05]  /*0c30*/  BSYNC.RECONVERGENT B0 ;  /* 0x0000000000007941 */ /* 0x000fea0003800200 */
.L_x_5:
[----:B------:R-:W-:Y:S01]  /*0c40*/  BSSY.RECONVERGENT B1, `(.L_x_7) ;  /* 0x0000391000017945 */ /* 0x000fe20003800200 */
[----:B------:R-:W-:Y:S01]  /*0c50*/  @!P0 IMAD.MOV R33, RZ, RZ, -R33 ;  /* 0x000000ffff218224 */ /* 0x000fe200078e0a21 */
[----:B------:R-:W-:Y:S02]  /*0c60*/  @!P0 IADD3 R37, PT, PT, -R37, RZ, RZ ;  /* 0x000000ff25258210 */ /* 0x000fe40007ffe1ff */
[----:B------:R-:W-:Y:S05]  /*0c70*/  @!P3 BRA `(.L_x_8) ;  /* 0x000000380034b947 */ /* 0x000fea0003800000 */
[C---:B------:R-:W-:Y:S01]  /*0c80*/  R2UR UR6, R24.reuse ;  /* 0x00000000180672ca */ /* 0x040fe200000e0000 */
[----:B------:R-:W0:Y:S01]  /*0c90*/  LDC.64 R14, c[0x0][0x398] ;  /* 0x0000e600ff0e7b82 */ /* 0x000e220000000a00 */
[C---:B------:R-:W-:Y:S02]  /*0ca0*/  R2UR UR7, R25.reuse ;  /* 0x00000000190772ca */ /* 0x040fe400000e0000 */
[----:B------:R-:W-:Y:S02]  /*0cb0*/  R2UR UR4, R24 ;  /* 0x00000000180472ca */ /* 0x000fe400000e0000 */
[----:B------:R-:W-:-:S09]  /*0cc0*/  R2UR UR5, R25 ;  /* 0x00000000190572ca */ /* 0x000fd200000e0000 */
[----:B------:R1:W5:Y:S04]  /*0cd0*/  LDG.E.CONSTANT R23, desc[UR6][R34.64] ;  /* 0x0000000622177981 */ /* 0x000368000c1e9900 */
[----:B------:R1:W5:Y:S01]  /*0ce0*/  LDG.E.CONSTANT R26, desc[UR4][R30.64] ;  /* 0x000000041e1a7981 */ /* 0x000362000c1e9900 */
[----:B------:R-:W2:Y:S01]  /*0cf0*/  LDCU UR4, c[0x0][0x3fc] ;  /* 0x00007f80ff0477ac */ /* 0x000ea20008000800 */
[----:B------:R-:W-:Y:S01]  /*0d00*/  IADD3 R3, PT, PT, R32, -0x1, RZ ;  /* 0xffffffff20037810 */ /* 0x000fe20007ffe0ff */
[----:B0-----:R-:W-:Y:S01]  /*0d10*/  IMAD.WIDE R14, R18, 0x4, R14 ;  /* 0x00000004120e7825 */ /* 0x001fe200078e020e */
[----:B--2---:R-:W-:-:S09]  /*0d20*/  UISETP.NE.AND UP0, UPT, UR4, URZ, UPT ;  /* 0x000000ff0400728c */ /* 0x004fd2000bf05270 */
[----:B-1----:R-:W-:Y:S05]  /*0d30*/  BRA.U UP0, `(.L_x_9) ;  /* 0x0000001900847547 */ /* 0x002fea000b800000 */
[----:B------:R-:W0:Y:S01]  /*0d40*/  LDCU UR4, c[0x0][0x3f8] ;  /* 0x00007f00ff0477ac */ /* 0x000e220008000800 */
[----:B------:R-:W-:Y:S01]  /*0d50*/  BSSY.RECONVERGENT B0, `(.L_x_10) ;  /* 0x000019e000007945 */ /* 0x000fe20003800200 */
[----:B0-----:R-:W-:-:S09]  /*0d60*/  UISETP.NE.AND UP0, UPT, UR4, URZ, UPT ;  /* 0x000000ff0400728c */ /* 0x001fd2000bf05270 */
[----:B------:R-:W-:Y:S05]  /*0d70*/  BRA.U !UP0, `(.L_x_11) ;  /* 0x0000000908287547 */ /* 0x000fea000b800000 */
[----:B------:R-:W-:Y:S01]  /*0d80*/  IADD3 R37, P0, PT, R20, 0x8, RZ ;  /* 0x0000000814257810 */ /* 0x000fe20007f1e0ff */
[----:B------:R-:W-:Y:S01]  /*0d90*/  HFMA2 R2, -RZ, RZ, 0, 0 ;  /* 0x00000000ff027431 */ /* 0x000fe200000001ff */
[----:B------:R-:W-:Y:S01]  /*0da0*/  BSSY.RECONVERGENT B2, `(.L_x_12) ;  /* 0x0000086000027945 */ /* 0x000fe20003800200 */
[----:B------:R-:W-:Y:S02]  /*0db0*/  IADD3 R36, PT, PT, -R32, RZ, RZ ;  /* 0x000000ff20247210 */ /* 0x000fe40007ffe1ff */
[----:B------:R-:W-:Y:S01]  /*0dc0*/  CS2R R28, SRZ ;  /* 0x00000000001c7805 */ /* 0x000fe2000001ff00 */
[----:B------:R-:W-:Y:S01]  /*0dd0*/  IMAD.X R39, RZ, RZ, R21, P0 ;  /* 0x000000ffff277224 */ /* 0x000fe200000e0615 */
[----:B------:R-:W-:Y:S02]  /*0de0*/  CS2R R20, SRZ ;  /* 0x0000000000147805 */ /* 0x000fe4000001ff00 */
[----:B------:R-:W-:Y:S02]  /*0df0*/  CS2R R32, SRZ ;  /* 0x0000000000207805 */ /* 0x000fe4000001ff00 */
[----:B------:R-:W-:-:S07]  /*0e00*/  CS2R R30, SRZ ;  /* 0x00000000001e7805 */ /* 0x000fce000001ff00 */
.L_x_18:
[----:B------:R-:W-:Y:S02]  /*0e10*/  R2UR UR4, R24 ;  /* 0x00000000180472ca */ /* 0x000fe400000e0000 */
[----:B------:R-:W-:Y:S02]  /*0e20*/  R2UR UR5, R25 ;  /* 0x00000000190572ca */ /* 0x000fe400000e0000 */
[----:B------:R-:W-:Y:S02]  /*0e30*/  IADD3 R34, P0, PT, R4, R32, RZ ;  /* 0x0000002004227210 */ /* 0x000fe40007f1e0ff */
[----:B------:R-:W-:Y:S02]  /*0e40*/  R2UR UR6, R24 ;  /* 0x00000000180672ca */ /* 0x000fe400000e0000 */
[----:B------:R-:W-:Y:S02]  /*0e50*/  IADD3.X R35, PT, PT, R5, R33, RZ, P0, !PT ;  /* 0x0000002105237210 */ /* 0x000fe400007fe4ff */
[----:B------:R-:W-:-:S05]  /*0e60*/  R2UR UR7, R25 ;  /* 0x00000000190772ca */ /* 0x000fca00000e0000 */
[----:B0-----:R-:W2:Y:S08]  /*0e70*/  LDG.E.CONSTANT R41, desc[UR4][R34.64+0x4] ;  /* 0x0000040422297981 */ /* 0x001eb0000c1e9900 */
[----:B------:R-:W3:Y:S01]  /*0e80*/  LDG.E.CONSTANT R42, desc[UR6][R34.64+0x8] ;  /* 0x00000806222a7981 */ /* 0x000ee2000c1e9900 */
[----:B------:R-:W-:Y:S01]  /*0e90*/  BSSY.RECONVERGENT B3, `(.L_x_13) ;  /* 0x0000012000037945 */ /* 0x000fe20003800200 */
[----:B------:R-:W-:Y:S01]  /*0ea0*/  ISETP.GE.AND P0, PT, R2, R3, PT ;  /* 0x000000030200720c */ /* 0x000fe20003f06270 */
[----:B--2--5:R-:W-:-:S05]  /*0eb0*/  FADD R38, R26, R41 ;  /* 0x000000291a267221 */ /* 0x024fca0000000000 */
[----:B------:R-:W-:Y:S01]  /*0ec0*/  FSETP.GE.AND P1, PT, R38, RZ, PT ;  /* 0x000000ff2600720b */ /* 0x000fe20003f26000 */
[----:B---3--:R-:W-:-:S05]  /*0ed0*/  FADD R42, R23, R42 ;  /* 0x0000002a172a7221 */ /* 0x008fca0000000000 */
[----:B------:R-:W-:-:S07]  /*0ee0*/  FSETP.GE.AND P2, PT, R42, RZ, PT ;  /* 0x000000ff2a00720b */ /* 0x000fce0003f46000 */
[----:B------:R-:W-:Y:S06]  /*0ef0*/  @P1 BRA `(.L_x_14) ;  /* 0x00000000002c1947 */ /* 0x000fec0003800000 */
[----:B------:R-:W-:Y:S01]  /*0f00*/  MOV R41, 0x3bbb989d ;  /* 0x3bbb989d00297802 */ /* 0x000fe20000000f00 */
[----:B------:R-:W-:-:S04]  /*0f10*/  IMAD.MOV.U32 R43, RZ, RZ, 0x437c0000 ;  /* 0x437c0000ff2b7424 */ /* 0x000fc800078e00ff */
[----:B------:R-:W-:-:S04]  /*0f20*/  FFMA.SAT R0, R38, R41, 0.5 ;  /* 0x3f00000026007423 */ /* 0x000fc80000002029 */
[----:B------:R-:W-:-:S04]  /*0f30*/  FFMA.RM R0, R0, R43, 12582913 ;  /* 0x4b40000100007423 */ /* 0x000fc8000000402b */
[C---:B------:R-:W-:Y:S01]  /*0f40*/  FADD R41, R0.reuse, -12583039 ;  /* 0xcb40007f00297421 */ /* 0x040fe20000000000 */
[----:B------:R-:W-:-:S03]  /*0f50*/  SHF.L.U32 R0, R0, 0x17, RZ ;  /* 0x0000001700007819 */ /* 0x000fc600000006ff */
[----:B------:R-:W-:-:S04]  /*0f60*/  FFMA R41, R38, 1.4426950216293334961, -R41 ;  /* 0x3fb8aa3b26297823 */ /* 0x000fc80000000829 */
[----:B------:R-:W-:-:S06]  /*0f70*/  FFMA R41, R38, 1.925963033500011079e-08, R41 ;  /* 0x32a5706026297823 */ /* 0x000fcc0000000029 */
[----:B------:R-:W0:Y:S02]  /*0f80*/  MUFU.EX2 R41, R41 ;  /* 0x0000002900297308 */ /* 0x000e240000000800 */
[----:B0-----:R-:W-:-:S04]  /*0f90*/  FFMA R0, R0, R41, -1 ;  /* 0xbf80000000007423 */ /* 0x001fc80000000029 */
[----:B------:R-:W-:-:S07]  /*0fa0*/  FMUL R38, R0, 1.6732631921768188477 ;  /* 0x3fd62d7d00267820 */ /* 0x000fce0000400000 */
.L_x_14:
[----:B------:R-:W-:Y:S05]  /*0fb0*/  BSYNC.RECONVERGENT B3 ;  /* 0x0000000000037941 */ /* 0x000fea0003800200 */
.L_x_13:
[----:B------:R-:W-:Y:S04]  /*0fc0*/  BSSY.RECONVERGENT B3, `(.L_x_15) ;  /* 0x000000d000037945 */ /* 0x000fe80003800200 */
[----:B------:R-:W-:Y:S05]  /*0fd0*/  @P2 BRA `(.L_x_16) ;  /* 0x00000000002c2947 */ /* 0x000fea0003800000 */
[----:B------:R-:W-:Y:S01]  /*0fe0*/  HFMA2 R41, -RZ, RZ, 0.96630859375, -0.0022525787353515625 ;  /* 0x3bbb989dff297431 */ /* 0x000fe200000001ff */
[----:B------:R-:W-:-:S04]  /*0ff0*/  MOV R43, 0x437c0000 ;  /* 0x437c0000002b7802 */ /* 0x000fc80000000f00 */
[----:B------:R-:W-:-:S04]  /*1000*/  FFMA.SAT R0, R42, R41, 0.5 ;  /* 0x3f0000002a007423 */ /* 0x000fc80000002029 */
[----:B------:R-:W-:-:S04]  /*1010*/  FFMA.RM R0, R0, R43, 12582913 ;  /* 0x4b40000100007423 */ /* 0x000fc8000000402b */
[C---:B------:R-:W-:Y:S01]  /*1020*/  FADD R41, R0.reuse, -12583039 ;  /* 0xcb40007f00297421 */ /* 0x040fe20000000000 */
[----:B------:R-:W-:-:S03]  /*1030*/  IMAD.SHL.U32 R0, R0, 0x800000, RZ ;  /* 0x0080000000007824 */ /* 0x000fc600078e00ff */
[----:B------:R-:W-:-:S04]  /*1040*/  FFMA R41, R42, 1.4426950216293334961, -R41 ;  /* 0x3fb8aa3b2a297823 */ /* 0x000fc80000000829 */
[----:B------:R-:W-:-:S06]  /*1050*/  FFMA R41, R42, 1.925963033500011079e-08, R41 ;  /* 0x32a570602a297823 */ /* 0x000fcc0000000029 */
[----:B------:R-:W0:Y:S02]  /*1060*/  MUFU.EX2 R41, R41 ;  /* 0x0000002900297308 */ /* 0x000e240000000800 */
[----:B0-----:R-:W-:-:S04]  /*1070*/  FFMA R0, R0, R41, -1 ;  /* 0xbf80000000007423 */ /* 0x001fc80000000029 */
[----:B------:R-:W-:-:S07]  /*1080*/  FMUL R42, R0, 1.6732631921768188477 ;  /* 0x3fd62d7d002a7820 */ /* 0x000fce0000400000 */
.L_x_16:
[----:B------:R-:W-:Y:S05]  /*1090*/  BSYNC.RECONVERGENT B3 ;  /* 0x0000000000037941 */ /* 0x000fea0003800200 */
.L_x_15:
[----:B------:R-:W-:Y:S02]  /*10a0*/  @P0 R2UR UR4, R24 ;  /* 0x00000000180402ca */ /* 0x000fe400000e0000 */
[----:B------:R-:W-:-:S13]  /*10b0*/  @P0 R2UR UR5, R25 ;  /* 0x00000000190502ca */ /* 0x000fda00000e0000 */
[----:B------:R-:W2:Y:S01]  /*10c0*/  @P0 LDG.E.CONSTANT R40, desc[UR4][R14.64] ;  /* 0x000000040e280981 */ /* 0x000ea2000c1e9900 */
[----:B------:R-:W-:Y:S02]  /*10d0*/  R2UR UR4, R24 ;  /* 0x00000000180472ca */ /* 0x000fe400000e0000 */
[----:B------:R-:W-:Y:S02]  /*10e0*/  R2UR UR5, R25 ;  /* 0x00000000190572ca */ /* 0x000fe400000e0000 */
[----:B------:R-:W-:-:S04]  /*10f0*/  IADD3 R46, P1, PT, R10, R20, RZ ;  /* 0x000000140a2e7210 */ /* 0x000fc80007f3e0ff */
[----:B------:R-:W-:-:S07]  /*1100*/  IADD3.X R47, PT, PT, R11, R21, RZ, P1, !PT ;  /* 0x000000150b2f7210 */ /* 0x000fce0000ffe4ff */
[----:B------:R-:W3:Y:S01]  /*1110*/  LDG.E.CONSTANT R52, desc[UR4][R46.64] ;  /* 0x000000042e347981 */ /* 0x000ee2000c1e9900 */
[----:B------:R-:W-:Y:S01]  /*1120*/  IADD3 R50, P1, PT, R12, R20, RZ ;  /* 0x000000140c327210 */ /* 0x000fe20007f3e0ff */
[----:B------:R-:W-:Y:S01]  /*1130*/  @!P0 IMAD.WIDE R44, R27, 0x4, R10 ;  /* 0x000000041b2c8825 */ /* 0x000fe200078e020a */
[C---:B------:R-:W-:Y:S02]  /*1140*/  R2UR UR6, R24.reuse ;  /* 0x00000000180672ca */ /* 0x040fe400000e0000 */
[----:B------:R-:W-:Y:S02]  /*1150*/  IADD3.X R51, PT, PT, R13, R21, RZ, P1, !PT ;  /* 0x000000150d337210 */ /* 0x000fe40000ffe4ff */
[C---:B------:R-:W-:Y:S02]  /*1160*/  R2UR UR7, R25.reuse ;  /* 0x00000000190772ca */ /* 0x040fe400000e0000 */
[----:B------:R-:W-:Y:S01]  /*1170*/  @!P0 R2UR UR8, R24 ;  /* 0x00000000180882ca */ /* 0x000fe200000e0000 */
[----:B------:R0:W4:Y:S01]  /*1180*/  LDG.E.CONSTANT R41, desc[UR4][R50.64] ;  /* 0x0000000432297981 */ /* 0x000122000c1e9900 */
[----:B------:R-:W-:-:S02]  /*1190*/  @!P0 R2UR UR9, R25 ;  /* 0x00000000190982ca */ /* 0x000fc400000e0000 */
[----:B------:R-:W-:Y:S02]  /*11a0*/  IADD3 R48, P1, PT, R6, R30, RZ ;  /* 0x0000001e06307210 */ /* 0x000fe40007f3e0ff */
[----:B------:R-:W-:Y:S02]  /*11b0*/  @!P0 IADD3 R44, P2, PT, R44, R20, RZ ;  /* 0x000000142c2c8210 */ /* 0x000fe40007f5e0ff */
[----:B------:R-:W-:-:S03]  /*11c0*/  IADD3.X R49, PT, PT, R7, R31, RZ, P1, !PT ;  /* 0x0000001f07317210 */ /* 0x000fc60000ffe4ff */
[----:B------:R-:W-:Y:S01]  /*11d0*/  @!P0 IMAD.X R45, R45, 0x1, R21, P2 ;  /* 0x000000012d2d8824 */ /* 0x000fe200010e0615 */
[----:B------:R-:W2:Y:S04]  /*11e0*/  LDG.E.CONSTANT R53, desc[UR6][R34.64] ;  /* 0x0000000622357981 */ /* 0x000ea8000c1e9900 */
[----:B------:R-:W5:Y:S01]  /*11f0*/  LDG.E.CONSTANT R54, desc[UR4][R48.64] ;  /* 0x0000000430367981 */ /* 0x000f62000c1e9900 */
[----:B------:R-:W-:-:S03]  /*1200*/  HFMA2 R43, -RZ, RZ, 1.125, -9232 ;  /* 0x3c80f082ff2b7431 */ /* 0x000fc600000001ff */
[----:B------:R1:W2:Y:S01]  /*1210*/  @!P0 LDG.E.CONSTANT R40, desc[UR8][R44.64] ;  /* 0x000000082c288981 */ /* 0x0002a2000c1e9900 */
[----:B0-----:R-:W-:Y:S02]  /*1220*/  MOV R50, 0x3f800000 ;  /* 0x3f80000000327802 */ /* 0x001fe40000000f00 */
[----:B------:R-:W-:Y:S02]  /*1230*/  IADD3 R36, PT, PT, R36, 0x1, RZ ;  /* 0x0000000124247810 */ /* 0x000fe40007ffe0ff */
[----:B------:R-:W-:Y:S02]  /*1240*/  R2UR UR8, R24 ;  /* 0x00000000180872ca */ /* 0x000fe400000e0000 */
[----:B------:R-:W-:Y:S01]  /*1250*/  R2UR UR9, R25 ;  /* 0x00000000190972ca */ /* 0x000fe200000e0000 */
[----:B-1----:R-:W-:Y:S01]  /*1260*/  FMUL R44, R42, 1.0507010221481323242 ;  /* 0x3f867d5f2a2c7820 */ /* 0x002fe20000400000 */
[C---:B---3--:R-:W-:Y:S01]  /*1270*/  FMUL R46, |R52|.reuse, 2.8853900432586669922 ;  /* 0x4038aa3b342e7820 */ /* 0x048fe20000400200 */
[C---:B------:R-:W-:Y:S01]  /*1280*/  FMUL R0, R52.reuse, R52 ;  /* 0x0000003434007220 */ /* 0x040fe20000400000 */
[----:B------:R-:W-:-:S02]  /*1290*/  FSETP.GE.AND P0, PT, |R52|, 0.60000002384185791016, PT ;  /* 0x3f19999a3400780b */ /* 0x000fc40003f06200 */
[----:B------:R-:W-:Y:S01]  /*12a0*/  FSETP.GE.AND P1, PT, |R52|, 9.010913848876953125, PT ;  /* 0x41102cb43400780b */ /* 0x000fe20003f26200 */
[C---:B------:R-:W-:Y:S01]  /*12b0*/  FFMA R43, R0.reuse, R43, -0.052303962409496307373 ;  /* 0xbd563cae002b7423 */ /* 0x040fe2000000002b */
[----:B------:R-:W0:Y:S03]  /*12c0*/  MUFU.EX2 R46, R46 ;  /* 0x0000002e002e7308 */ /* 0x000e260000000800 */
[----:B------:R-:W-:Y:S01]  /*12d0*/  FFMA R43, R0, R43, 0.1331529766321182251 ;  /* 0x3e085941002b7423 */ /* 0x000fe2000000002b */
[----:B----4-:R-:W-:-:S03]  /*12e0*/  FMUL R48, R41, R16 ;  /* 0x0000001029307220 */ /* 0x010fc60000400000 */
[----:B------:R-:W-:-:S04]  /*12f0*/  FFMA R43, R0, R43, -0.33332768082618713379 ;  /* 0xbeaaa9ed002b7423 */ /* 0x000fc8000000002b */
[----:B------:R-:W-:Y:S01]  /*1300*/  FFMA R43, R0, R43, RZ ;  /* 0x0000002b002b7223 */ /* 0x000fe200000000ff */
[----:B------:R-:W-:Y:S01]  /*1310*/  FADD R0, -R44, 1 ;  /* 0x3f8000002c007421 */ /* 0x000fe20000000100 */
[----:B0-----:R-:W-:-:S06]  /*1320*/  FADD R47, R46, 1 ;  /* 0x3f8000002e2f7421 */ /* 0x001fcc0000000000 */
[----:B------:R-:W0:Y:S02]  /*1330*/  MUFU.RCP R47, R47 ;  /* 0x0000002f002f7308 */ /* 0x000e240000001000 */
[----:B0-----:R-:W-:Y:S01]  /*1340*/  FFMA R34, R47, -2, R50 ;  /* 0xc00000002f227823 */ /* 0x001fe20000000032 */
[----:B------:R-:W-:-:S04]  /*1350*/  FMUL R47, R41, R0 ;  /* 0x00000000292f7220 */ /* 0x000fc80000400000 */
[----:B------:R-:W-:Y:S02]  /*1360*/  FSEL R34, R34, 1, !P1 ;  /* 0x3f80000022227808 */ /* 0x000fe40004800000 */
[----:B------:R-:W-:Y:S02]  /*1370*/  IADD3 R42, P1, PT, R8, R30, RZ ;  /* 0x0000001e082a7210 */ /* 0x000fe40007f3e0ff */
[--C-:B------:R-:W-:Y:S01]  /*1380*/  LOP3.LUT R45, R34, 0x80000000, R52.reuse, 0xb8, !PT ;  /* 0x80000000222d7812 */ /* 0x100fe200078eb834 */
[----:B------:R-:W-:Y:S01]  /*1390*/  @!P0 FFMA R45, R52, R43, R52 ;  /* 0x0000002b342d8223 */ /* 0x000fe20000000034 */
[----:B------:R-:W0:Y:S01]  /*13a0*/  LDC.64 R34, c[0x0][0x3d0] ;  /* 0x0000f400ff227b82 */ /* 0x000e220000000a00 */
[----:B------:R-:W-:Y:S02]  /*13b0*/  IADD3.X R43, PT, PT, R9, R31, RZ, P1, !PT ;  /* 0x0000001f092b7210 */ /* 0x000fe40000ffe4ff */
[----:B------:R-:W-:-:S03]  /*13c0*/  FFMA R49, -R45, R45, 1 ;  /* 0x3f8000002d317423 */ /* 0x000fc6000000012d */
[----:B------:R1:W-:Y:S01]  /*13d0*/  STG.E desc[UR4][R42.64], R47 ;  /* 0x0000002f2a007986 */ /* 0x0003e2000c101904 */
[C---:B------:R-:W-:Y:S01]  /*13e0*/  FMUL R46, R44.reuse, R49 ;  /* 0x000000312c2e7220 */ /* 0x040fe20000400000 */
[----:B------:R-:W-:Y:S01]  /*13f0*/  FMUL R49, R44, R0 ;  /* 0x000000002c317220 */ /* 0x000fe20000400000 */
[----:B-----5:R-:W-:Y:S02]  /*1400*/  FFMA R0, R45, R16, -R54 ;  /* 0x000000102d007223 */ /* 0x020fe40000000836 */
[----:B------:R-:W-:Y:S01]  /*1410*/  FFMA R46, R46, R48, R19 ;  /* 0x000000302e2e7223 */ /* 0x000fe20000000013 */
[----:B------:R-:W-:Y:S01]  /*1420*/  FMUL R19, R38, 1.0507010221481323242 ;  /* 0x3f867d5f26137820 */ /* 0x000fe20000400000 */
[----:B------:R-:W-:-:S03]  /*1430*/  FMUL R0, R41, R0 ;  /* 0x0000000029007220 */ /* 0x000fc60000400000 */
[----:B------:R-:W-:Y:S01]  /*1440*/  FADD R38, -R19, 1 ;  /* 0x3f80000013267421 */ /* 0x000fe20000000100 */
[----:B------:R-:W-:-:S03]  /*1450*/  FMUL R49, R0, R49 ;  /* 0x0000003100317220 */ /* 0x000fc60000400000 */
[CC--:B-1----:R-:W-:Y:S01]  /*1460*/  FMUL R42, R19.reuse, R38.reuse ;  /* 0x00000026132a7220 */ /* 0x0c2fe20000400000 */
[----:B------:R-:W-:Y:S01]  /*1470*/  FMUL R43, R46, R38 ;  /* 0x000000262e2b7220 */ /* 0x000fe20000400000 */
[----:B------:R-:W-:Y:S01]  /*1480*/  FMUL R19, R19, R46 ;  /* 0x0000002e13137220 */ /* 0x000fe20000400000 */
[----:B------:R-:W-:Y:S01]  /*1490*/  FADD R28, R49, R28 ;  /* 0x0000001c311c7221 */ /* 0x000fe20000000000 */
[----:B0-----:R-:W-:Y:S01]  /*14a0*/  ISETP.GE.AND P1, PT, R17, R34, PT ;  /* 0x000000221100720c */ /* 0x001fe20003f26270 */
[----:B--2---:R-:W-:Y:S01]  /*14b0*/  FADD R45, -R53, R40 ;  /* 0x00000028352d7221 */ /* 0x004fe20000000100 */
[----:B------:R-:W-:-:S03]  /*14c0*/  IADD3 R40, P0, PT, R32, R37, RZ ;  /* 0x0000002520287210 */ /* 0x000fc60007f1e0ff */
[----:B------:R-:W-:Y:S02]  /*14d0*/  FMUL R45, R46, R45 ;  /* 0x0000002d2e2d7220 */ /* 0x000fe40000400000 */
[----:B------:R-:W-:Y:S01]  /*14e0*/  IMAD.X R41, R33, 0x1, R39, P0 ;  /* 0x0000000121297824 */ /* 0x000fe200000e0627 */
[----:B------:R-:W-:Y:S01]  /*14f0*/  ISETP.NE.AND P0, PT, R35, 0x3, PT ;  /* 0x000000032300780c */ /* 0x000fe20003f05270 */
[----:B------:R-:W-:Y:S01]  /*1500*/  FMUL R42, R45, R42 ;  /* 0x0000002a2d2a7220 */ /* 0x000fe20000400000 */
[----:B------:R-:W-:Y:S02]  /*1510*/  IMAD R45, R22, R35, RZ ;  /* 0x00000023162d7224 */ /* 0x000fe400078e02ff */
[----:B------:R0:W-:Y:S01]  /*1520*/  STG.E desc[UR6][R40.64+-0x8], R43 ;  /* 0xfffff82b28007986 */ /* 0x0001e2000c101906 */
[----:B------:R-:W-:Y:S02]  /*1530*/  FADD R29, R42, R29 ;  /* 0x0000001d2a1d7221 */ /* 0x000fe40000000000 */
[----:B------:R-:W-:Y:S01]  /*1540*/  SEL R35, R22, R45, !P0 ;  /* 0x0000002d16237207 */ /* 0x000fe20004000000 */
[----:B------:R0:W-:Y:S01]  /*1550*/  STG.E desc[UR4][R40.64], R49 ;  /* 0x0000003128007986 */ /* 0x0001e2000c101904 */
[----:B------:R-:W-:-:S02]  /*1560*/  ISETP.NE.AND P0, PT, R36, RZ, PT ;  /* 0x000000ff2400720c */ /* 0x000fc40003f05270 */
[----:B------:R-:W-:Y:S01]  /*1570*/  @!P1 IADD3 R35, PT, PT, -R35, RZ, RZ ;  /* 0x000000ff23239210 */ /* 0x000fe20007ffe1ff */
[----:B------:R0:W-:Y:S01]  /*1580*/  STG.E desc[UR8][R40.64+-0x4], R42 ;  /* 0xfffffc2a28007986 */ /* 0x0001e2000c101908 */
[----:B------:R-:W-:-:S03]  /*1590*/  @!P1 IADD3 R45, PT, PT, -R45, RZ, RZ ;  /* 0x000000ff2d2d9210 */ /* 0x000fc60007ffe1ff */
[----:B------:R-:W-:-:S04]  /*15a0*/  IMAD.WIDE R30, R35, 0x4, R30 ;  /* 0x00000004231e7825 */ /* 0x000fc800078e021e */
[----:B------:R-:W-:Y:S02]  /*15b0*/  IMAD.WIDE R32, R45, 0x4, R32 ;  /* 0x000000042d207825 */ /* 0x000fe400078e0220 */
[----:B------:R-:W-:Y:S05]  /*15c0*/  @!P0 BRA `(.L_x_17) ;  /* 0x00000000000c8947 */ /* 0x000fea0003800000 */
[----:B------:R-:W-:Y:S02]  /*15d0*/  VIADD R2, R2, 0x1 ;  /* 0x0000000102027836 */ /* 0x000fe40000000000 */
[----:B------:R-:W-:Y:S01]  /*15e0*/  IMAD.WIDE R20, R27, 0x4, R20 ;  /* 0x000000041b147825 */ /* 0x000fe200078e0214 */
[----:B------:R-:W-:Y:S06]  /*15f0*/  BRA `(.L_x_18) ;  /* 0xfffffff800047947 */ /* 0x000fec000383ffff */
.L_x_17:
[----:B------:R-:W-:Y:S05]  /*1600*/  BSYNC.RECONVERGENT B2 ;  /* 0x0000000000027941 */ /* 0x000fea0003800200 */
.L_x_12:
[----:B------:R-:W-:Y:S05]  /*1610*/  BRA `(.L_x_19) ;  /* 0x0000001000447947 */ /* 0x000fea0003800000 */
.L_x_11:
[----:B------:R-:W-:Y:S01]  /*1620*/  ISETP.NE.AND P0, PT, R3, RZ, PT ;  /* 0x000000ff0300720c */ /* 0x000fe20003f05270 */
[----:B------:R-:W-:Y:S01]  /*1630*/  BSSY.RECONVERGENT B2, `(.L_x_20) ;  /* 0x00000b9000027945 */ /* 0x000fe20003800200 */
[----:B------:R-:W-:Y:S01]  /*1640*/  HFMA2 R17, -RZ, RZ, 0, 0 ;  /* 0x00000000ff117431 */ /* 0x000fe200000001ff */
[----:B------:R-:W-:-:S10]  /*1650*/  CS2R R28, SRZ ;  /* 0x00000000001c7805 */ /* 0x000fd4000001ff00 */
[----:B------:R-:W-:Y:S05]  /*1660*/  @!P0 BRA `(.L_x_21) ;  /* 0x0000000800d48947 */ /* 0x000fea0003800000 */
[----:B------:R-:W-:Y:S01]  /*1670*/  BSSY.RECONVERGENT B3, `(.L_x_21) ;  /* 0x00000b4000037945 */ /* 0x000fe20003800200 */
[----:B------:R-:W-:Y:S02]  /*1680*/  MOV R28, RZ ;  /* 0x000000ff001c7202 */ /* 0x000fe40000000f00 */
[----:B------:R-:W-:Y:S02]  /*1690*/  MOV R0, RZ ;  /* 0x000000ff00007202 */ /* 0x000fe40000000f00 */
[----:B------:R-:W-:-:S07]  /*16a0*/  LOP3.LUT R17, R32, 0x7ffffffe, RZ, 0xc0, !PT ;  /* 0x7ffffffe20117812 */ /* 0x000fce00078ec0ff */
.L_x_30:
[C---:B------:R-:W-:Y:S02]  /*16b0*/  R2UR UR4, R24.reuse ;  /* 0x00000000180472ca */ /* 0x040fe400000e0000 */
[C---:B------:R-:W-:Y:S02]  /*16c0*/  R2UR UR5, R25.reuse ;  /* 0x00000000190572ca */ /* 0x040fe400000e0000 */
[----:B------:R-:W-:Y:S02]  /*16d0*/  R2UR UR6, R24 ;  /* 0x00000000180672ca */ /* 0x000fe400000e0000 */
[----:B------:R-:W-:-:S09]  /*16e0*/  R2UR UR7, R25 ;  /* 0x00000000190772ca */ /* 0x000fd200000e0000 */
[----:B0-----:R-:W2:Y:S04]  /*16f0*/  LDG.E.CONSTANT R31, desc[UR4][R4.64+0x4] ;  /* 0x00000404041f7981 */ /* 0x001ea8000c1e9900 */
[----:B------:R-:W3:Y:S01]  /*1700*/  LDG.E.CONSTANT R2, desc[UR6][R4.64+0x8] ;  /* 0x0000080604027981 */ /* 0x000ee2000c1e9900 */
[----:B------:R-:W-:Y:S01]  /*1710*/  BSSY.RECONVERGENT B4, `(.L_x_22) ;  /* 0x0000012000047945 */ /* 0x000fe20003800200 */
[----:B------:R-:W-:Y:S01]  /*1720*/  ISETP.GE.AND P2, PT, R0, R3, PT ;  /* 0x000000030000720c */ /* 0x000fe20003f46270 */
[----:B--2--5:R-:W-:Y:S01]  /*1730*/  FADD R36, R26, R31 ;  /* 0x0000001f1a247221 */ /* 0x024fe20000000000 */
[----:B---3--:R-:W-:-:S04]  /*1740*/  FADD R2, R23, R2 ;  /* 0x0000000217027221 */ /* 0x008fc80000000000 */
[----:B------:R-:W-:Y:S02]  /*1750*/  FSETP.GE.AND P0, PT, R36, RZ, PT ;  /* 0x000000ff2400720b */ /* 0x000fe40003f06000 */
[----:B------:R-:W-:-:S11]  /*1760*/  FSETP.GE.AND P1, PT, R2, RZ, PT ;  /* 0x000000ff0200720b */ /* 0x000fd60003f26000 */
[----:B------:R-:W-:Y:S05]  /*1770*/  @P0 BRA `(.L_x_23) ;  /* 0x00000000002c0947 */ /* 0x000fea0003800000 */
[----:B------:R-:W-:Y:S01]  /*1780*/  IMAD.MOV.U32 R31, RZ, RZ, 0x3bbb989d ;  /* 0x3bbb989dff1f7424 */ /* 0x000fe200078e00ff */
[----:B------:R-:W-:-:S03]  /*1790*/  MOV R35, 0x437c0000 ;  /* 0x437c000000237802 */ /* 0x000fc60000000f00 */
        /* <DEDUP_REMOVED lines=9> */
.L_x_23:
[----:B------:R-:W-:Y:S05]  /*1830*/  BSYNC.RECONVERGENT B4 ;  /* 0x0000000000047941 */ /* 0x000fea0003800200 */
.L_x_22:
[----:B------:R-:W-:Y:S04]  /*1840*/  BSSY.RECONVERGENT B4, `(.L_x_24) ;  /* 0x000000d000047945 */ /* 0x000fe80003800200 */
[----:B------:R-:W-:Y:S05]  /*1850*/  @P1 BRA `(.L_x_25) ;  /* 0x00000000002c1947 */ /* 0x000fea0003800000 */
[----:B------:R-:W-:Y:S02]  /*1860*/  HFMA2 R31, -RZ, RZ, 0.96630859375, -0.0022525787353515625 ;  /* 0x3bbb989dff1f7431 */ /* 0x000fe400000001ff */
[----:B------:R-:W-:-:S03]  /*1870*/  IMAD.MOV.U32 R35, RZ, RZ, 0x437c0000 ;  /* 0x437c0000ff237424 */ /* 0x000fc600078e00ff */
        /* <DEDUP_REMOVED lines=9> */
.L_x_25:
[----:B------:R-:W-:Y:S05]  /*1910*/  BSYNC.RECONVERGENT B4 ;  /* 0x0000000000047941 */ /* 0x000fea0003800200 */
.L_x_24:
[----:B------:R-:W-:Y:S02]  /*1920*/  @P2 R2UR UR4, R24 ;  /* 0x00000000180422ca */ /* 0x000fe400000e0000 */
[----:B------:R-:W-:-:S13]  /*1930*/  @P2 R2UR UR5, R25 ;  /* 0x00000000190522ca */ /* 0x000fda00000e0000 */
[----:B------:R-:W2:Y:S01]  /*1940*/  @P2 LDG.E.CONSTANT R38, desc[UR4][R14.64] ;  /* 0x000000040e262981 */ /* 0x000ea2000c1e9900 */
[C---:B------:R-:W-:Y:S02]  /*1950*/  R2UR UR12, R24.reuse ;  /* 0x00000000180c72ca */ /* 0x040fe400000e0000 */
[C---:B------:R-:W-:Y:S02]  /*1960*/  R2UR UR13, R25.reuse ;  /* 0x00000000190d72ca */ /* 0x040fe400000e0000 */
[C---:B------:R-:W-:Y:S02]  /*1970*/  R2UR UR4, R24.reuse ;  /* 0x00000000180472ca */ /* 0x040fe400000e0000 */
[C---:B------:R-:W-:Y:S02]  /*1980*/  R2UR UR5, R25.reuse ;  /* 0x00000000190572ca */ /* 0x040fe400000e0000 */
[----:B------:R-:W-:Y:S02]  /*1990*/  R2UR UR6, R24 ;  /* 0x00000000180672ca */ /* 0x000fe400000e0000 */
[----:B------:R-:W-:-:S02]  /*19a0*/  R2UR UR7, R25 ;  /* 0x00000000190772ca */ /* 0x000fc400000e0000 */
[C---:B------:R-:W-:Y:S02]  /*19b0*/  R2UR UR8, R24.reuse ;  /* 0x00000000180872ca */ /* 0x040fe400000e0000 */
[C---:B------:R-:W-:Y:S02]  /*19c0*/  R2UR UR9, R25.reuse ;  /* 0x00000000190972ca */ /* 0x040fe400000e0000 */
[----:B------:R-:W-:Y:S02]  /*19d0*/  @!P2 R2UR UR10, R24 ;  /* 0x00000000180aa2ca */ /* 0x000fe400000e0000 */
[----:B------:R-:W-:Y:S01]  /*19e0*/  @!P2 R2UR UR11, R25 ;  /* 0x00000000190ba2ca */ /* 0x000fe200000e0000 */
[----:B------:R-:W-:Y:S01]  /*19f0*/  IMAD.WIDE R34, R33, 0x4, R4 ;  /* 0x0000000421227825 */ /* 0x000fe200078e0204 */
[----:B------:R-:W3:Y:S03]  /*1a00*/  LDG.E.CONSTANT R39, desc[UR12][R12.64] ;  /* 0x0000000c0c277981 */ /* 0x000ee6000c1e9900 */
[----:B------:R-:W-:Y:S01]  /*1a10*/  IMAD.WIDE R30, R27, 0x4, R10 ;  /* 0x000000041b1e7825 */ /* 0x000fe200078e020a */
[----:B------:R-:W4:Y:S04]  /*1a20*/  LDG.E.CONSTANT R47, desc[UR4][R34.64+0x4] ;  /* 0x00000404222f7981 */ /* 0x000f28000c1e9900 */
[----:B------:R-:W5:Y:S04]  /*1a30*/  LDG.E.CONSTANT R41, desc[UR4][R10.64] ;  /* 0x000000040a297981 */ /* 0x000f68000c1e9900 */
[----:B------:R-:W5:Y:S04]  /*1a40*/  LDG.E.CONSTANT R42, desc[UR6][R6.64] ;  /* 0x00000006062a7981 */ /* 0x000f68000c1e9900 */
[----:B------:R-:W2:Y:S04]  /*1a50*/  LDG.E.CONSTANT R45, desc[UR8][R4.64] ;  /* 0x00000008042d7981 */ /* 0x000ea8000c1e9900 */
[----:B------:R-:W2:Y:S04]  /*1a60*/  LDG.E.CONSTANT R44, desc[UR6][R34.64+0x8] ;  /* 0x00000806222c7981 */ /* 0x000ea8000c1e9900 */
[----:B------:R-:W2:Y:S01]  /*1a70*/  @!P2 LDG.E.CONSTANT R38, desc[UR10][R30.64] ;  /* 0x0000000a1e26a981 */ /* 0x000ea2000c1e9900 */
[----:B------:R-:W-:Y:S01]  /*1a80*/  FMUL R2, R2, 1.0507010221481323242 ;  /* 0x3f867d5f02027820 */ /* 0x000fe20000400000 */
[----:B------:R-:W-:Y:S01]  /*1a90*/  FMUL R36, R36, 1.0507010221481323242 ;  /* 0x3f867d5f24247820 */ /* 0x000fe20000400000 */
[----:B------:R-:W-:-:S02]  /*1aa0*/  R2UR UR10, R24 ;  /* 0x00000000180a72ca */ /* 0x000fc400000e0000 */
[----:B------:R-:W-:Y:S01]  /*1ab0*/  R2UR UR11, R25 ;  /* 0x00000000190b72ca */ /* 0x000fe200000e0000 */
[----:B---3--:R-:W-:Y:S01]  /*1ac0*/  FMUL R40, R39, R16 ;  /* 0x0000001027287220 */ /* 0x008fe20000400000 */
[----:B----4-:R-:W-:-:S03]  /*1ad0*/  FADD R47, R26, R47 ;  /* 0x0000002f1a2f7221 */ /* 0x010fc60000000000 */
[C---:B------:R-:W-:Y:S01]  /*1ae0*/  FFMA R43, R2.reuse, R40, R19 ;  /* 0x00000028022b7223 */ /* 0x040fe20000000013 */
[C---:B------:R-:W-:Y:S01]  /*1af0*/  FADD R19, -R2.reuse, 1 ;  /* 0x3f80000002137421 */ /* 0x040fe20000000100 */
[----:B------:R-:W-:Y:S01]  /*1b00*/  FSETP.GE.AND P0, PT, R47, RZ, PT ;  /* 0x000000ff2f00720b */ /* 0x000fe20003f06000 */
[----:B-----5:R-:W-:Y:S02]  /*1b10*/  FFMA R40, R41, R16, -R42 ;  /* 0x0000001029287223 */ /* 0x020fe4000000082a */
[CC--:B------:R-:W-:Y:S01]  /*1b20*/  FMUL R41, R39.reuse, R19.reuse ;  /* 0x0000001327297220 */ /* 0x0c0fe20000400000 */
[----:B------:R-:W-:Y:S01]  /*1b30*/  FMUL R19, R2, R19 ;  /* 0x0000001302137220 */ /* 0x000fe20000400000 */
[----:B------:R-:W-:-:S04]  /*1b40*/  FMUL R40, R39, R40 ;  /* 0x0000002827287220 */ /* 0x000fc80000400000 */
[----:B------:R-:W-:Y:S01]  /*1b50*/  FMUL R19, R40, R19 ;  /* 0x0000001328137220 */ /* 0x000fe20000400000 */
[----:B--2---:R-:W-:Y:S01]  /*1b60*/  FADD R44, R23, R44 ;  /* 0x0000002c172c7221 */ /* 0x004fe20000000000 */
[----:B------:R0:W-:Y:S01]  /*1b70*/  STG.E desc[UR4][R8.64], R41 ;  /* 0x0000002908007986 */ /* 0x0001e2000c101904 */
[----:B------:R-:W-:Y:S03]  /*1b80*/  BSSY.RECONVERGENT B4, `(.L_x_26) ;  /* 0x0000018000047945 */ /* 0x000fe60003800200 */
[----:B------:R0:W-:Y:S01]  /*1b90*/  STG.E desc[UR6][R20.64+0x8], R19 ;  /* 0x0000081314007986 */ /* 0x0001e2000c101906 */
[----:B------:R-:W-:Y:S01]  /*1ba0*/  FSETP.GE.AND P1, PT, R44, RZ, PT ;  /* 0x000000ff2c00720b */ /* 0x000fe20003f26000 */
[----:B------:R-:W-:Y:S01]  /*1bb0*/  FADD R42, -R45, R38 ;  /* 0x000000262d2a7221 */ /* 0x000fe20000000100 */
[----:B------:R-:W-:-:S03]  /*1bc0*/  FADD R38, -R36, 1 ;  /* 0x3f80000024267421 */ /* 0x000fc60000000100 */
[C---:B------:R-:W-:Y:S01]  /*1bd0*/  FMUL R42, R43.reuse, R42 ;  /* 0x0000002a2b2a7220 */ /* 0x040fe20000400000 */
[-C--:B------:R-:W-:Y:S01]  /*1be0*/  FMUL R45, R36, R38.reuse ;  /* 0x00000026242d7220 */ /* 0x080fe20000400000 */
[----:B------:R-:W-:-:S03]  /*1bf0*/  FMUL R39, R43, R38 ;  /* 0x000000262b277220 */ /* 0x000fc60000400000 */
[----:B------:R-:W-:Y:S02]  /*1c00*/  FMUL R42, R42, R45 ;  /* 0x0000002d2a2a7220 */ /* 0x000fe40000400000 */
[----:B------:R0:W-:Y:S01]  /*1c10*/  STG.E desc[UR8][R20.64], R39 ;  /* 0x0000002714007986 */ /* 0x0001e2000c101908 */
[----:B------:R-:W-:-:S03]  /*1c20*/  FMUL R43, R36, R43 ;  /* 0x0000002b242b7220 */ /* 0x000fc60000400000 */
[----:B------:R0:W-:Y:S01]  /*1c30*/  STG.E desc[UR10][R20.64+0x4], R42 ;  /* 0x0000042a14007986 */ /* 0x0001e2000c10190a */
[----:B------:R-:W-:Y:S05]  /*1c40*/  @P0 BRA `(.L_x_27) ;  /* 0x00000000002c0947 */ /* 0x000fea0003800000 */
[----:B0-----:R-:W-:Y:S01]  /*1c50*/  HFMA2 R39, -RZ, RZ, 3.7421875, 0 ;  /* 0x437c0000ff277431 */ /* 0x001fe200000001ff */
[----:B------:R-:W-:-:S05]  /*1c60*/  MOV R2, 0x3bbb989d ;  /* 0x3bbb989d00027802 */ /* 0x000fca0000000f00 */
[----:B------:R-:W-:-:S04]  /*1c70*/  FFMA.SAT R2, R47, R2, 0.5 ;  /* 0x3f0000002f027423 */ /* 0x000fc80000002002 */
[----:B------:R-:W-:-:S04]  /*1c80*/  FFMA.RM R2, R2, R39, 12582913 ;  /* 0x4b40000102027423 */ /* 0x000fc80000004027 */
[C---:B------:R-:W-:Y:S01]  /*1c90*/  FADD R36, R2.reuse, -12583039 ;  /* 0xcb40007f02247421 */ /* 0x040fe20000000000 */
[----:B------:R-:W-:-:S03]  /*1ca0*/  IMAD.SHL.U32 R2, R2, 0x800000, RZ ;  /* 0x0080000002027824 */ /* 0x000fc600078e00ff */
[----:B------:R-:W-:-:S04]  /*1cb0*/  FFMA R36, R47, 1.4426950216293334961, -R36 ;  /* 0x3fb8aa3b2f247823 */ /* 0x000fc80000000824 */
[----:B------:R-:W-:-:S04]  /*1cc0*/  FFMA R36, R47, 1.925963033500011079e-08, R36 ;  /* 0x32a570602f247823 */ /* 0x000fc80000000024 */
[----:B------:R-:W0:Y:S02]  /*1cd0*/  MUFU.EX2 R39, R36 ;  /* 0x0000002400277308 */ /* 0x000e240000000800 */
[----:B0-----:R-:W-:-:S04]  /*1ce0*/  FFMA R2, R2, R39, -1 ;  /* 0xbf80000002027423 */ /* 0x001fc80000000027 */
[----:B------:R-:W-:-:S07]  /*1cf0*/  FMUL R47, R2, 1.6732631921768188477 ;  /* 0x3fd62d7d022f7820 */ /* 0x000fce0000400000 */
.L_x_27:
[----:B------:R-:W-:Y:S05]  /*1d00*/  BSYNC.RECONVERGENT B4 ;  /* 0x0000000000047941 */ /* 0x000fea0003800200 */
.L_x_26:
[----:B------:R-:W-:Y:S01]  /*1d10*/  BSSY.RECONVERGENT B4, `(.L_x_28) ;  /* 0x000000f000047945 */ /* 0x000fe20003800200 */
[----:B------:R-:W-:Y:S01]  /*1d20*/  FADD R28, R19, R28 ;  /* 0x0000001c131c7221 */ /* 0x000fe20000000000 */
[----:B------:R-:W-:Y:S02]  /*1d30*/  FADD R29, R42, R29 ;  /* 0x0000001d2a1d7221 */ /* 0x000fe40000000000 */
[----:B------:R-:W-:Y:S05]  /*1d40*/  @P1 BRA `(.L_x_29) ;  /* 0x00000000002c1947 */ /* 0x000fea0003800000 */
[----:B0-----:R-:W-:Y:S01]  /*1d50*/  HFMA2 R39, -RZ, RZ, 3.7421875, 0 ;  /* 0x437c0000ff277431 */ /* 0x001fe200000001ff */
[----:B------:R-:W-:-:S05]  /*1d60*/  MOV R19, 0x3bbb989d ;  /* 0x3bbb989d00137802 */ /* 0x000fca0000000f00 */
        /* <DEDUP_REMOVED lines=9> */
.L_x_29:
[----:B------:R-:W-:Y:S05]  /*1e00*/  BSYNC.RECONVERGENT B4 ;  /* 0x0000000000047941 */ /* 0x000fea0003800200 */
.L_x_28:
[----:B------:R-:W-:-:S05]  /*1e10*/  VIADD R2, R0, 0x1 ;  /* 0x0000000100027836 */ /* 0x000fca0000000000 */
[----:B------:R-:W-:-:S13]  /*1e20*/  ISETP.GE.AND P0, PT, R2, R3, PT ;  /* 0x000000030200720c */ /* 0x000fda0003f06270 */
[----:B------:R-:W-:Y:S02]  /*1e30*/  @P0 R2UR UR4, R24 ;  /* 0x00000000180402ca */ /* 0x000fe400000e0000 */
[----:B------:R-:W-:-:S13]  /*1e40*/  @P0 R2UR UR5, R25 ;  /* 0x00000000190502ca */ /* 0x000fda00000e0000 */
[----:B------:R-:W2:Y:S01]  /*1e50*/  @P0 LDG.E.CONSTANT R2, desc[UR4][R14.64] ;  /* 0x000000040e020981 */ /* 0x000ea2000c1e9900 */
[C---:B------:R-:W-:Y:S01]  /*1e60*/  R2UR UR12, R24.reuse ;  /* 0x00000000180c72ca */ /* 0x040fe200000e0000 */
[----:B0-----:R-:W-:Y:S01]  /*1e70*/  IMAD.WIDE R40, R27, 0x4, R12 ;  /* 0x000000041b287825 */ /* 0x001fe200078e020c */
[C---:B------:R-:W-:Y:S02]  /*1e80*/  R2UR UR13, R25.reuse ;  /* 0x00000000190d72ca */ /* 0x040fe400000e0000 */
[C---:B------:R-:W-:Y:S02]  /*1e90*/  R2UR UR8, R24.reuse ;  /* 0x00000000180872ca */ /* 0x040fe400000e0000 */
[C---:B------:R-:W-:Y:S02]  /*1ea0*/  R2UR UR9, R25.reuse ;  /* 0x00000000190972ca */ /* 0x040fe400000e0000 */
[----:B------:R-:W-:Y:S02]  /*1eb0*/  @!P0 R2UR UR10, R24 ;  /* 0x00000000180a82ca */ /* 0x000fe400000e0000 */
[----:B------:R-:W-:-:S02]  /*1ec0*/  @!P0 R2UR UR11, R25 ;  /* 0x00000000190b82ca */ /* 0x000fc400000e0000 */
[C---:B------:R-:W-:Y:S02]  /*1ed0*/  R2UR UR4, R24.reuse ;  /* 0x00000000180472ca */ /* 0x040fe400000e0000 */
[C---:B------:R-:W-:Y:S01]  /*1ee0*/  R2UR UR5, R25.reuse ;  /* 0x00000000190572ca */ /* 0x040fe200000e0000 */
[----:B------:R-:W3:Y:S01]  /*1ef0*/  LDG.E.CONSTANT R41, desc[UR12][R40.64] ;  /* 0x0000000c28297981 */ /* 0x000ee2000c1e9900 */
[----:B------:R-:W-:Y:S02]  /*1f00*/  R2UR UR6, R24 ;  /* 0x00000000180672ca */ /* 0x000fe400000e0000 */
[----:B------:R-:W-:Y:S01]  /*1f10*/  R2UR UR7, R25 ;  /* 0x00000000190772ca */ /* 0x000fe200000e0000 */
[----:B------:R-:W-:Y:S01]  /*1f20*/  IMAD.WIDE R10, R27, 0x8, R10 ;  /* 0x000000081b0a7825 */ /* 0x000fe200078e020a */
[----:B------:R-:W2:Y:S03]  /*1f30*/  LDG.E.CONSTANT R45, desc[UR8][R34.64] ;  /* 0x00000008222d7981 */ /* 0x000ea6000c1e9900 */
[----:B------:R-:W-:-:S04]  /*1f40*/  IMAD.WIDE R38, R37, 0x4, R6 ;  /* 0x0000000425267825 */ /* 0x000fc800078e0206 */
[----:B------:R-:W4:Y:S04]  /*1f50*/  LDG.E.CONSTANT R36, desc[UR4][R30.64] ;  /* 0x000000041e247981 */ /* 0x000f28000c1e9900 */
[----:B------:R0:W4:Y:S04]  /*1f60*/  LDG.E.CONSTANT R39, desc[UR6][R38.64] ;  /* 0x0000000626277981 */ /* 0x000128000c1e9900 */
[----:B------:R-:W2:Y:S01]  /*1f70*/  @!P0 LDG.E.CONSTANT R2, desc[UR10][R10.64] ;  /* 0x0000000a0a028981 */ /* 0x000ea2000c1e9900 */
[----:B------:R-:W-:Y:S01]  /*1f80*/  FMUL R44, R44, 1.0507010221481323242 ;  /* 0x3f867d5f2c2c7820 */ /* 0x000fe20000400000 */
[----:B------:R-:W-:-:S02]  /*1f90*/  IADD3 R0, PT, PT, R0, 0x2, RZ ;  /* 0x0000000200007810 */ /* 0x000fc40007ffe0ff */
[----:B------:R-:W-:Y:S02]  /*1fa0*/  R2UR UR10, R24 ;  /* 0x00000000180a72ca */ /* 0x000fe400000e0000 */
[----:B------:R-:W-:Y:S01]  /*1fb0*/  R2UR UR11, R25 ;  /* 0x00000000190b72ca */ /* 0x000fe200000e0000 */
[----:B---3--:R-:W-:-:S04]  /*1fc0*/  FMUL R19, R41, R16 ;  /* 0x0000001029137220 */ /* 0x008fc80000400000 */
[----:B------:R-:W-:Y:S01]  /*1fd0*/  FFMA R42, R44, R19, R43 ;  /* 0x000000132c2a7223 */ /* 0x000fe2000000002b */
[----:B------:R-:W-:Y:S01]  /*1fe0*/  FMUL R19, R47, 1.0507010221481323242 ;  /* 0x3f867d5f2f137820 */ /* 0x000fe20000400000 */
[----:B------:R-:W-:-:S03]  /*1ff0*/  ISETP.NE.AND P0, PT, R0, R17, PT ;  /* 0x000000110000720c */ /* 0x000fc60003f05270 */
[----:B0-----:R-:W-:Y:S01]  /*2000*/  FADD R38, -R19, 1 ;  /* 0x3f80000013267421 */ /* 0x001fe20000000100 */
[----:B----4-:R-:W-:Y:S01]  /*2010*/  FFMA R36, R36, R16, -R39 ;  /* 0x0000001024247223 */ /* 0x010fe20000000827 */
[----:B------:R-:W-:-:S04]  /*2020*/  IMAD.WIDE R34, R37, 0x4, R8 ;  /* 0x0000000425227825 */ /* 0x000fc800078e0208 */
[----:B------:R-:W-:Y:S01]  /*2030*/  FMUL R36, R41, R36 ;  /* 0x0000002429247220 */ /* 0x000fe20000400000 */
[----:B------:R-:W-:-:S04]  /*2040*/  IMAD.WIDE R30, R33, 0x4, R20 ;  /* 0x00000004211e7825 */ /* 0x000fc800078e0214 */
[----:B------:R-:W-:-:S04]  /*2050*/  IMAD.WIDE R4, R33, 0x8, R4 ;  /* 0x0000000821047825 */ /* 0x000fc800078e0204 */
[----:B------:R-:W-:-:S04]  /*2060*/  IMAD.WIDE R8, R37, 0x8, R8 ;  /* 0x0000000825087825 */ /* 0x000fc800078e0208 */
[----:B------:R-:W-:-:S04]  /*2070*/  IMAD.WIDE R20, R33, 0x8, R20 ;  /* 0x0000000821147825 */ /* 0x000fc800078e0214 */
[----:B------:R-:W-:-:S04]  /*2080*/  IMAD.WIDE R6, R37, 0x8, R6 ;  /* 0x0000000825067825 */ /* 0x000fc800078e0206 */
[----:B------:R-:W-:-:S04]  /*2090*/  IMAD.WIDE R12, R27, 0x8, R12 ;  /* 0x000000081b0c7825 */ /* 0x000fc800078e020c */
[----:B--2---:R-:W-:Y:S01]  /*20a0*/  FADD R45, -R45, R2 ;  /* 0x000000022d2d7221 */ /* 0x004fe20000000100 */
[----:B------:R-:W-:-:S03]  /*20b0*/  FADD R2, -R44, 1 ;  /* 0x3f8000002c027421 */ /* 0x000fc60000000100 */
[----:B------:R-:W-:Y:S01]  /*20c0*/  FMUL R45, R42, R45 ;  /* 0x0000002d2a2d7220 */ /* 0x000fe20000400000 */
[-C--:B------:R-:W-:Y:S01]  /*20d0*/  FMUL R43, R44, R2.reuse ;  /* 0x000000022c2b7220 */ /* 0x080fe20000400000 */
[----:B------:R-:W-:Y:S01]  /*20e0*/  FMUL R39, R41, R2 ;  /* 0x0000000229277220 */ /* 0x000fe20000400000 */
[-C--:B------:R-:W-:Y:S01]  /*20f0*/  FMUL R2, R19, R38.reuse ;  /* 0x0000002613027220 */ /* 0x080fe20000400000 */
[----:B------:R-:W-:Y:S01]  /*2100*/  FMUL R41, R42, R38 ;  /* 0x000000262a297220 */ /* 0x000fe20000400000 */
[----:B------:R-:W-:Y:S02]  /*2110*/  FMUL R43, R36, R43 ;  /* 0x0000002b242b7220 */ /* 0x000fe40000400000 */
[----:B------:R-:W-:Y:S01]  /*2120*/  FMUL R2, R45, R2 ;  /* 0x000000022d027220 */ /* 0x000fe20000400000 */
[----:B------:R0:W-:Y:S01]  /*2130*/  STG.E desc[UR4][R34.64], R39 ;  /* 0x0000002722007986 */ /* 0x0001e2000c101904 */
[----:B------:R-:W-:-:S03]  /*2140*/  FMUL R19, R19, R42 ;  /* 0x0000002a13137220 */ /* 0x000fc60000400000 */
[----:B------:R0:W-:Y:S01]  /*2150*/  STG.E desc[UR8][R30.64], R41 ;  /* 0x000000291e007986 */ /* 0x0001e2000c101908 */
[----:B------:R-:W-:-:S03]  /*2160*/  FADD R28, R28, R43 ;  /* 0x0000002b1c1c7221 */ /* 0x000fc60000000000 */
[----:B------:R0:W-:Y:S01]  /*2170*/  STG.E desc[UR6][R30.64+0x8], R43 ;  /* 0x0000082b1e007986 */ /* 0x0001e2000c101906 */
[----:B------:R-:W-:-:S03]  /*2180*/  FADD R29, R29, R2 ;  /* 0x000000021d1d7221 */ /* 0x000fc60000000000 */
[----:B------:R0:W-:Y:S01]  /*2190*/  STG.E desc[UR10][R30.64+0x4], R2 ;  /* 0x000004021e007986 */ /* 0x0001e2000c10190a */
[----:B------:R-:W-:Y:S05]  /*21a0*/  @P0 BRA `(.L_x_30) ;  /* 0xfffffff400400947 */ /* 0x000fea000383ffff */
[----:B------:R-:W-:Y:S05]  /*21b0*/  BSYNC.RECONVERGENT B3 ;  /* 0x0000000000037941 */ /* 0x000fea0003800200 */
.L_x_21:
[----:B------:R-:W-:Y:S05]  /*21c0*/  BSYNC.RECONVERGENT B2 ;  /* 0x0000000000027941 */ /* 0x000fea0003800200 */
.L_x_20:
[----:B------:R-:W-:-:S04]  /*21d0*/  LOP3.LUT R32, R32, 0x1, RZ, 0xc0, !PT ;  /* 0x0000000120207812 */ /* 0x000fc800078ec0ff */
[----:B------:R-:W-:-:S13]  /*21e0*/  ISETP.NE.U32.AND P0, PT, R32, 0x1, PT ;  /* 0x000000012000780c */ /* 0x000fda0003f05070 */
[----:B------:R-:W-:Y:S05]  /*21f0*/  @P0 BRA `(.L_x_19) ;  /* 0x00000004004c0947 */ /* 0x000fea0003800000 */
        /* <DEDUP_REMOVED lines=13> */
[----:B------:R-:W-:Y:S01]  /*22d0*/  HFMA2 R17, -RZ, RZ, 3.7421875, 0 ;  /* 0x437c0000ff117431 */ /* 0x000fe200000001ff */
[----:B------:R-:W-:-:S05]  /*22e0*/  MOV R3, 0x3bbb989d ;  /* 0x3bbb989d00037802 */ /* 0x000fca0000000f00 */
        /* <DEDUP_REMOVED lines=9> */
.L_x_32:
[----:B------:R-:W-:Y:S05]  /*2380*/  BSYNC.RECONVERGENT B2 ;  /* 0x0000000000027941 */ /* 0x000fea0003800200 */
.L_x_31:
[----:B------:R-:W-:Y:S04]  /*2390*/  BSSY.RECONVERGENT B2, `(.L_x_33) ;  /* 0x000000d000027945 */ /* 0x000fe80003800200 */
[----:B------:R-:W-:Y:S05]  /*23a0*/  @P1 BRA `(.L_x_34) ;  /* 0x00000000002c1947 */ /* 0x000fea0003800000 */
[----:B------:R-:W-:Y:S01]  /*23b0*/  HFMA2 R17, -RZ, RZ, 3.7421875, 0 ;  /* 0x437c0000ff117431 */ /* 0x000fe200000001ff */
        /* <DEDUP_REMOVED lines=10> */
.L_x_34:
[----:B------:R-:W-:Y:S05]  /*2460*/  BSYNC.RECONVERGENT B2 ;  /* 0x0000000000027941 */ /* 0x000fea0003800200 */
.L_x_33:
[----:B------:R-:W-:Y:S02]  /*2470*/  @P2 R2UR UR4, R24 ;  /* 0x00000000180422ca */ /* 0x000fe400000e0000 */
[----:B------:R-:W-:-:S13]  /*2480*/  @P2 R2UR UR5, R25 ;  /* 0x00000000190522ca */ /* 0x000fda00000e0000 */
[----:B------:R-:W2:Y:S01]  /*2490*/  @P2 LDG.E.CONSTANT R14, desc[UR4][R14.64] ;  /* 0x000000040e0e2981 */ /* 0x000ea2000c1e9900 */
[C---:B------:R-:W-:Y:S01]  /*24a0*/  R2UR UR12, R24.reuse ;  /* 0x00000000180c72ca */ /* 0x040fe200000e0000 */
[----:B------:R-:W-:Y:S01]  /*24b0*/  @!P2 IMAD.WIDE R2, R27, 0x4, R10 ;  /* 0x000000041b02a825 */ /* 0x000fe200078e020a */
        /* <DEDUP_REMOVED lines=10> */
[----:B------:R0:W2:Y:S08]  /*2560*/  LDG.E.CONSTANT R17, desc[UR8][R4.64] ;  /* 0x0000000804117981 */ /* 0x0000b0000c1e9900 */
[----:B------:R-:W4:Y:S04]  /*2570*/  LDG.E.CONSTANT R6, desc[UR6][R6.64] ;  /* 0x0000000606067981 */ /* 0x000f28000c1e9900 */
[----:B------:R-:W4:Y:S04]  /*2580*/  LDG.E.CONSTANT R11, desc[UR4][R10.64] ;  /* 0x000000040a0b7981 */ /* 0x000f28000c1e9900 */
[----:B------:R1:W2:Y:S01]  /*2590*/  @!P2 LDG.E.CONSTANT R14, desc[UR10][R2.64] ;  /* 0x0000000a020ea981 */ /* 0x0002a2000c1e9900 */
[----:B------:R-:W-:Y:S01]  /*25a0*/  FMUL R0, R0, 1.0507010221481323242 ;  /* 0x3f867d5f00007820 */ /* 0x000fe20000400000 */
[----:B------:R-:W-:-:S02]  /*25b0*/  R2UR UR10, R24 ;  /* 0x00000000180a72ca */ /* 0x000fc400000e0000 */
[----:B------:R-:W-:Y:S01]  /*25c0*/  R2UR UR11, R25 ;  /* 0x00000000190b72ca */ /* 0x000fe200000e0000 */
[----:B0-----:R-:W-:Y:S01]  /*25d0*/  FADD R4, -R0, 1 ;  /* 0x3f80000000047421 */ /* 0x001fe20000000100 */
[----:B---3--:R-:W-:-:S03]  /*25e0*/  FMUL R15, R13, R16 ;  /* 0x000000100d0f7220 */ /* 0x008fc60000400000 */
[----:B-1----:R-:W-:Y:S01]  /*25f0*/  FMUL R3, R0, R4 ;  /* 0x0000000400037220 */ /* 0x002fe20000400000 */
[----:B----4-:R-:W-:-:S04]  /*2600*/  FFMA R16, R11, R16, -R6 ;  /* 0x000000100b107223 */ /* 0x010fc80000000806 */
[C---:B------:R-:W-:Y:S01]  /*2610*/  FMUL R16, R13.reuse, R16 ;  /* 0x000000100d107220 */ /* 0x040fe20000400000 */
[----:B------:R-:W-:-:S03]  /*2620*/  FMUL R13, R13, R4 ;  /* 0x000000040d0d7220 */ /* 0x000fc60000400000 */
[----:B------:R-:W-:Y:S02]  /*2630*/  FMUL R3, R16, R3 ;  /* 0x0000000310037220 */ /* 0x000fe40000400000 */
[----:B------:R1:W-:Y:S04]  /*2640*/  STG.E desc[UR4][R8.64], R13 ;  /* 0x0000000d08007986 */ /* 0x0003e8000c101904 */
[----:B------:R1:W-:Y:S01]  /*2650*/  STG.E desc[UR6][R20.64+0x8], R3 ;  /* 0x0000080314007986 */ /* 0x0003e2000c101906 */
[----:B------:R-:W-:Y:S01]  /*2660*/  FADD R28, R28, R3 ;  /* 0x000000031c1c7221 */ /* 0x000fe20000000000 */
[----:B--2---:R-:W-:Y:S01]  /*2670*/  FADD R17, -R17, R14 ;  /* 0x0000000e11117221 */ /* 0x004fe20000000100 */
[----:B------:R-:W-:Y:S01]  /*2680*/  FFMA R14, R0, R15, R19 ;  /* 0x0000000f000e7223 */ /* 0x000fe20000000013 */
[----:B------:R-:W-:-:S04]  /*2690*/  FMUL R19, R26, 1.0507010221481323242 ;  /* 0x3f867d5f1a137820 */ /* 0x000fc80000400000 */
[----:B------:R-:W-:Y:S01]  /*26a0*/  FADD R5, -R19, 1 ;  /* 0x3f80000013057421 */ /* 0x000fe20000000100 */
[----:B------:R-:W-:-:S03]  /*26b0*/  FMUL R17, R14, R17 ;  /* 0x000000110e117220 */ /* 0x000fc60000400000 */
[-C--:B------:R-:W-:Y:S01]  /*26c0*/  FMUL R0, R19, R5.reuse ;  /* 0x0000000513007220 */ /* 0x080fe20000400000 */
[----:B------:R-:W-:-:S03]  /*26d0*/  FMUL R5, R14, R5 ;  /* 0x000000050e057220 */ /* 0x000fc60000400000 */
[----:B------:R-:W-:Y:S02]  /*26e0*/  FMUL R0, R17, R0 ;  /* 0x0000000011007220 */ /* 0x000fe40000400000 */
[----:B------:R1:W-:Y:S04]  /*26f0*/  STG.E desc[UR8][R20.64], R5 ;  /* 0x0000000514007986 */ /* 0x0003e8000c101908 */
[----:B------:R1:W-:Y:S01]  /*2700*/  STG.E desc[UR10][R20.64+0x4], R0 ;  /* 0x0000040014007986 */ /* 0x0003e2000c10190a */
[----:B------:R-:W-:Y:S01]  /*2710*/  FMUL R19, R19, R14 ;  /* 0x0000000e13137220 */ /* 0x000fe20000400000 */
[----:B------:R-:W-:-:S07]  /*2720*/  FADD R29, R29, R0 ;  /* 0x000000001d1d7221 */ /* 0x000fce0000000000 */
.L_x_19:
[----:B------:R-:W-:Y:S05]  /*2730*/  BSYNC.RECONVERGENT B0 ;  /* 0x0000000000007941 */ /* 0x000fea0003800200 */
.L_x_10:
[----:B------:R-:W-:Y:S05]  /*2740*/  BRA `(.L_x_8) ;  /* 0x0000001c00807947 */ /* 0x000fea0003800000 */
.L_x_9:
[----:B------:R-:W0:Y:S02]  /*2750*/  LDCU UR4, c[0x0][0x3f8] ;  /* 0x00007f00ff0477ac */ /* 0x000e240008000800 */
[----:B0-----:R-:W-:-:S09]  /*2760*/  UISETP.NE.AND UP0, UPT, UR4, URZ, UPT ;  /* 0x000000ff0400728c */ /* 0x001fd2000bf05270 */
[----:B------:R-:W-:Y:S05]  /*2770*/  BRA.U !UP0, `(.L_x_35) ;  /* 0x0000000908607547 */ /* 0x000fea000b800000 */
[----:B------:R-:W-:Y:S02]  /*2780*/  IMAD.MOV R40, RZ, RZ, -R32 ;  /* 0x000000ffff287224 */ /* 0x000fe400078e0a20 */
[----:B------:R-:W-:Y:S01]  /*2790*/  HFMA2 R32, -RZ, RZ, 0, 2.384185791015625e-07 ;  /* 0x00000004ff207431 */ /* 0x000fe200000001ff */
[----:B------:R-:W-:Y:S02]  /*27a0*/  CS2R R28, SRZ ;  /* 0x00000000001c7805 */ /* 0x000fe4000001ff00 */
[----:B------:R-:W-:Y:S02]  /*27b0*/  MOV R42, RZ ;  /* 0x000000ff002a7202 */ /* 0x000fe40000000f00 */
[----:B------:R-:W-:Y:S02]  /*27c0*/  CS2R R34, SRZ ;  /* 0x0000000000227805 */ /* 0x000fe4000001ff00 */
[----:B------:R-:W-:Y:S02]  /*27d0*/  MOV R33, 0x0 ;  /* 0x0000000000217802 */ /* 0x000fe40000000f00 */
[----:B------:R-:W-:-:S07]  /*27e0*/  CS2R R36, SRZ ;  /* 0x0000000000247805 */ /* 0x000fce000001ff00 */
.L_x_42:
[----:B------:R-:W-:-:S13]  /*27f0*/  ISETP.GE.AND P0, PT, R42, R3, PT ;  /* 0x000000032a00720c */ /* 0x000fda0003f06270 */
[----:B------:R-:W-:Y:S01]  /*2800*/  @!P0 IMAD.WIDE R30, R27, 0x4, R10 ;  /* 0x000000041b1e8825 */ /* 0x000fe200078e020a */
[----:B------:R-:W-:Y:S02]  /*2810*/  @!P0 R2UR UR4, R24 ;  /* 0x00000000180482ca */ /* 0x000fe400000e0000 */
[----:B------:R-:W-:Y:S02]  /*2820*/  @!P0 R2UR UR5, R25 ;  /* 0x00000000190582ca */ /* 0x000fe400000e0000 */
[----:B------:R-:W-:-:S05]  /*2830*/  @!P0 IADD3 R44, P1, PT, R30, R34, RZ ;  /* 0x000000221e2c8210 */ /* 0x000fca0007f3e0ff */
[----:B------:R-:W-:Y:S01]  /*2840*/  @!P0 IMAD.X R45, R31, 0x1, R35, P1 ;  /* 0x000000011f2d8824 */ /* 0x000fe200008e0623 */
[----:B------:R-:W-:-:S05]  /*2850*/  IADD3 R30, P1, PT, R4, R32, RZ ;  /* 0x00000020041e7210 */ /* 0x000fca0007f3e0ff */
[----:B0----5:R-:W5:Y:S01]  /*2860*/  @!P0 LDG.E.CONSTANT R41, desc[UR4][R44.64] ;  /* 0x000000042c298981 */ /* 0x021f62000c1e9900 */
[----:B------:R-:W-:Y:S02]  /*2870*/  R2UR UR4, R24 ;  /* 0x00000000180472ca */ /* 0x000fe400000e0000 */
[----:B------:R-:W-:Y:S02]  /*2880*/  R2UR UR5, R25 ;  /* 0x00000000190572ca */ /* 0x000fe400000e0000 */
[----:B------:R-:W-:-:S11]  /*2890*/  IADD3.X R31, PT, PT, R5, R33, RZ, P1, !PT ;  /* 0x00000021051f7210 */ /* 0x000fd60000ffe4ff */
[----:B------:R-:W2:Y:S04]  /*28a0*/  LDG.E.CONSTANT R49, desc[UR4][R30.64] ;  /* 0x000000041e317981 */ /* 0x000ea8000c1e9900 */
[----:B------:R-:W3:Y:S01]  /*28b0*/  LDG.E.CONSTANT R0, desc[UR4][R30.64+0x4] ;  /* 0x000004041e007981 */ /* 0x000ee2000c1e9900 */
[----:B------:R-:W-:Y:S01]  /*28c0*/  IMAD.MOV.U32 R50, RZ, RZ, 0x3bbb989d ;  /* 0x3bbb989dff327424 */ /* 0x000fe200078e00ff */
[----:B------:R-:W-:Y:S02]  /*28d0*/  MOV R51, 0x437c0000 ;  /* 0x437c000000337802 */ /* 0x000fe40000000f00 */
[----:B------:R-:W-:Y:S02]  /*28e0*/  R2UR UR8, R24 ;  /* 0x00000000180872ca */ /* 0x000fe400000e0000 */
[----:B------:R-:W-:-:S02]  /*28f0*/  R2UR UR9, R25 ;  /* 0x00000000190972ca */ /* 0x000fc400000e0000 */
[----:B------:R-:W-:Y:S02]  /*2900*/  R2UR UR6, R24 ;  /* 0x00000000180672ca */ /* 0x000fe400000e0000 */
[----:B------:R-:W-:Y:S02]  /*2910*/  R2UR UR7, R25 ;  /* 0x00000000190772ca */ /* 0x000fe400000e0000 */
[----:B------:R-:W-:Y:S02]  /*2920*/  IADD3 R38, P2, PT, R10, R34, RZ ;  /* 0x000000220a267210 */ /* 0x000fe40007f5e0ff */
[----:B------:R-:W-:Y:S02]  /*2930*/  IADD3 R46, P1, PT, R6, R36, RZ ;  /* 0x00000024062e7210 */ /* 0x000fe40007f3e0ff */
[----:B------:R-:W-:Y:S02]  /*2940*/  IADD3.X R39, PT, PT, R11, R35, RZ, P2, !PT ;  /* 0x000000230b277210 */ /* 0x000fe400017fe4ff */
[----:B------:R-:W-:Y:S01]  /*2950*/  IADD3.X R47, PT, PT, R7, R37, RZ, P1, !PT ;  /* 0x00000025072f7210 */ /* 0x000fe20000ffe4ff */
[----:B------:R-:W5:Y:S01]  /*2960*/  LDG.E.CONSTANT R44, desc[UR8][R30.64+-0x4] ;  /* 0xfffffc081e2c7981 */ /* 0x000f62000c1e9900 */
[----:B------:R-:W-:-:S02]  /*2970*/  @P0 R2UR UR10, R24 ;  /* 0x00000000180a02ca */ /* 0x000fc400000e0000 */
[----:B------:R-:W-:Y:S01]  /*2980*/  @P0 R2UR UR11, R25 ;  /* 0x00000000190b02ca */ /* 0x000fe200000e0000 */
[----:B------:R0:W5:Y:S04]  /*2990*/  LDG.E.CONSTANT R43, desc[UR4][R38.64] ;  /* 0x00000004262b7981 */ /* 0x000168000c1e9900 */
[----:B------:R1:W5:Y:S01]  /*29a0*/  LDG.E.CONSTANT R45, desc[UR6][R46.64] ;  /* 0x000000062e2d7981 */ /* 0x000362000c1e9900 */
[----:B------:R-:W-:Y:S01]  /*29b0*/  BSSY.RECONVERGENT B0, `(.L_x_36) ;  /* 0x0000023000007945 */ /* 0x000fe20003800200 */
[----:B0-----:R-:W-:-:S06]  /*29c0*/  IADD3 R38, P1, PT, R20, R32, RZ ;  /* 0x0000002014267210 */ /* 0x001fcc0007f3e0ff */
[----:B------:R0:W5:Y:S01]  /*29d0*/  @P0 LDG.E.CONSTANT R41, desc[UR10][R14.64] ;  /* 0x0000000a0e290981 */ /* 0x000162000c1e9900 */
[----:B--2---:R-:W-:-:S04]  /*29e0*/  FADD R49, R26, R49 ;  /* 0x000000311a317221 */ /* 0x004fc80000000000 */
[----:B------:R-:W-:-:S04]  /*29f0*/  FFMA.SAT R2, R49, -R50, 0.5 ;  /* 0x3f00000031027423 */ /* 0x000fc80000002832 */
[----:B------:R-:W-:-:S04]  /*2a00*/  FFMA.RM R2, R2, R51, 12582913 ;  /* 0x4b40000102027423 */ /* 0x000fc80000004033 */
[----:B------:R-:W-:-:S04]  /*2a10*/  FADD R48, R2, -12583039 ;  /* 0xcb40007f02307421 */ /* 0x000fc80000000000 */
[----:B------:R-:W-:-:S04]  /*2a20*/  FFMA R48, R49, -1.4426950216293334961, -R48 ;  /* 0xbfb8aa3b31307823 */ /* 0x000fc80000000830 */
[----:B------:R-:W-:Y:S01]  /*2a30*/  FFMA R48, R49, -1.925963033500011079e-08, R48 ;  /* 0xb2a5706031307823 */ /* 0x000fe20000000030 */
[----:B---3--:R-:W-:-:S03]  /*2a40*/  FADD R0, R23, R0 ;  /* 0x0000000017007221 */ /* 0x008fc60000000000 */
[----:B------:R-:W1:Y:S01]  /*2a50*/  MUFU.EX2 R31, R48 ;  /* 0x00000030001f7308 */ /* 0x000e620000000800 */
[----:B------:R-:W-:Y:S01]  /*2a60*/  FFMA.SAT R30, R0, -R50, 0.5 ;  /* 0x3f000000001e7423 */ /* 0x000fe20000002832 */
[----:B------:R-:W-:-:S03]  /*2a70*/  SHF.L.U32 R2, R2, 0x17, RZ ;  /* 0x0000001702027819 */ /* 0x000fc600000006ff */
[----:B------:R-:W-:-:S04]  /*2a80*/  FFMA.RM R30, R30, R51, 12582913 ;  /* 0x4b4000011e1e7423 */ /* 0x000fc80000004033 */
[----:B------:R-:W-:-:S04]  /*2a90*/  FADD R39, R30, -12583039 ;  /* 0xcb40007f1e277421 */ /* 0x000fc80000000000 */
[----:B------:R-:W-:Y:S01]  /*2aa0*/  FFMA R39, R0, -1.4426950216293334961, -R39 ;  /* 0xbfb8aa3b00277823 */ /* 0x000fe20000000827 */
[----:B-1----:R-:W-:-:S03]  /*2ab0*/  FFMA R47, R2, R31, 1 ;  /* 0x3f800000022f7423 */ /* 0x002fc6000000001f */
[----:B------:R-:W-:Y:S02]  /*2ac0*/  FFMA R0, R0, -1.925963033500011079e-08, R39 ;  /* 0xb2a5706000007823 */ /* 0x000fe40000000027 */
[----:B------:R-:W-:-:S04]  /*2ad0*/  IADD3 R2, PT, PT, R47, 0x1800000, RZ ;  /* 0x018000002f027810 */ /* 0x000fc80007ffe0ff */
[----:B------:R-:W1:Y:S01]  /*2ae0*/  MUFU.EX2 R0, R0 ;  /* 0x0000000000007308 */ /* 0x000e620000000800 */
[----:B------:R-:W-:-:S04]  /*2af0*/  LOP3.LUT R2, R2, 0x7f800000, RZ, 0xc0, !PT ;  /* 0x7f80000002027812 */ /* 0x000fc800078ec0ff */
[----:B------:R-:W-:Y:S01]  /*2b00*/  ISETP.GT.U32.AND P0, PT, R2, 0x1ffffff, PT ;  /* 0x01ffffff0200780c */ /* 0x000fe20003f04070 */
[----:B------:R-:W-:Y:S01]  /*2b10*/  IMAD.SHL.U32 R49, R30, 0x800000, RZ ;  /* 0x008000001e317824 */ /* 0x000fe200078e00ff */
[----:B------:R-:W-:-:S03]  /*2b20*/  IADD3.X R39, PT, PT, R21, R33, RZ, P1, !PT ;  /* 0x0000002115277210 */ /* 0x000fc60000ffe4ff */
[----:B-1----:R-:W-:-:S08]  /*2b30*/  FFMA R49, R49, R0, 1 ;  /* 0x3f80000031317423 */ /* 0x002fd00000000000 */
[----:B0-----:R-:W-:Y:S05]  /*2b40*/  @P0 BRA `(.L_x_37) ;  /* 0x0000000000140947 */ /* 0x001fea0003800000 */
[----:B------:R-:W-:Y:S02]  /*2b50*/  MOV R0, R47 ;  /* 0x0000002f00007202 */ /* 0x000fe40000000f00 */
[----:B------:R-:W-:-:S07]  /*2b60*/  MOV R30, 0x2b80 ;  /* 0x00002b80001e7802 */ /* 0x000fce0000000f00 */
[----:B-----5:R-:W-:Y:S05]  /*2b70*/  CALL.REL.NOINC `($__internal_0_$__cuda_sm20_rcp_rn_f32_slowpath) ;  /* 0x0000001800b47944 */ /* 0x020fea0003c00000 */
[----:B------:R-:W-:Y:S01]  /*2b80*/  MOV R46, R0 ;  /* 0x00000000002e7202 */ /* 0x000fe20000000f00 */
[----:B------:R-:W-:Y:S06]  /*2b90*/  BRA `(.L_x_38) ;  /* 0x0000000000107947 */ /* 0x000fec0003800000 */
.L_x_37:
[----:B------:R-:W0:Y:S02]  /*2ba0*/  MUFU.RCP R46, R47 ;  /* 0x0000002f002e7308 */ /* 0x000e240000001000 */
[----:B0-----:R-:W-:-:S04]  /*2bb0*/  FFMA R0, R47, R46, -1 ;  /* 0xbf8000002f007423 */ /* 0x001fc8000000002e */
[----:B------:R-:W-:-:S04]  /*2bc0*/  FADD.FTZ R31, -R0, -RZ ;  /* 0x800000ff001f7221 */ /* 0x000fc80000010100 */
[----:B------:R-:W-:-:S07]  /*2bd0*/  FFMA R46, R46, R31, R46 ;  /* 0x0000001f2e2e7223 */ /* 0x000fce000000002e */
.L_x_38:
[----:B------:R-:W-:Y:S05]  /*2be0*/  BSYNC.RECONVERGENT B0 ;  /* 0x0000000000007941 */ /* 0x000fea0003800200 */
.L_x_36:
[----:B------:R-:W-:Y:S01]  /*2bf0*/  IADD3 R0, PT, PT, R49, 0x1800000, RZ ;  /* 0x0180000031007810 */ /* 0x000fe20007ffe0ff */
[----:B------:R-:W-:Y:S03]  /*2c00*/  BSSY.RECONVERGENT B0, `(.L_x_39) ;  /* 0x000000d000007945 */ /* 0x000fe60003800200 */
[----:B------:R-:W-:-:S04]  /*2c10*/  LOP3.LUT R0, R0, 0x7f800000, RZ, 0xc0, !PT ;  /* 0x7f80000000007812 */ /* 0x000fc800078ec0ff */
[----:B------:R-:W-:-:S13]  /*2c20*/  ISETP.GT.U32.AND P0, PT, R0, 0x1ffffff, PT ;  /* 0x01ffffff0000780c */ /* 0x000fda0003f04070 */
[----:B------:R-:W-:Y:S05]  /*2c30*/  @P0 BRA `(.L_x_40) ;  /* 0x0000000000140947 */ /* 0x000fea0003800000 */
[----:B------:R-:W-:Y:S01]  /*2c40*/  IMAD.MOV.U32 R0, RZ, RZ, R49 ;  /* 0x000000ffff007224 */ /* 0x000fe200078e0031 */
[----:B------:R-:W-:-:S07]  /*2c50*/  MOV R30, 0x2c70 ;  /* 0x00002c70001e7802 */ /* 0x000fce0000000f00 */
[----:B-----5:R-:W-:Y:S05]  /*2c60*/  CALL.REL.NOINC `($__internal_0_$__cuda_sm20_rcp_rn_f32_slowpath) ;  /* 0x0000001800787944 */ /* 0x020fea0003c00000 */
[----:B------:R-:W-:Y:S01]  /*2c70*/  MOV R2, R0 ;  /* 0x0000000000027202 */ /* 0x000fe20000000f00 */
[----:B------:R-:W-:Y:S06]  /*2c80*/  BRA `(.L_x_41) ;  /* 0x0000000000107947 */ /* 0x000fec0003800000 */
.L_x_40:
[----:B------:R-:W0:Y:S02]  /*2c90*/  MUFU.RCP R2, R49 ;  /* 0x0000003100027308 */ /* 0x000e240000001000 */
[----:B0-----:R-:W-:-:S04]  /*2ca0*/  FFMA R0, R49, R2, -1 ;  /* 0xbf80000031007423 */ /* 0x001fc80000000002 */
[----:B------:R-:W-:-:S04]  /*2cb0*/  FADD.FTZ R31, -R0, -RZ ;  /* 0x800000ff001f7221 */ /* 0x000fc80000010100 */
[----:B------:R-:W-:-:S07]  /*2cc0*/  FFMA R2, R2, R31, R2 ;  /* 0x0000001f02027223 */ /* 0x000fce0000000002 */
.L_x_41:
[----:B------:R-:W-:Y:S05]  /*2cd0*/  BSYNC.RECONVERGENT B0 ;  /* 0x0000000000007941 */ /* 0x000fea0003800200 */
.L_x_39:
[----:B------:R-:W-:Y:S02]  /*2ce0*/  R2UR UR4, R24 ;  /* 0x00000000180472ca */ /* 0x000fe400000e0000 */
[----:B------:R-:W-:Y:S02]  /*2cf0*/  R2UR UR5, R25 ;  /* 0x00000000190572ca */ /* 0x000fe400000e0000 */
[----:B------:R-:W-:-:S04]  /*2d00*/  IADD3 R30, P0, PT, R12, R34, RZ ;  /* 0x000000220c1e7210 */ /* 0x000fc80007f1e0ff */
[----:B------:R-:W-:-:S07]  /*2d10*/  IADD3.X R31, PT, PT, R13, R35, RZ, P0, !PT ;  /* 0x000000230d1f7210 */ /* 0x000fce00007fe4ff */
[----:B------:R0:W2:Y:S01]  /*2d20*/  LDG.E.CONSTANT R51, desc[UR4][R30.64] ;  /* 0x000000041e337981 */ /* 0x0000a2000c1e9900 */
[C---:B-----5:R-:W-:Y:S01]  /*2d30*/  FMUL R48, |R43|.reuse, 2.8853900432586669922 ;  /* 0x4038aa3b2b307820 */ /* 0x060fe20000400200 */
[C---:B------:R-:W-:Y:S01]  /*2d40*/  FSETP.GE.AND P1, PT, |R43|.reuse, 9.010913848876953125, PT ;  /* 0x41102cb42b00780b */ /* 0x040fe20003f26200 */
[----:B------:R-:W-:Y:S02]  /*2d50*/  HFMA2 R0, -RZ, RZ, 1.125, -9232 ;  /* 0x3c80f082ff007431 */ /* 0x000fe400000001ff */
[----:B------:R-:W-:Y:S01]  /*2d60*/  FMUL R47, R43, R43 ;  /* 0x0000002b2b2f7220 */ /* 0x000fe20000400000 */
[----:B------:R-:W-:Y:S01]  /*2d70*/  FADD R44, -R44, R41 ;  /* 0x000000292c2c7221 */ /* 0x000fe20000000100 */
[----:B------:R-:W-:Y:S01]  /*2d80*/  IADD3 R40, PT, PT, R40, 0x1, RZ ;  /* 0x0000000128287810 */ /* 0x000fe20007ffe0ff */
[----:B------:R-:W1:Y:S01]  /*2d90*/  MUFU.EX2 R48, R48 ;  /* 0x0000003000307308 */ /* 0x000e620000000800 */
[----:B------:R-:W-:Y:S01]  /*2da0*/  R2UR UR6, R24 ;  /* 0x00000000180672ca */ /* 0x000fe200000e0000 */
[----:B------:R-:W-:Y:S01]  /*2db0*/  IMAD.WIDE R34, R27, 0x4, R34 ;  /* 0x000000041b227825 */ /* 0x000fe200078e0222 */
[----:B0-----:R-:W-:-:S02]  /*2dc0*/  MOV R31, 0x3f800000 ;  /* 0x3f800000001f7802 */ /* 0x001fc40000000f00 */
[----:B------:R-:W-:Y:S01]  /*2dd0*/  R2UR UR7, R25 ;  /* 0x00000000190772ca */ /* 0x000fe200000e0000 */
[----:B------:R-:W-:Y:S01]  /*2de0*/  FFMA R0, R47, R0, -0.052303962409496307373 ;  /* 0xbd563cae2f007423 */ /* 0x000fe20000000000 */
[----:B------:R-:W-:Y:S02]  /*2df0*/  R2UR UR8, R24 ;  /* 0x00000000180872ca */ /* 0x000fe400000e0000 */
[----:B------:R-:W-:Y:S01]  /*2e00*/  R2UR UR9, R25 ;  /* 0x00000000190972ca */ /* 0x000fe200000e0000 */
[----:B------:R-:W-:Y:S01]  /*2e10*/  FFMA R0, R47, R0, 0.1331529766321182251 ;  /* 0x3e0859412f007423 */ /* 0x000fe20000000000 */
[----:B------:R-:W-:-:S03]  /*2e20*/  IADD3 R42, PT, PT, R42, 0x1, RZ ;  /* 0x000000012a2a7810 */ /* 0x000fc60007ffe0ff */
[C---:B------:R-:W-:Y:S01]  /*2e30*/  FFMA R0, R47.reuse, R0, -0.33332768082618713379 ;  /* 0xbeaaa9ed2f007423 */ /* 0x040fe20000000000 */
[----:B-1----:R-:W-:Y:S01]  /*2e40*/  FADD R50, R48, 1 ;  /* 0x3f80000030327421 */ /* 0x002fe20000000000 */
[----:B------:R-:W-:Y:S02]  /*2e50*/  IADD3 R48, P0, PT, R8, R36, RZ ;  /* 0x0000002408307210 */ /* 0x000fe40007f1e0ff */
[----:B------:R-:W-:Y:S01]  /*2e60*/  FFMA R0, R47, R0, RZ ;  /* 0x000000002f007223 */ /* 0x000fe200000000ff */
[----:B------:R-:W-:Y:S02]  /*2e70*/  FADD R47, -R2, 1 ;  /* 0x3f800000022f7421 */ /* 0x000fe40000000100 */
[----:B------:R-:W0:Y:S01]  /*2e80*/  MUFU.RCP R50, R50 ;  /* 0x0000003200327308 */ /* 0x000e220000001000 */
[----:B------:R-:W-:Y:S01]  /*2e90*/  IMAD.X R49, R9, 0x1, R37, P0 ;  /* 0x0000000109317824 */ /* 0x000fe200000e0625 */
[----:B------:R-:W-:Y:S01]  /*2ea0*/  FSETP.GE.AND P0, PT, |R43|, 0.60000002384185791016, PT ;  /* 0x3f19999a2b00780b */ /* 0x000fe20003f06200 */
[----:B0-----:R-:W-:-:S05]  /*2eb0*/  FFMA R30, R50, -2, R31 ;  /* 0xc0000000321e7823 */ /* 0x001fca000000001f */
[----:B------:R-:W-:-:S04]  /*2ec0*/  FSEL R30, R30, 1, !P1 ;  /* 0x3f8000001e1e7808 */ /* 0x000fc80004800000 */
[----:B------:R-:W-:-:S03]  /*2ed0*/  LOP3.LUT R50, R30, 0x80000000, R43, 0xb8, !PT ;  /* 0x800000001e327812 */ /* 0x000fc600078eb82b */
[----:B------:R-:W-:Y:S01]  /*2ee0*/  @!P0 FFMA R50, R43, R0, R43 ;  /* 0x000000002b328223 */ /* 0x000fe2000000002b */
[----:B------:R-:W0:Y:S03]  /*2ef0*/  LDC.64 R30, c[0x0][0x3d0] ;  /* 0x0000f400ff1e7b82 */ /* 0x000e260000000a00 */
[C---:B------:R-:W-:Y:S01]  /*2f00*/  FFMA R41, -R50.reuse, R50, 1 ;  /* 0x3f80000032297423 */ /* 0x040fe20000000132 */
[----:B------:R-:W-:Y:S01]  /*2f10*/  FFMA R50, R50, R16, -R45 ;  /* 0x0000001032327223 */ /* 0x000fe2000000082d */
[----:B0-----:R-:W-:Y:S02]  /*2f20*/  ISETP.GE.AND P0, PT, R17, R30, PT ;  /* 0x0000001e1100720c */ /* 0x001fe40003f06270 */
[----:B------:R-:W-:Y:S01]  /*2f30*/  ISETP.NE.AND P1, PT, R31, 0x3, PT ;  /* 0x000000031f00780c */ /* 0x000fe20003f25270 */
[----:B------:R-:W-:-:S05]  /*2f40*/  IMAD R31, R22, R31, RZ ;  /* 0x0000001f161f7224 */ /* 0x000fca00078e02ff */
[----:B------:R-:W-:-:S05]  /*2f50*/  SEL R45, R22, R31, !P1 ;  /* 0x0000001f162d7207 */ /* 0x000fca0004800000 */
[----:B------:R-:W-:Y:S02]  /*2f60*/  @!P0 IADD3 R45, PT, PT, -R45, RZ, RZ ;  /* 0x000000ff2d2d8210 */ /* 0x000fe40007ffe1ff */
[----:B------:R-:W-:Y:S02]  /*2f70*/  @!P0 IADD3 R31, PT, PT, -R31, RZ, RZ ;  /* 0x000000ff1f1f8210 */ /* 0x000fe40007ffe1ff */
[----:B------:R-:W-:Y:S01]  /*2f80*/  ISETP.NE.AND P0, PT, R40, RZ, PT ;  /* 0x000000ff2800720c */ /* 0x000fe20003f05270 */
[----:B------:R-:W-:-:S04]  /*2f90*/  IMAD.WIDE R36, R45, 0x4, R36 ;  /* 0x000000042d247825 */ /* 0x000fc800078e0224 */
[----:B------:R-:W-:-:S04]  /*2fa0*/  IMAD.WIDE R32, R31, 0x4, R32 ;  /* 0x000000041f207825 */ /* 0x000fc800078e0220 */
[----:B--2---:R-:W-:Y:S01]  /*2fb0*/  FMUL R53, R51, R47 ;  /* 0x0000002f33357220 */ /* 0x004fe20000400000 */
[-C--:B------:R-:W-:Y:S01]  /*2fc0*/  FMUL R47, R47, R2.reuse ;  /* 0x000000022f2f7220 */ /* 0x080fe20000400000 */
[----:B------:R-:W-:Y:S01]  /*2fd0*/  FMUL R2, R41, R2 ;  /* 0x0000000229027220 */ /* 0x000fe20000400000 */
[C---:B------:R-:W-:Y:S01]  /*2fe0*/  FMUL R0, R51.reuse, R16 ;  /* 0x0000001033007220 */ /* 0x040fe20000400000 */
[----:B------:R-:W-:Y:S01]  /*2ff0*/  FMUL R50, R51, R50 ;  /* 0x0000003233327220 */ /* 0x000fe20000400000 */
[----:B------:R0:W-:Y:S02]  /*3000*/  STG.E desc[UR4][R48.64], R53 ;  /* 0x0000003530007986 */ /* 0x0001e4000c101904 */
[----:B------:R-:W-:Y:S01]  /*3010*/  FFMA R19, R2, R0, R19 ;  /* 0x0000000002137223 */ /* 0x000fe20000000013 */
[----:B------:R-:W-:Y:S01]  /*3020*/  FADD R0, -R46, 1 ;  /* 0x3f8000002e007421 */ /* 0x000fe20000000100 */
[----:B------:R-:W-:Y:S02]  /*3030*/  FMUL R47, R50, R47 ;  /* 0x0000002f322f7220 */ /* 0x000fe40000400000 */
[C---:B------:R-:W-:Y:S01]  /*3040*/  FMUL R44, R19.reuse, R44 ;  /* 0x0000002c132c7220 */ /* 0x040fe20000400000 */
[----:B------:R-:W-:Y:S01]  /*3050*/  FMUL R43, R0, R46 ;  /* 0x0000002e002b7220 */ /* 0x000fe20000400000 */
[----:B------:R-:W-:Y:S01]  /*3060*/  FMUL R41, R19, R0 ;  /* 0x0000000013297220 */ /* 0x000fe20000400000 */
[----:B------:R0:W-:Y:S01]  /*3070*/  STG.E desc[UR4][R38.64+0x4], R47 ;  /* 0x0000042f26007986 */ /* 0x0001e2000c101904 */
[----:B------:R-:W-:Y:S01]  /*3080*/  FADD R28, R47, R28 ;  /* 0x0000001c2f1c7221 */ /* 0x000fe20000000000 */
[----:B------:R-:W-:Y:S01]  /*3090*/  FMUL R43, R44, R43 ;  /* 0x0000002b2c2b7220 */ /* 0x000fe20000400000 */
[----:B------:R-:W-:Y:S01]  /*30a0*/  FMUL R19, R19, R46 ;  /* 0x0000002e13137220 */ /* 0x000fe20000400000 */
[----:B------:R0:W-:Y:S02]  /*30b0*/  STG.E desc[UR6][R38.64+-0x4], R41 ;  /* 0xfffffc2926007986 */ /* 0x0001e4000c101906 */
[----:B------:R-:W-:-:S02]  /*30c0*/  FADD R29, R43, R29 ;  /* 0x0000001d2b1d7221 */ /* 0x000fc40000000000 */
[----:B------:R0:W-:Y:S01]  /*30d0*/  STG.E desc[UR8][R38.64], R43 ;  /* 0x0000002b26007986 */ /* 0x0001e2000c101908 */
[----:B------:R-:W-:Y:S05]  /*30e0*/  @P0 BRA `(.L_x_42) ;  /* 0xfffffff400c00947 */ /* 0x000fea000383ffff */
[----:B------:R-:W-:Y:S05]  /*30f0*/  BRA `(.L_x_8) ;  /* 0x0000001400147947 */ /* 0x000fea0003800000 */
.L_x_35:
[----:B------:R-:W-:Y:S01]  /*3100*/  ISETP.NE.AND P0, PT, R3, RZ, PT ;  /* 0x000000ff0300720c */ /* 0x000fe20003f05270 */
[----:B------:R-:W-:Y:S01]  /*3110*/  BSSY.RECONVERGENT B0, `(.L_x_43) ;  /* 0x00000de000007945 */ /* 0x000fe20003800200 */
[----:B------:R-:W-:Y:S01]  /*3120*/  CS2R R28, SRZ ;  /* 0x00000000001c7805 */ /* 0x000fe2000001ff00 */
[----:B------:R-:W-:-:S10]  /*3130*/  IMAD.MOV.U32 R0, RZ, RZ, RZ ;  /* 0x000000ffff007224 */ /* 0x000fd400078e00ff */
[----:B------:R-:W-:Y:S05]  /*3140*/  @!P0 BRA `(.L_x_44) ;  /* 0x0000000c00688947 */ /* 0x000fea0003800000 */
[----:B------:R-:W-:Y:S01]  /*3150*/  HFMA2 R28, -RZ, RZ, 0, 0 ;  /* 0x00000000ff1c7431 */ /* 0x000fe200000001ff */
[----:B------:R-:W-:Y:S01]  /*3160*/  BSSY.RECONVERGENT B2, `(.L_x_45) ;  /* 0x00000d7000027945 */ /* 0x000fe20003800200 */
[----:B------:R-:W-:-:S07]  /*3170*/  MOV R36, RZ ;  /* 0x000000ff00247202 */ /* 0x000fce0000000f00 */
.L_x_58:
[----:B------:R-:W-:Y:S02]  /*3180*/  R2UR UR4, R24 ;  /* 0x00000000180472ca */ /* 0x000fe400000e0000 */
[----:B------:R-:W-:-:S13]  /*3190*/  R2UR UR5, R25 ;  /* 0x00000000190572ca */ /* 0x000fda00000e0000 */
[----:B------:R-:W2:Y:S04]  /*31a0*/  LDG.E.CONSTANT R41, desc[UR4][R4.64+0x4] ;  /* 0x0000040404297981 */ /* 0x000ea8000c1e9900 */
[----:B------:R-:W3:Y:S01]  /*31b0*/  LDG.E.CONSTANT R0, desc[UR4][R4.64+0x8] ;  /* 0x0000080404007981 */ /* 0x000ee2000c1e9900 */
[----:B------:R-:W-:Y:S01]  /*31c0*/  ISETP.GE.AND P0, PT, R36, R3, PT ;  /* 0x000000032400720c */ /* 0x000fe20003f06270 */
[----:B------:R-:W-:Y:S01]  /*31d0*/  IMAD.WIDE R30, R27, 0x4, R10 ;  /* 0x000000041b1e7825 */ /* 0x000fe200078e020a */
[C---:B------:R-:W-:Y:S01]  /*31e0*/  R2UR UR12, R24.reuse ;  /* 0x00000000180c72ca */ /* 0x040fe200000e0000 */
[----:B-----5:R-:W5:Y:S01]  /*31f0*/  LDG.E.CONSTANT R35, desc[UR4][R10.64] ;  /* 0x000000040a237981 */ /* 0x020f62000c1e9900 */
[----:B------:R-:W-:Y:S02]  /*3200*/  R2UR UR13, R25 ;  /* 0x00000000190d72ca */ /* 0x000fe400000e0000 */
[----:B------:R-:W-:-:S02]  /*3210*/  R2UR UR6, R24 ;  /* 0x00000000180672ca */ /* 0x000fc400000e0000 */
[C---:B------:R-:W-:Y:S02]  /*3220*/  R2UR UR7, R25.reuse ;  /* 0x00000000190772ca */ /* 0x040fe400000e0000 */
[C---:B------:R-:W-:Y:S02]  /*3230*/  R2UR UR8, R24.reuse ;  /* 0x00000000180872ca */ /* 0x040fe400000e0000 */
[C---:B------:R-:W-:Y:S02]  /*3240*/  R2UR UR9, R25.reuse ;  /* 0x00000000190972ca */ /* 0x040fe400000e0000 */
[----:B------:R-:W-:Y:S02]  /*3250*/  @P0 R2UR UR10, R24 ;  /* 0x00000000180a02ca */ /* 0x000fe400000e0000 */
[----:B------:R-:W-:Y:S01]  /*3260*/  @P0 R2UR UR11, R25 ;  /* 0x00000000190b02ca */ /* 0x000fe200000e0000 */
[----:B------:R0:W4:Y:S01]  /*3270*/  LDG.E.CONSTANT R42, desc[UR12][R30.64] ;  /* 0x0000000c1e2a7981 */ /* 0x000122000c1e9900 */
[----:B------:R-:W-:-:S02]  /*3280*/  MOV R43, 0x3bbb989d ;  /* 0x3bbb989d002b7802 */ /* 0x000fc40000000f00 */
[----:B------:R-:W-:Y:S01]  /*3290*/  MOV R45, 0x437c0000 ;  /* 0x437c0000002d7802 */ /* 0x000fe20000000f00 */
[----:B------:R1:W5:Y:S01]  /*32a0*/  LDG.E.CONSTANT R38, desc[UR6][R6.64] ;  /* 0x0000000606267981 */ /* 0x000362000c1e9900 */
[----:B------:R-:W-:Y:S03]  /*32b0*/  BSSY.RECONVERGENT B3, `(.L_x_46) ;  /* 0x0000025000037945 */ /* 0x000fe60003800200 */
[----:B------:R1:W5:Y:S04]  /*32c0*/  LDG.E.CONSTANT R39, desc[UR8][R4.64] ;  /* 0x0000000804277981 */ /* 0x000368000c1e9900 */
[----:B------:R1:W5:Y:S01]  /*32d0*/  @P0 LDG.E.CONSTANT R34, desc[UR10][R14.64] ;  /* 0x0000000a0e220981 */ /* 0x000362000c1e9900 */
[----:B--2---:R-:W-:-:S04]  /*32e0*/  FADD R41, R26, R41 ;  /* 0x000000291a297221 */ /* 0x004fc80000000000 */
[----:B------:R-:W-:-:S04]  /*32f0*/  FFMA.SAT R2, R41, -R43, 0.5 ;  /* 0x3f00000029027423 */ /* 0x000fc8000000282b */
[----:B------:R-:W-:-:S04]  /*3300*/  FFMA.RM R2, R2, R45, 12582913 ;  /* 0x4b40000102027423 */ /* 0x000fc8000000402d */
[----:B------:R-:W-:-:S04]  /*3310*/  FADD R40, R2, -12583039 ;  /* 0xcb40007f02287421 */ /* 0x000fc80000000000 */
[----:B------:R-:W-:-:S04]  /*3320*/  FFMA R40, R41, -1.4426950216293334961, -R40 ;  /* 0xbfb8aa3b29287823 */ /* 0x000fc80000000828 */
[----:B------:R-:W-:-:S04]  /*3330*/  FFMA R40, R41, -1.925963033500011079e-08, R40 ;  /* 0xb2a5706029287823 */ /* 0x000fc80000000028 */
[----:B0-----:R-:W0:Y:S01]  /*3340*/  MUFU.EX2 R31, R40 ;  /* 0x00000028001f7308 */ /* 0x001e220000000800 */
[----:B---3--:R-:W-:-:S04]  /*3350*/  FADD R0, R23, R0 ;  /* 0x0000000017007221 */ /* 0x008fc80000000000 */
[----:B------:R-:W-:Y:S01]  /*3360*/  FFMA.SAT R30, R0, -R43, 0.5 ;  /* 0x3f000000001e7423 */ /* 0x000fe2000000282b */
[----:B------:R-:W-:-:S03]  /*3370*/  IMAD.SHL.U32 R2, R2, 0x800000, RZ ;  /* 0x0080000002027824 */ /* 0x000fc600078e00ff */
[----:B------:R-:W-:-:S04]  /*3380*/  FFMA.RM R30, R30, R45, 12582913 ;  /* 0x4b4000011e1e7423 */ /* 0x000fc8000000402d */
[----:B------:R-:W-:Y:S01]  /*3390*/  FADD R41, R30, -12583039 ;  /* 0xcb40007f1e297421 */ /* 0x000fe20000000000 */
[----:B0-----:R-:W-:-:S03]  /*33a0*/  FFMA R43, R2, R31, 1 ;  /* 0x3f800000022b7423 */ /* 0x001fc6000000001f */
[C---:B------:R-:W-:Y:S02]  /*33b0*/  FFMA R41, R0.reuse, -1.4426950216293334961, -R41 ;  /* 0xbfb8aa3b00297823 */ /* 0x040fe40000000829 */
[----:B------:R-:W-:Y:S02]  /*33c0*/  IADD3 R2, PT, PT, R43, 0x1800000, RZ ;  /* 0x018000002b027810 */ /* 0x000fe40007ffe0ff */
[----:B------:R-:W-:Y:S02]  /*33d0*/  FFMA R0, R0, -1.925963033500011079e-08, R41 ;  /* 0xb2a5706000007823 */ /* 0x000fe40000000029 */
[----:B------:R-:W-:Y:S02]  /*33e0*/  LOP3.LUT R2, R2, 0x7f800000, RZ, 0xc0, !PT ;  /* 0x7f80000002027812 */ /* 0x000fe400078ec0ff */
[----:B------:R-:W0:Y:S02]  /*33f0*/  MUFU.EX2 R31, R0 ;  /* 0x00000000001f7308 */ /* 0x000e240000000800 */
[----:B------:R-:W-:-:S02]  /*3400*/  ISETP.GT.U32.AND P1, PT, R2, 0x1ffffff, PT ;  /* 0x01ffffff0200780c */ /* 0x000fc40003f24070 */
[----:B------:R-:W-:Y:S01]  /*3410*/  SHF.L.U32 R30, R30, 0x17, RZ ;  /* 0x000000171e1e7819 */ /* 0x000fe200000006ff */
[----:B----4-:R-:W-:Y:S01]  /*3420*/  @!P0 IMAD.MOV.U32 R34, RZ, RZ, R42 ;  /* 0x000000ffff228224 */ /* 0x010fe200078e002a */
[-C--:B------:R-:W-:Y:S02]  /*3430*/  @P0 MOV R41, R42.reuse ;  /* 0x0000002a00290202 */ /* 0x080fe40000000f00 */
[----:B------:R-:W-:Y:S01]  /*3440*/  @!P0 MOV R41, R42 ;  /* 0x0000002a00298202 */ /* 0x000fe20000000f00 */
[----:B0-----:R-:W-:-:S06]  /*3450*/  FFMA R40, R30, R31, 1 ;  /* 0x3f8000001e287423 */ /* 0x001fcc000000001f */
[----:B-1----:R-:W-:Y:S05]  /*3460*/  @P1 BRA `(.L_x_47) ;  /* 0x0000000000141947 */ /* 0x002fea0003800000 */
[----:B------:R-:W-:Y:S02]  /*3470*/  MOV R0, R43 ;  /* 0x0000002b00007202 */ /* 0x000fe40000000f00 */
[----:B------:R-:W-:-:S07]  /*3480*/  MOV R30, 0x34a0 ;  /* 0x000034a0001e7802 */ /* 0x000fce0000000f00 */
[----:B-----5:R-:W-:Y:S05]  /*3490*/  CALL.REL.NOINC `($__internal_0_$__cuda_sm20_rcp_rn_f32_slowpath) ;  /* 0x00000010006c7944 */ /* 0x020fea0003c00000 */
[----:B------:R-:W-:Y:S01]  /*34a0*/  MOV R44, R0 ;  /* 0x00000000002c7202 */ /* 0x000fe20000000f00 */
[----:B------:R-:W-:Y:S06]  /*34b0*/  BRA `(.L_x_48) ;  /* 0x0000000000107947 */ /* 0x000fec0003800000 */
.L_x_47:
[----:B------:R-:W0:Y:S02]  /*34c0*/  MUFU.RCP R44, R43 ;  /* 0x0000002b002c7308 */ /* 0x000e240000001000 */
[----:B0-----:R-:W-:-:S04]  /*34d0*/  FFMA R0, R43, R44, -1 ;  /* 0xbf8000002b007423 */ /* 0x001fc8000000002c */
[----:B------:R-:W-:-:S04]  /*34e0*/  FADD.FTZ R31, -R0, -RZ ;  /* 0x800000ff001f7221 */ /* 0x000fc80000010100 */
[----:B------:R-:W-:-:S07]  /*34f0*/  FFMA R44, R44, R31, R44 ;  /* 0x0000001f2c2c7223 */ /* 0x000fce000000002c */
.L_x_48:
[----:B------:R-:W-:Y:S05]  /*3500*/  BSYNC.RECONVERGENT B3 ;  /* 0x0000000000037941 */ /* 0x000fea0003800200 */
.L_x_46:
[----:B------:R-:W-:Y:S01]  /*3510*/  IADD3 R0, PT, PT, R40, 0x1800000, RZ ;  /* 0x0180000028007810 */ /* 0x000fe20007ffe0ff */
[----:B------:R-:W-:Y:S03]  /*3520*/  BSSY.RECONVERGENT B3, `(.L_x_49) ;  /* 0x000000c000037945 */ /* 0x000fe60003800200 */
[----:B------:R-:W-:-:S04]  /*3530*/  LOP3.LUT R0, R0, 0x7f800000, RZ, 0xc0, !PT ;  /* 0x7f80000000007812 */ /* 0x000fc800078ec0ff */
[----:B------:R-:W-:-:S13]  /*3540*/  ISETP.GT.U32.AND P0, PT, R0, 0x1ffffff, PT ;  /* 0x01ffffff0000780c */ /* 0x000fda0003f04070 */
[----:B------:R-:W-:Y:S05]  /*3550*/  @P0 BRA `(.L_x_50) ;  /* 0x0000000000100947 */ /* 0x000fea0003800000 */
[----:B------:R-:W-:Y:S02]  /*3560*/  MOV R0, R40 ;  /* 0x0000002800007202 */ /* 0x000fe40000000f00 */
[----:B------:R-:W-:-:S07]  /*3570*/  MOV R30, 0x3590 ;  /* 0x00003590001e7802 */ /* 0x000fce0000000f00 */
[----:B-----5:R-:W-:Y:S05]  /*3580*/  CALL.REL.NOINC `($__internal_0_$__cuda_sm20_rcp_rn_f32_slowpath) ;  /* 0x0000001000307944 */ /* 0x020fea0003c00000 */
[----:B------:R-:W-:Y:S05]  /*3590*/  BRA `(.L_x_51) ;  /* 0x0000000000107947 */ /* 0x000fea0003800000 */
.L_x_50:
[----:B------:R-:W0:Y:S02]  /*35a0*/  MUFU.RCP R31, R40 ;  /* 0x00000028001f7308 */ /* 0x000e240000001000 */
[----:B0-----:R-:W-:-:S04]  /*35b0*/  FFMA R0, R40, R31, -1 ;  /* 0xbf80000028007423 */ /* 0x001fc8000000001f */
[----:B------:R-:W-:-:S04]  /*35c0*/  FADD.FTZ R0, -R0, -RZ ;  /* 0x800000ff00007221 */ /* 0x000fc80000010100 */
[----:B------:R-:W-:-:S07]  /*35d0*/  FFMA R0, R31, R0, R31 ;  /* 0x000000001f007223 */ /* 0x000fce000000001f */
.L_x_51:
[----:B------:R-:W-:Y:S05]  /*35e0*/  BSYNC.RECONVERGENT B3 ;  /* 0x0000000000037941 */ /* 0x000fea0003800200 */
.L_x_49:
[----:B------:R-:W-:-:S05]  /*35f0*/  VIADD R2, R36, 0x1 ;  /* 0x0000000124027836 */ /* 0x000fca0000000000 */
[----:B------:R-:W-:-:S13]  /*3600*/  ISETP.GE.AND P0, PT, R2, R3, PT ;  /* 0x000000030200720c */ /* 0x000fda0003f06270 */
[----:B------:R-:W-:Y:S02]  /*3610*/  @P0 R2UR UR4, R24 ;  /* 0x00000000180402ca */ /* 0x000fe400000e0000 */
[----:B------:R-:W-:Y:S01]  /*3620*/  @P0 R2UR UR5, R25 ;  /* 0x00000000190502ca */ /* 0x000fe200000e0000 */
[----:B------:R-:W-:-:S12]  /*3630*/  IMAD.WIDE R30, R33, 0x4, R4 ;  /* 0x00000004211e7825 */ /* 0x000fd800078e0204 */
[----:B------:R-:W5:Y:S01]  /*3640*/  @P0 LDG.E.CONSTANT R40, desc[UR4][R14.64] ;  /* 0x000000040e280981 */ /* 0x000f62000c1e9900 */
[----:B------:R-:W-:Y:S02]  /*3650*/  R2UR UR4, R24 ;  /* 0x00000000180472ca */ /* 0x000fe400000e0000 */
[----:B------:R-:W-:-:S13]  /*3660*/  R2UR UR5, R25 ;  /* 0x00000000190572ca */ /* 0x000fda00000e0000 */
[----:B------:R-:W2:Y:S01]  /*3670*/  LDG.E.CONSTANT R49, desc[UR4][R30.64+0x4] ;  /* 0x000004041e317981 */ /* 0x000ea2000c1e9900 */
[----:B------:R-:W-:Y:S02]  /*3680*/  R2UR UR6, R24 ;  /* 0x00000000180672ca */ /* 0x000fe400000e0000 */
[----:B------:R-:W-:Y:S01]  /*3690*/  R2UR UR7, R25 ;  /* 0x00000000190772ca */ /* 0x000fe200000e0000 */
[----:B------:R-:W3:-:S12]  /*36a0*/  LDG.E.CONSTANT R45, desc[UR4][R12.64] ;  /* 0x000000040c2d7981 */ /* 0x000ed8000c1e9900 */
[----:B------:R-:W4:Y:S01]  /*36b0*/  LDG.E.CONSTANT R48, desc[UR6][R30.64+0x8] ;  /* 0x000008061e307981 */ /* 0x000f22000c1e9900 */
[----:B------:R-:W-:Y:S01]  /*36c0*/  HFMA2 R51, -RZ, RZ, 0.96630859375, -0.0022525787353515625 ;  /* 0x3bbb989dff337431 */ /* 0x000fe200000001ff */
[----:B------:R-:W-:Y:S01]  /*36d0*/  MOV R53, 0x437c0000 ;  /* 0x437c000000357802 */ /* 0x000fe20000000f00 */
[----:B------:R-:W-:Y:S01]  /*36e0*/  IMAD.WIDE R46, R37, 0x4, R6 ;  /* 0x00000004252e7825 */ /* 0x000fe200078e0206 */
[----:B------:R3:W5:Y:S03]  /*36f0*/  LDG.E.CONSTANT R43, desc[UR6][R30.64] ;  /* 0x000000061e2b7981 */ /* 0x000766000c1e9900 */
[----:B-----5:R-:W-:Y:S01]  /*3700*/  FFMA R38, R35, R16, -R38 ;  /* 0x0000001023267223 */ /* 0x020fe20000000826 */
[----:B------:R-:W-:Y:S01]  /*3710*/  @!P0 R2UR UR8, R24 ;  /* 0x00000000180882ca */ /* 0x000fe200000e0000 */
[----:B------:R-:W-:Y:S01]  /*3720*/  IMAD.WIDE R10, R27, 0x8, R10 ;  /* 0x000000081b0a7825 */ /* 0x000fe200078e020a */
[----:B------:R0:W5:Y:S01]  /*3730*/  LDG.E.CONSTANT R42, desc[UR4][R46.64] ;  /* 0x000000042e2a7981 */ /* 0x000162000c1e9900 */
[----:B------:R-:W-:-:S02]  /*3740*/  @!P0 R2UR UR9, R25 ;  /* 0x00000000190982ca */ /* 0x000fc400000e0000 */
[----:B------:R-:W-:Y:S01]  /*3750*/  FADD R34, -R39, R34 ;  /* 0x0000002227227221 */ /* 0x000fe20000000100 */
[----:B------:R-:W-:Y:S10]  /*3760*/  BSSY.RECONVERGENT B3, `(.L_x_52) ;  /* 0x0000037000037945 */ /* 0x000ff40003800200 */
[----:B------:R1:W5:Y:S01]  /*3770*/  @!P0 LDG.E.CONSTANT R40, desc[UR8][R10.64] ;  /* 0x000000080a288981 */ /* 0x000362000c1e9900 */
[----:B--2---:R-:W-:-:S04]  /*3780*/  FADD R49, R26, R49 ;  /* 0x000000311a317221 */ /* 0x004fc80000000000 */
[----:B------:R-:W-:-:S04]  /*3790*/  FFMA.SAT R2, R49, -R51, 0.5 ;  /* 0x3f00000031027423 */ /* 0x000fc80000002833 */
[----:B------:R-:W-:-:S04]  /*37a0*/  FFMA.RM R50, R2, R53, 12582913 ;  /* 0x4b40000102327423 */ /* 0x000fc80000004035 */
[----:B------:R-:W-:-:S04]  /*37b0*/  FADD R2, R50, -12583039 ;  /* 0xcb40007f32027421 */ /* 0x000fc80000000000 */
[----:B------:R-:W-:-:S04]  /*37c0*/  FFMA R2, R49, -1.4426950216293334961, -R2 ;  /* 0xbfb8aa3b31027823 */ /* 0x000fc80000000802 */
[----:B------:R-:W-:Y:S01]  /*37d0*/  FFMA R49, R49, -1.925963033500011079e-08, R2 ;  /* 0xb2a5706031317823 */ /* 0x000fe20000000002 */
[----:B---3--:R-:W-:Y:S01]  /*37e0*/  FMUL R30, R45, R16 ;  /* 0x000000102d1e7220 */ /* 0x008fe20000400000 */
[----:B------:R-:W-:Y:S01]  /*37f0*/  FADD R2, -R0, 1 ;  /* 0x3f80000000027421 */ /* 0x000fe20000000100 */
[----:B----4-:R-:W-:-:S03]  /*3800*/  FADD R48, R23, R48 ;  /* 0x0000003017307221 */ /* 0x010fc60000000000 */
[----:B------:R-:W2:Y:S01]  /*3810*/  MUFU.EX2 R49, R49 ;  /* 0x0000003100317308 */ /* 0x000ea20000000800 */
[-C--:B------:R-:W-:Y:S01]  /*3820*/  FFMA R35, R30, R0.reuse, R19 ;  /* 0x000000001e237223 */ /* 0x080fe20000000013 */
[----:B------:R-:W-:Y:S01]  /*3830*/  FMUL R31, R2, R0 ;  /* 0x00000000021f7220 */ /* 0x000fe20000400000 */
[----:B------:R-:W-:Y:S01]  /*3840*/  FFMA.SAT R0, R48, -R51, 0.5 ;  /* 0x3f00000030007423 */ /* 0x000fe20000002833 */
[----:B------:R-:W-:Y:S01]  /*3850*/  FMUL R19, R45, R2 ;  /* 0x000000022d137220 */ /* 0x000fe20000400000 */
[----:B------:R-:W-:Y:S02]  /*3860*/  SHF.L.U32 R50, R50, 0x17, RZ ;  /* 0x0000001732327819 */ /* 0x000fe400000006ff */
[----:B------:R-:W-:Y:S01]  /*3870*/  FFMA.RM R2, R0, R53, 12582913 ;  /* 0x4b40000100027423 */ /* 0x000fe20000004035 */
[----:B------:R-:W-:-:S03]  /*3880*/  FADD R0, -R44, 1 ;  /* 0x3f8000002c007421 */ /* 0x000fc60000000100 */
[----:B0-----:R-:W-:Y:S01]  /*3890*/  FADD R47, R2, -12583039 ;  /* 0xcb40007f022f7421 */ /* 0x001fe20000000000 */
[----:B------:R-:W-:-:S03]  /*38a0*/  FMUL R38, R45, R38 ;  /* 0x000000262d267220 */ /* 0x000fc60000400000 */
[----:B------:R-:W-:Y:S01]  /*38b0*/  FFMA R47, R48, -1.4426950216293334961, -R47 ;  /* 0xbfb8aa3b302f7823 */ /* 0x000fe2000000082f */
[----:B--2---:R-:W-:Y:S01]  /*38c0*/  FFMA R50, R50, R49, 1 ;  /* 0x3f80000032327423 */ /* 0x004fe20000000031 */
[----:B------:R-:W-:Y:S01]  /*38d0*/  FMUL R45, R0, R44 ;  /* 0x0000002c002d7220 */ /* 0x000fe20000400000 */
[----:B------:R-:W-:Y:S01]  /*38e0*/  FMUL R39, R35, R0 ;  /* 0x0000000023277220 */ /* 0x000fe20000400000 */
[----:B------:R-:W-:Y:S02]  /*38f0*/  FFMA R47, R48, -1.925963033500011079e-08, R47 ;  /* 0xb2a57060302f7823 */ /* 0x000fe4000000002f */
[----:B------:R-:W-:-:S04]  /*3900*/  IADD3 R0, PT, PT, R50, 0x1800000, RZ ;  /* 0x0180000032007810 */ /* 0x000fc80007ffe0ff */
[----:B------:R-:W-:Y:S01]  /*3910*/  LOP3.LUT R0, R0, 0x7f800000, RZ, 0xc0, !PT ;  /* 0x7f80000000007812 */ /* 0x000fe200078ec0ff */
[----:B------:R-:W0:Y:S01]  /*3920*/  MUFU.EX2 R47, R47 ;  /* 0x0000002f002f7308 */ /* 0x000e220000000800 */
[----:B------:R-:W-:Y:S02]  /*3930*/  R2UR UR8, R24 ;  /* 0x00000000180872ca */ /* 0x000fe400000e0000 */
[----:B------:R-:W-:Y:S02]  /*3940*/  R2UR UR9, R25 ;  /* 0x00000000190972ca */ /* 0x000fe400000e0000 */
[----:B------:R-:W-:Y:S01]  /*3950*/  ISETP.GT.U32.AND P0, PT, R0, 0x1ffffff, PT ;  /* 0x01ffffff0000780c */ /* 0x000fe20003f04070 */
[----:B------:R-:W-:Y:S01]  /*3960*/  FMUL R34, R35, R34 ;  /* 0x0000002223227220 */ /* 0x000fe20000400000 */
[----:B------:R-:W-:-:S03]  /*3970*/  FMUL R31, R38, R31 ;  /* 0x0000001f261f7220 */ /* 0x000fc60000400000 */
[----:B------:R-:W-:Y:S01]  /*3980*/  FMUL R45, R34, R45 ;  /* 0x0000002d222d7220 */ /* 0x000fe20000400000 */
[----:B------:R1:W-:Y:S01]  /*3990*/  STG.E desc[UR4][R8.64], R19 ;  /* 0x0000001308007986 */ /* 0x0003e2000c101904 */
[----:B------:R-:W-:Y:S02]  /*39a0*/  IMAD.SHL.U32 R38, R2, 0x800000, RZ ;  /* 0x0080000002267824 */ /* 0x000fe400078e00ff */
[----:B------:R-:W-:Y:S01]  /*39b0*/  FMUL R44, R35, R44 ;  /* 0x0000002c232c7220 */ /* 0x000fe20000400000 */
[----:B------:R1:W-:Y:S01]  /*39c0*/  STG.E desc[UR6][R20.64], R39 ;  /* 0x0000002714007986 */ /* 0x0003e2000c101906 */
[----:B------:R-:W-:-:S03]  /*39d0*/  FADD R28, R31, R28 ;  /* 0x0000001c1f1c7221 */ /* 0x000fc60000000000 */
[----:B------:R1:W-:Y:S01]  /*39e0*/  STG.E desc[UR4][R20.64+0x8], R31 ;  /* 0x0000081f14007986 */ /* 0x0003e2000c101904 */
[----:B------:R-:W-:-:S03]  /*39f0*/  FADD R29, R45, R29 ;  /* 0x0000001d2d1d7221 */ /* 0x000fc60000000000 */
[----:B------:R1:W-:Y:S01]  /*3a00*/  STG.E desc[UR8][R20.64+0x4], R45 ;  /* 0x0000042d14007986 */ /* 0x0003e2000c101908 */
[----:B0-----:R-:W-:Y:S01]  /*3a10*/  FFMA R38, R38, R47, 1 ;  /* 0x3f80000026267423 */ /* 0x001fe2000000002f */
[----:B------:R-:W-:Y:S01]  /*3a20*/  IMAD.WIDE R34, R33, 0x4, R20 ;  /* 0x0000000421227825 */ /* 0x000fe200078e0214 */
[----:B------:R-:W-:Y:S06]  /*3a30*/  @P0 BRA `(.L_x_53) ;  /* 0x0000000000140947 */ /* 0x000fec0003800000 */
[----:B------:R-:W-:Y:S02]  /*3a40*/  MOV R0, R50 ;  /* 0x0000003200007202 */ /* 0x000fe40000000f00 */
[----:B------:R-:W-:-:S07]  /*3a50*/  MOV R30, 0x3a70 ;  /* 0x00003a70001e7802 */ /* 0x000fce0000000f00 */
[----:B-1---5:R-:W-:Y:S05]  /*3a60*/  CALL.REL.NOINC `($__internal_0_$__cuda_sm20_rcp_rn_f32_slowpath) ;  /* 0x0000000800f87944 */ /* 0x022fea0003c00000 */
[----:B------:R-:W-:Y:S01]  /*3a70*/  MOV R19, R0 ;  /* 0x0000000000137202 */ /* 0x000fe20000000f00 */
[----:B------:R-:W-:Y:S06]  /*3a80*/  BRA `(.L_x_54) ;  /* 0x0000000000107947 */ /* 0x000fec0003800000 */
.L_x_53:
[----:B-1----:R-:W0:Y:S02]  /*3a90*/  MUFU.RCP R19, R50 ;  /* 0x0000003200137308 */ /* 0x002e240000001000 */
[----:B0-----:R-:W-:-:S04]  /*3aa0*/  FFMA R0, R50, R19, -1 ;  /* 0xbf80000032007423 */ /* 0x001fc80000000013 */
[----:B------:R-:W-:-:S04]  /*3ab0*/  FADD.FTZ R0, -R0, -RZ ;  /* 0x800000ff00007221 */ /* 0x000fc80000010100 */
[----:B------:R-:W-:-:S07]  /*3ac0*/  FFMA R19, R19, R0, R19 ;  /* 0x0000000013137223 */ /* 0x000fce0000000013 */
.L_x_54:
[----:B------:R-:W-:Y:S05]  /*3ad0*/  BSYNC.RECONVERGENT B3 ;  /* 0x0000000000037941 */ /* 0x000fea0003800200 */
.L_x_52:
        /* <DEDUP_REMOVED lines=8> */
[----:B------:R-:W-:Y:S01]  /*3b60*/  IMAD.MOV.U32 R45, RZ, RZ, R0 ;  /* 0x000000ffff2d7224 */ /* 0x000fe200078e0000 */
[----:B------:R-:W-:Y:S06]  /*3b70*/  BRA `(.L_x_57) ;  /* 0x0000000000107947 */ /* 0x000fec0003800000 */
.L_x_56:
[----:B------:R-:W0:Y:S02]  /*3b80*/  MUFU.RCP R45, R38 ;  /* 0x00000026002d7308 */ /* 0x000e240000001000 */
[----:B0-----:R-:W-:-:S04]  /*3b90*/  FFMA R0, R38, R45, -1 ;  /* 0xbf80000026007423 */ /* 0x001fc8000000002d */
[----:B------:R-:W-:-:S04]  /*3ba0*/  FADD.FTZ R0, -R0, -RZ ;  /* 0x800000ff00007221 */ /* 0x000fc80000010100 */
[----:B------:R-:W-:-:S07]  /*3bb0*/  FFMA R45, R45, R0, R45 ;  /* 0x000000002d2d7223 */ /* 0x000fce000000002d */
.L_x_57:
[----:B------:R-:W-:Y:S05]  /*3bc0*/  BSYNC.RECONVERGENT B3 ;  /* 0x0000000000037941 */ /* 0x000fea0003800200 */
.L_x_55:
[----:B------:R-:W-:Y:S01]  /*3bd0*/  R2UR UR4, R24 ;  /* 0x00000000180472ca */ /* 0x000fe200000e0000 */
[----:B------:R-:W-:Y:S01]  /*3be0*/  IMAD.WIDE R38, R27, 0x4, R12 ;  /* 0x000000041b267825 */ /* 0x000fe200078e020c */
[----:B------:R-:W-:Y:S01]  /*3bf0*/  R2UR UR5, R25 ;  /* 0x00000000190572ca */ /* 0x000fe200000e0000 */
[----:B------:R-:W0:-:S12]  /*3c00*/  LDC.64 R30, c[0x0][0x3d0] ;  /* 0x0000f400ff1e7b82 */ /* 0x000e180000000a00 */
[----:B------:R-:W2:Y:S01]  /*3c10*/  LDG.E.CONSTANT R39, desc[UR4][R38.64] ;  /* 0x0000000426277981 */ /* 0x000ea2000c1e9900 */
[----:B------:R-:W-:Y:S01]  /*3c20*/  FADD R0, -R45, 1 ;  /* 0x3f8000002d007421 */ /* 0x000fe20000000100 */
[----:B-----5:R-:W-:Y:S01]  /*3c30*/  FADD R43, -R43, R40 ;  /* 0x000000282b2b7221 */ /* 0x020fe20000000100 */
[----:B------:R-:W-:Y:S01]  /*3c40*/  FADD R2, -R19, 1 ;  /* 0x3f80000013027421 */ /* 0x000fe20000000100 */
[----:B------:R-:W-:Y:S01]  /*3c50*/  FFMA R42, R41, R16, -R42 ;  /* 0x00000010292a7223 */ /* 0x000fe2000000082a */
[----:B------:R-:W-:Y:S01]  /*3c60*/  IADD3 R36, PT, PT, R36, 0x2, RZ ;  /* 0x0000000224247810 */ /* 0x000fe20007ffe0ff */
[----:B------:R-:W-:Y:S01]  /*3c70*/  IMAD.WIDE R12, R27, 0x8, R12 ;  /* 0x000000081b0c7825 */ /* 0x000fe200078e020c */
[----:B------:R-:W-:Y:S02]  /*3c80*/  LOP3.LUT R49, R32, 0x7ffffffe, RZ, 0xc0, !PT ;  /* 0x7ffffffe20317812 */ /* 0x000fe400078ec0ff */
[----:B------:R-:W-:Y:S02]  /*3c90*/  R2UR UR6, R24 ;  /* 0x00000000180672ca */ /* 0x000fe400000e0000 */
[----:B------:R-:W-:-:S02]  /*3ca0*/  R2UR UR7, R25 ;  /* 0x00000000190772ca */ /* 0x000fc400000e0000 */
[----:B0-----:R-:W-:Y:S02]  /*3cb0*/  ISETP.GE.AND P0, PT, R17, R30, PT ;  /* 0x0000001e1100720c */ /* 0x001fe40003f06270 */
[----:B------:R-:W-:Y:S02]  /*3cc0*/  ISETP.NE.AND P1, PT, R31, 0x3, PT ;  /* 0x000000031f00780c */ /* 0x000fe40003f25270 */
[C---:B------:R-:W-:Y:S02]  /*3cd0*/  R2UR UR8, R24.reuse ;  /* 0x00000000180872ca */ /* 0x040fe400000e0000 */
[C---:B------:R-:W-:Y:S02]  /*3ce0*/  R2UR UR9, R25.reuse ;  /* 0x00000000190972ca */ /* 0x040fe400000e0000 */
[----:B------:R-:W-:Y:S02]  /*3cf0*/  R2UR UR10, R24 ;  /* 0x00000000180a72ca */ /* 0x000fe400000e0000 */
[----:B------:R-:W-:Y:S01]  /*3d00*/  R2UR UR11, R25 ;  /* 0x00000000190b72ca */ /* 0x000fe200000e0000 */
[C---:B--2---:R-:W-:Y:S01]  /*3d10*/  FMUL R47, R39.reuse, R16 ;  /* 0x00000010272f7220 */ /* 0x044fe20000400000 */
[C---:B------:R-:W-:Y:S01]  /*3d20*/  FMUL R41, R39.reuse, R0 ;  /* 0x0000000027297220 */ /* 0x040fe20000400000 */
[----:B------:R-:W-:Y:S01]  /*3d30*/  FMUL R42, R39, R42 ;  /* 0x0000002a272a7220 */ /* 0x000fe20000400000 */
[----:B------:R-:W-:-:S04]  /*3d40*/  IMAD.WIDE R38, R37, 0x4, R8 ;  /* 0x0000000425267825 */ /* 0x000fc800078e0208 */
[-C--:B------:R-:W-:Y:S01]  /*3d50*/  FFMA R44, R47, R45.reuse, R44 ;  /* 0x0000002d2f2c7223 */ /* 0x080fe2000000002c */
[----:B------:R-:W-:Y:S01]  /*3d60*/  FMUL R45, R0, R45 ;  /* 0x0000002d002d7220 */ /* 0x000fe20000400000 */
[----:B------:R-:W-:Y:S02]  /*3d70*/  FMUL R47, R2, R19 ;  /* 0x00000013022f7220 */ /* 0x000fe40000400000 */
[----:B------:R-:W-:Y:S01]  /*3d80*/  FMUL R0, R44, R43 ;  /* 0x0000002b2c007220 */ /* 0x000fe20000400000 */
[----:B------:R-:W-:Y:S01]  /*3d90*/  FMUL R45, R42, R45 ;  /* 0x0000002d2a2d7220 */ /* 0x000fe20000400000 */
[----:B------:R-:W-:Y:S01]  /*3da0*/  FMUL R43, R44, R2 ;  /* 0x000000022c2b7220 */ /* 0x000fe20000400000 */
[----:B------:R0:W-:Y:S01]  /*3db0*/  STG.E desc[UR4][R38.64], R41 ;  /* 0x0000002926007986 */ /* 0x0001e2000c101904 */
[----:B------:R-:W-:Y:S01]  /*3dc0*/  FMUL R0, R0, R47 ;  /* 0x0000002f00007220 */ /* 0x000fe20000400000 */
[----:B------:R-:W-:Y:S02]  /*3dd0*/  IMAD R47, R22, R31, RZ ;  /* 0x0000001f162f7224 */ /* 0x000fe400078e02ff */
[----:B------:R-:W-:Y:S01]  /*3de0*/  FADD R28, R28, R45 ;  /* 0x0000002d1c1c7221 */ /* 0x000fe20000000000 */
[----:B------:R0:W-:Y:S01]  /*3df0*/  STG.E desc[UR8][R34.64], R43 ;  /* 0x0000002b22007986 */ /* 0x0001e2000c101908 */
[----:B------:R-:W-:Y:S01]  /*3e00*/  FMUL R19, R44, R19 ;  /* 0x000000132c137220 */ /* 0x000fe20000400000 */
[----:B------:R-:W-:Y:S01]  /*3e10*/  FADD R29, R29, R0 ;  /* 0x000000001d1d7221 */ /* 0x000fe20000000000 */
[----:B------:R-:W-:Y:S01]  /*3e20*/  SEL R31, R22, R47, !P1 ;  /* 0x0000002f161f7207 */ /* 0x000fe20004800000 */
[----:B------:R0:W-:Y:S01]  /*3e30*/  STG.E desc[UR6][R34.64+0x8], R45 ;  /* 0x0000082d22007986 */ /* 0x0001e2000c101906 */
[----:B------:R-:W-:-:S02]  /*3e40*/  @!P0 IADD3 R47, PT, PT, -R47, RZ, RZ ;  /* 0x000000ff2f2f8210 */ /* 0x000fc40007ffe1ff */
[----:B------:R-:W-:Y:S01]  /*3e50*/  @!P0 IADD3 R31, PT, PT, -R31, RZ, RZ ;  /* 0x000000ff1f1f8210 */ /* 0x000fe20007ffe1ff */
[----:B------:R0:W-:Y:S01]  /*3e60*/  STG.E desc[UR10][R34.64+0x4], R0 ;  /* 0x0000040022007986 */ /* 0x0001e2000c10190a */
[----:B------:R-:W-:Y:S01]  /*3e70*/  ISETP.NE.AND P0, PT, R36, R49, PT ;  /* 0x000000312400720c */ /* 0x000fe20003f05270 */
[----:B------:R-:W-:-:S04]  /*3e80*/  IMAD.WIDE R20, R47, 0x8, R20 ;  /* 0x000000082f147825 */ /* 0x000fc800078e0214 */
[----:B------:R-:W-:-:S04]  /*3e90*/  IMAD.WIDE R4, R47, 0x8, R4 ;  /* 0x000000082f047825 */ /* 0x000fc800078e0204 */
[----:B------:R-:W-:-:S04]  /*3ea0*/  IMAD.WIDE R8, R31, 0x8, R8 ;  /* 0x000000081f087825 */ /* 0x000fc800078e0208 */
[----:B------:R-:W-:Y:S01]  /*3eb0*/  IMAD.WIDE R6, R31, 0x8, R6 ;  /* 0x000000081f067825 */ /* 0x000fe200078e0206 */
[----:B0-----:R-:W-:Y:S06]  /*3ec0*/  @P0 BRA `(.L_x_58) ;  /* 0xfffffff000ac0947 */ /* 0x001fec000383ffff */
[----:B------:R-:W-:Y:S05]  /*3ed0*/  BSYNC.RECONVERGENT B2 ;  /* 0x0000000000027941 */ /* 0x000fea0003800200 */
.L_x_45:
[----:B------:R-:W-:-:S07]  /*3ee0*/  MOV R0, R49 ;  /* 0x0000003100007202 */ /* 0x000fce0000000f00 */
.L_x_44:
[----:B------:R-:W-:Y:S05]  /*3ef0*/  BSYNC.RECONVERGENT B0 ;  /* 0x0000000000007941 */ /* 0x000fea0003800200 */
.L_x_43:
[----:B------:R-:W-:-:S04]  /*3f00*/  LOP3.LUT R32, R32, 0x1, RZ, 0xc0, !PT ;  /* 0x0000000120207812 */ /* 0x000fc800078ec0ff */
[----:B------:R-:W-:-:S13]  /*3f10*/  ISETP.NE.U32.AND P0, PT, R32, 0x1, PT ;  /* 0x000000012000780c */ /* 0x000fda0003f05070 */
[----:B------:R-:W-:Y:S05]  /*3f20*/  @P0 BRA `(.L_x_8) ;  /* 0x0000000400880947 */ /* 0x000fea0003800000 */
[----:B------:R-:W-:-:S13]  /*3f30*/  ISETP.GE.AND P0, PT, R0, R3, PT ;  /* 0x000000030000720c */ /* 0x000fda0003f06270 */
[----:B------:R-:W-:Y:S02]  /*3f40*/  @P0 R2UR UR4, R24 ;  /* 0x00000000180402ca */ /* 0x000fe400000e0000 */
[----:B------:R-:W-:-:S13]  /*3f50*/  @P0 R2UR UR5, R25 ;  /* 0x00000000190502ca */ /* 0x000fda00000e0000 */
[----:B------:R0:W5:Y:S01]  /*3f60*/  @P0 LDG.E.CONSTANT R14, desc[UR4][R14.64] ;  /* 0x000000040e0e0981 */ /* 0x000162000c1e9900 */
[----:B------:R-:W-:Y:S02]  /*3f70*/  R2UR UR4, R24 ;  /* 0x00000000180472ca */ /* 0x000fe400000e0000 */
[----:B------:R-:W-:-:S13]  /*3f80*/  R2UR UR5, R25 ;  /* 0x00000000190572ca */ /* 0x000fda00000e0000 */
[----:B------:R-:W2:Y:S04]  /*3f90*/  LDG.E.CONSTANT R17, desc[UR4][R4.64+0x4] ;  /* 0x0000040404117981 */ /* 0x000ea8000c1e9900 */
[----:B------:R-:W3:Y:S01]  /*3fa0*/  LDG.E.CONSTANT R0, desc[UR4][R4.64+0x8] ;  /* 0x0000080404007981 */ /* 0x000ee2000c1e9900 */
[----:B------:R-:W-:-:S04]  /*3fb0*/  @!P0 IMAD.WIDE R30, R27, 0x4, R10 ;  /* 0x000000041b1e8825 */ /* 0x000fc800078e020a */
[----:B------:R-:W-:Y:S01]  /*3fc0*/  HFMA2 R27, -RZ, RZ, 3.7421875, 0 ;  /* 0x437c0000ff1b7431 */ /* 0x000fe200000001ff */
[C---:B------:R-:W-:Y:S01]  /*3fd0*/  R2UR UR8, R24.reuse ;  /* 0x00000000180872ca */ /* 0x040fe200000e0000 */
[----:B------:R-:W5:Y:S01]  /*3fe0*/  LDG.E.CONSTANT R10, desc[UR4][R10.64] ;  /* 0x000000040a0a7981 */ /* 0x000f62000c1e9900 */
[----:B0-----:R-:W-:Y:S01]  /*3ff0*/  IMAD.MOV.U32 R15, RZ, RZ, 0x3bbb989d ;  /* 0x3bbb989dff0f7424 */ /* 0x001fe200078e00ff */
[C---:B------:R-:W-:Y:S02]  /*4000*/  R2UR UR9, R25.reuse ;  /* 0x00000000190972ca */ /* 0x040fe400000e0000 */
[C---:B------:R-:W-:Y:S02]  /*4010*/  @!P0 R2UR UR10, R24.reuse ;  /* 0x00000000180a82ca */ /* 0x040fe400000e0000 */
[----:B------:R-:W-:Y:S02]  /*4020*/  @!P0 R2UR UR11, R25 ;  /* 0x00000000190b82ca */ /* 0x000fe400000e0000 */
[----:B------:R-:W-:-:S02]  /*4030*/  R2UR UR6, R24 ;  /* 0x00000000180672ca */ /* 0x000fc400000e0000 */
[----:B------:R-:W-:-:S05]  /*4040*/  R2UR UR7, R25 ;  /* 0x00000000190772ca */ /* 0x000fca00000e0000 */
[----:B------:R0:W5:Y:S01]  /*4050*/  LDG.E.CONSTANT R3, desc[UR8][R4.64] ;  /* 0x0000000804037981 */ /* 0x000162000c1e9900 */
[----:B------:R-:W-:Y:S07]  /*4060*/  BSSY.RECONVERGENT B0, `(.L_x_59) ;  /* 0x0000022000007945 */ /* 0x000fee0003800200 */
[----:B------:R1:W5:Y:S04]  /*4070*/  LDG.E.CONSTANT R7, desc[UR6][R6.64] ;  /* 0x0000000606077981 */ /* 0x000368000c1e9900 */
[----:B------:R1:W5:Y:S02]  /*4080*/  @!P0 LDG.E.CONSTANT R14, desc[UR10][R30.64] ;  /* 0x0000000a1e0e8981 */ /* 0x000364000c1e9900 */
[----:B--2--5:R-:W-:-:S04]  /*4090*/  FADD R17, R26, R17 ;  /* 0x000000111a117221 */ /* 0x024fc80000000000 */
[----:B------:R-:W-:-:S04]  /*40a0*/  FFMA.SAT R2, R17, -R15, 0.5 ;  /* 0x3f00000011027423 */ /* 0x000fc8000000280f */
[----:B------:R-:W-:-:S04]  /*40b0*/  FFMA.RM R2, R2, R27, 12582913 ;  /* 0x4b40000102027423 */ /* 0x000fc8000000401b */
[----:B------:R-:W-:-:S04]  /*40c0*/  FADD R26, R2, -12583039 ;  /* 0xcb40007f021a7421 */ /* 0x000fc80000000000 */
[----:B------:R-:W-:-:S04]  /*40d0*/  FFMA R26, R17, -1.4426950216293334961, -R26 ;  /* 0xbfb8aa3b111a7823 */ /* 0x000fc8000000081a */
[----:B------:R-:W-:Y:S01]  /*40e0*/  FFMA R26, R17, -1.925963033500011079e-08, R26 ;  /* 0xb2a57060111a7823 */ /* 0x000fe2000000001a */
[----:B---3--:R-:W-:-:S03]  /*40f0*/  FADD R0, R23, R0 ;  /* 0x0000000017007221 */ /* 0x008fc60000000000 */
[----:B0-----:R-:W0:Y:S01]  /*4100*/  MUFU.EX2 R5, R26 ;  /* 0x0000001a00057308 */ /* 0x001e220000000800 */
[----:B------:R-:W-:Y:S01]  /*4110*/  FFMA.SAT R4, R0, -R15, 0.5 ;  /* 0x3f00000000047423 */ /* 0x000fe2000000280f */
[----:B------:R-:W-:-:S03]  /*4120*/  SHF.L.U32 R2, R2, 0x17, RZ ;  /* 0x0000001702027819 */ /* 0x000fc600000006ff */
[----:B------:R-:W-:-:S04]  /*4130*/  FFMA.RM R4, R4, R27, 12582913 ;  /* 0x4b40000104047423 */ /* 0x000fc8000000401b */
[----:B------:R-:W-:-:S04]  /*4140*/  FADD R11, R4, -12583039 ;  /* 0xcb40007f040b7421 */ /* 0x000fc80000000000 */
[----:B------:R-:W-:Y:S01]  /*4150*/  FFMA R11, R0, -1.4426950216293334961, -R11 ;  /* 0xbfb8aa3b000b7823 */ /* 0x000fe2000000080b */
[----:B0-----:R-:W-:-:S03]  /*4160*/  FFMA R15, R2, R5, 1 ;  /* 0x3f800000020f7423 */ /* 0x001fc60000000005 */
[----:B------:R-:W-:Y:S02]  /*4170*/  FFMA R11, R0, -1.925963033500011079e-08, R11 ;  /* 0xb2a57060000b7823 */ /* 0x000fe4000000000b */
[----:B------:R-:W-:-:S04]  /*4180*/  IADD3 R0, PT, PT, R15, 0x1800000, RZ ;  /* 0x018000000f007810 */ /* 0x000fc80007ffe0ff */
[----:B------:R-:W0:Y:S01]  /*4190*/  MUFU.EX2 R11, R11 ;  /* 0x0000000b000b7308 */ /* 0x000e220000000800 */
[----:B------:R-:W-:-:S04]  /*41a0*/  LOP3.LUT R0, R0, 0x7f800000, RZ, 0xc0, !PT ;  /* 0x7f80000000007812 */ /* 0x000fc800078ec0ff */
[----:B------:R-:W-:Y:S02]  /*41b0*/  ISETP.GT.U32.AND P0, PT, R0, 0x1ffffff, PT ;  /* 0x01ffffff0000780c */ /* 0x000fe40003f04070 */
[----:B------:R-:W-:-:S05]  /*41c0*/  SHF.L.U32 R4, R4, 0x17, RZ ;  /* 0x0000001704047819 */ /* 0x000fca00000006ff */
[----:B0-----:R-:W-:-:S06]  /*41d0*/  FFMA R17, R4, R11, 1 ;  /* 0x3f80000004117423 */ /* 0x001fcc000000000b */
[----:B-1----:R-:W-:Y:S05]  /*41e0*/  @P0 BRA `(.L_x_60) ;  /* 0x0000000000140947 */ /* 0x002fea0003800000 */
[----:B------:R-:W-:Y:S01]  /*41f0*/  IMAD.MOV.U32 R0, RZ, RZ, R15 ;  /* 0x000000ffff007224 */ /* 0x000fe200078e000f */
[----:B------:R-:W-:-:S07]  /*4200*/  MOV R30, 0x4220 ;  /* 0x00004220001e7802 */ /* 0x000fce0000000f00 */
[----:B------:R-:W-:Y:S05]  /*4210*/  CALL.REL.NOINC `($__internal_0_$__cuda_sm20_rcp_rn_f32_slowpath) ;  /* 0x00000004000c7944 */ /* 0x000fea0003c00000 */
[----:B------:R-:W-:Y:S01]  /*4220*/  MOV R4, R0 ;  /* 0x0000000000047202 */ /* 0x000fe20000000f00 */
[----:B------:R-:W-:Y:S06]  /*4230*/  BRA `(.L_x_61) ;  /* 0x0000000000107947 */ /* 0x000fec0003800000 */
.L_x_60:
[----:B------:R-:W0:Y:S02]  /*4240*/  MUFU.RCP R4, R15 ;  /* 0x0000000f00047308 */ /* 0x000e240000001000 */
[----:B0-----:R-:W-:-:S04]  /*4250*/  FFMA R0, R15, R4, -1 ;  /* 0xbf8000000f007423 */ /* 0x001fc80000000004 */
[----:B------:R-:W-:-:S04]  /*4260*/  FADD.FTZ R5, -R0, -RZ ;  /* 0x800000ff00057221 */ /* 0x000fc80000010100 */
[----:B------:R-:W-:-:S07]  /*4270*/  FFMA R4, R4, R5, R4 ;  /* 0x0000000504047223 */ /* 0x000fce0000000004 */
.L_x_61:
[----:B------:R-:W-:Y:S05]  /*4280*/  BSYNC.RECONVERGENT B0 ;  /* 0x0000000000007941 */ /* 0x000fea0003800200 */
.L_x_59:
[----:B------:R-:W-:Y:S01]  /*4290*/  IADD3 R0, PT, PT, R17, 0x1800000, RZ ;  /* 0x0180000011007810 */ /* 0x000fe20007ffe0ff */
[----:B------:R-:W-:Y:S03]  /*42a0*/  BSSY.RECONVERGENT B0, `(.L_x_62) ;  /* 0x000000c000007945 */ /* 0x000fe60003800200 */
[----:B------:R-:W-:-:S04]  /*42b0*/  LOP3.LUT R0, R0, 0x7f800000, RZ, 0xc0, !PT ;  /* 0x7f80000000007812 */ /* 0x000fc800078ec0ff */
[----:B------:R-:W-:-:S13]  /*42c0*/  ISETP.GT.U32.AND P0, PT, R0, 0x1ffffff, PT ;  /* 0x01ffffff0000780c */ /* 0x000fda0003f04070 */
[----:B------:R-:W-:Y:S05]  /*42d0*/  @P0 BRA `(.L_x_63) ;  /* 0x0000000000100947 */ /* 0x000fea0003800000 */
[----:B------:R-:W-:Y:S02]  /*42e0*/  MOV R0, R17 ;  /* 0x0000001100007202 */ /* 0x000fe40000000f00 */
[----:B------:R-:W-:-:S07]  /*42f0*/  MOV R30, 0x4310 ;  /* 0x00004310001e7802 */ /* 0x000fce0000000f00 */
[----:B------:R-:W-:Y:S05]  /*4300*/  CALL.REL.NOINC `($__internal_0_$__cuda_sm20_rcp_rn_f32_slowpath) ;  /* 0x0000000000d07944 */ /* 0x000fea0003c00000 */
[----:B------:R-:W-:Y:S05]  /*4310*/  BRA `(.L_x_64) ;  /* 0x0000000000107947 */ /* 0x000fea0003800000 */
.L_x_63:
[----:B------:R-:W0:Y:S02]  /*4320*/  MUFU.RCP R0, R17 ;  /* 0x0000001100007308 */ /* 0x000e240000001000 */
[----:B0-----:R-:W-:-:S04]  /*4330*/  FFMA R2, R17, R0, -1 ;  /* 0xbf80000011027423 */ /* 0x001fc80000000000 */
[----:B------:R-:W-:-:S04]  /*4340*/  FADD.FTZ R5, -R2, -RZ ;  /* 0x800000ff02057221 */ /* 0x000fc80000010100 */
[----:B------:R-:W-:-:S07]  /*4350*/  FFMA R0, R0, R5, R0 ;  /* 0x0000000500007223 */ /* 0x000fce0000000000 */
.L_x_64:
[----:B------:R-:W-:Y:S05]  /*4360*/  BSYNC.RECONVERGENT B0 ;  /* 0x0000000000007941 */ /* 0x000fea0003800200 */
.L_x_62:
[----:B------:R-:W-:Y:S02]  /*4370*/  R2UR UR4, R24 ;  /* 0x00000000180472ca */ /* 0x000fe400000e0000 */
[----:B------:R-:W-:-:S13]  /*4380*/  R2UR UR5, R25 ;  /* 0x00000000190572ca */ /* 0x000fda00000e0000 */
[----:B------:R-:W2:Y:S01]  /*4390*/  LDG.E.CONSTANT R13, desc[UR4][R12.64] ;  /* 0x000000040c0d7981 */ /* 0x000ea2000c1e9900 */
[----:B------:R-:W-:Y:S01]  /*43a0*/  FFMA R10, R10, R16, -R7 ;  /* 0x000000100a0a7223 */ /* 0x000fe20000000807 */
[----:B------:R-:W-:Y:S01]  /*43b0*/  FADD R14, -R3, R14 ;  /* 0x0000000e030e7221 */ /* 0x000fe20000000100 */
[----:B------:R-:W-:Y:S01]  /*43c0*/  R2UR UR8, R24 ;  /* 0x00000000180872ca */ /* 0x000fe200000e0000 */
[----:B------:R-:W-:Y:S01]  /*43d0*/  FADD R5, -R4, 1 ;  /* 0x3f80000004057421 */ /* 0x000fe20000000100 */
[----:B------:R-:W-:Y:S02]  /*43e0*/  R2UR UR9, R25 ;  /* 0x00000000190972ca */ /* 0x000fe400000e0000 */
[C---:B------:R-:W-:Y:S01]  /*43f0*/  R2UR UR6, R24.reuse ;  /* 0x00000000180672ca */ /* 0x040fe200000e0000 */
[----:B------:R-:W-:Y:S01]  /*4400*/  FMUL R7, R5, R4 ;  /* 0x0000000405077220 */ /* 0x000fe20000400000 */
[----:B------:R-:W-:Y:S02]  /*4410*/  R2UR UR7, R25 ;  /* 0x00000000190772ca */ /* 0x000fe400000e0000 */
[----:B------:R-:W-:-:S02]  /*4420*/  R2UR UR10, R24 ;  /* 0x00000000180a72ca */ /* 0x000fc400000e0000 */
[----:B------:R-:W-:Y:S01]  /*4430*/  R2UR UR11, R25 ;  /* 0x00000000190b72ca */ /* 0x000fe200000e0000 */
[C---:B--2---:R-:W-:Y:S01]  /*4440*/  FMUL R2, R13.reuse, R16 ;  /* 0x000000100d027220 */ /* 0x044fe20000400000 */
[----:B------:R-:W-:-:S03]  /*4450*/  FMUL R10, R13, R10 ;  /* 0x0000000a0d0a7220 */ /* 0x000fc60000400000 */
[----:B------:R-:W-:Y:S01]  /*4460*/  FFMA R19, R2, R0, R19 ;  /* 0x0000000002137223 */ /* 0x000fe20000000013 */
[----:B------:R-:W-:-:S03]  /*4470*/  FADD R2, -R0, 1 ;  /* 0x3f80000000027421 */ /* 0x000fc60000000100 */
[----:B------:R-:W-:Y:S01]  /*4480*/  FMUL R14, R19, R14 ;  /* 0x0000000e130e7220 */ /* 0x000fe20000400000 */
[----:B------:R-:W-:Y:S01]  /*4490*/  FMUL R3, R2, R0 ;  /* 0x0000000002037220 */ /* 0x000fe20000400000 */
[----:B------:R-:W-:Y:S01]  /*44a0*/  FMUL R13, R13, R2 ;  /* 0x000000020d0d7220 */ /* 0x000fe20000400000 */
[C---:B------:R-:W-:Y:S01]  /*44b0*/  FMUL R5, R19.reuse, R5 ;  /* 0x0000000513057220 */ /* 0x040fe20000400000 */
[----:B------:R-:W-:Y:S01]  /*44c0*/  FMUL R7, R14, R7 ;  /* 0x000000070e077220 */ /* 0x000fe20000400000 */
[----:B------:R-:W-:Y:S01]  /*44d0*/  FMUL R3, R10, R3 ;  /* 0x000000030a037220 */ /* 0x000fe20000400000 */
[----:B------:R-:W-:Y:S01]  /*44e0*/  FMUL R19, R19, R4 ;  /* 0x0000000413137220 */ /* 0x000fe20000400000 */
[----:B------:R0:W-:Y:S01]  /*44f0*/  STG.E desc[UR4][R8.64], R13 ;  /* 0x0000000d08007986 */ /* 0x0001e2000c101904 */
[----:B------:R-:W-:Y:S01]  /*4500*/  FADD R29, R29, R7 ;  /* 0x000000071d1d7221 */ /* 0x000fe20000000000 */
[----:B------:R-:W-:Y:S02]  /*4510*/  FADD R28, R28, R3 ;  /* 0x000000031c1c7221 */ /* 0x000fe40000000000 */
[----:B------:R0:W-:Y:S04]  /*4520*/  STG.E desc[UR8][R20.64], R5 ;  /* 0x0000000514007986 */ /* 0x0001e8000c101908 */
[----:B------:R0:W-:Y:S04]  /*4530*/  STG.E desc[UR6][R20.64+0x8], R3 ;  /* 0x0000080314007986 */ /* 0x0001e8000c101906 */
[----:B------:R0:W-:Y:S02]  /*4540*/  STG.E desc[UR10][R20.64+0x4], R7 ;  /* 0x0000040714007986 */ /* 0x0001e4000c10190a */
.L_x_8:
[----:B------:R-:W-:Y:S05]  /*4550*/  BSYNC.RECONVERGENT B1 ;  /* 0x0000000000017941 */ /* 0x000fea0003800200 */
.L_x_7:
[----:B01----:R-:W0:Y:S01]  /*4560*/  LDC.64 R2, c[0x0][0x3e8] ;  /* 0x0000fa00ff027b82 */ /* 0x003e220000000a00 */
[C---:B------:R-:W-:Y:S02]  /*4570*/  R2UR UR4, R24.reuse ;  /* 0x00000000180472ca */ /* 0x040fe400000e0000 */
[C---:B------:R-:W-:Y:S02]  /*4580*/  R2UR UR5, R25.reuse ;  /* 0x00000000190572ca */ /* 0x040fe400000e0000 */
[C---:B------:R-:W-:Y:S02]  /*4590*/  R2UR UR6, R24.reuse ;  /* 0x00000000180672ca */ /* 0x040fe400000e0000 */
[C---:B------:R-:W-:Y:S01]  /*45a0*/  R2UR UR7, R25.reuse ;  /* 0x00000000190772ca */ /* 0x040fe200000e0000 */
[----:B------:R-:W1:Y:S01]  /*45b0*/  LDC.64 R4, c[0x0][0x3f0] ;  /* 0x0000fc00ff047b82 */ /* 0x000e620000000a00 */
[----:B------:R-:W-:Y:S02]  /*45c0*/  R2UR UR8, R24 ;  /* 0x00000000180872ca */ /* 0x000fe400000e0000 */
[----:B------:R-:W-:Y:S01]  /*45d0*/  R2UR UR9, R25 ;  /* 0x00000000190972ca */ /* 0x000fe200000e0000 */
[----:B0-----:R-:W-:-:S05]  /*45e0*/  IMAD.WIDE R2, R18, 0x4, R2 ;  /* 0x0000000412027825 */ /* 0x001fca00078e0202 */
[----:B------:R-:W-:Y:S01]  /*45f0*/  STG.E desc[UR4][R2.64], R29 ;  /* 0x0000001d02007986 */ /* 0x000fe2000c101904 */
[----:B-----5:R-:W-:-:S04]  /*4600*/  IMAD.WIDE R22, R22, 0x4, R2 ;  /* 0x0000000416167825 */ /* 0x020fc800078e0202 */
[----:B-1----:R-:W-:Y:S01]  /*4610*/  IMAD.WIDE R4, R18, 0x4, R4 ;  /* 0x0000000412047825 */ /* 0x002fe200078e0204 */
[----:B------:R-:W-:Y:S04]  /*4620*/  STG.E desc[UR6][R22.64], R28 ;  /* 0x0000001c16007986 */ /* 0x000fe8000c101906 */
[----:B------:R-:W-:Y:S01]  /*4630*/  STG.E desc[UR8][R4.64], R19 ;  /* 0x0000001304007986 */ /* 0x000fe2000c101908 */
[----:B------:R-:W-:Y:S05]  /*4640*/  EXIT ;  /* 0x000000000000794d */ /* 0x000fea0003800000 */
        .weak           $__internal_0_$__cuda_sm20_rcp_rn_f32_slowpath
        .type           $__internal_0_$__cuda_sm20_rcp_rn_f32_slowpath,@function
        .size           $__internal_0_$__cuda_sm20_rcp_rn_f32_slowpath,(.L_x_305 - $__internal_0_$__cuda_sm20_rcp_rn_f32_slowpath)
$__internal_0_$__cuda_sm20_rcp_rn_f32_slowpath:
[----:B------:R-:W-:Y:S01]  /*4650*/  SHF.L.U32 R2, R0, 0x1, RZ ;  /* 0x0000000100027819 */ /* 0x000fe200000006ff */
[----:B------:R-:W-:Y:S03]  /*4660*/  BSSY.RECONVERGENT B4, `(.L_x_65) ;  /* 0x0000030000047945 */ /* 0x000fe60003800200 */
[----:B------:R-:W-:-:S04]  /*4670*/  SHF.R.U32.HI R2, RZ, 0x18, R2 ;  /* 0x00000018ff027819 */ /* 0x000fc80000011602 */
[----:B------:R-:W-:-:S13]  /*4680*/  ISETP.NE.U32.AND P0, PT, R2, RZ, PT ;  /* 0x000000ff0200720c */ /* 0x000fda0003f05070 */
[----:B------:R-:W-:Y:S05]  /*4690*/  @P0 BRA `(.L_x_66) ;  /* 0x0000000000280947 */ /* 0x000fea0003800000 */
[----:B------:R-:W-:-:S05]  /*46a0*/  IMAD.SHL.U32 R2, R0, 0x2, RZ ;  /* 0x0000000200027824 */ /* 0x000fca00078e00ff */
[----:B------:R-:W-:-:S13]  /*46b0*/  ISETP.NE.AND P0, PT, R2, RZ, PT ;  /* 0x000000ff0200720c */ /* 0x000fda0003f05270 */
[----:B------:R-:W-:Y:S01]  /*46c0*/  @P0 FFMA R47, R0, 1.84467440737095516160e+19, RZ ;  /* 0x5f800000002f0823 */ /* 0x000fe200000000ff */
[----:B------:R-:W-:Y:S08]  /*46d0*/  @!P0 MUFU.RCP R31, R0 ;  /* 0x00000000001f8308 */ /* 0x000ff00000001000 */
[----:B------:R-:W0:Y:S02]  /*46e0*/  @P0 MUFU.RCP R2, R47 ;  /* 0x0000002f00020308 */ /* 0x000e240000001000 */
[----:B0-----:R-:W-:-:S04]  /*46f0*/  @P0 FFMA R48, R47, R2, -1 ;  /* 0xbf8000002f300423 */ /* 0x001fc80000000002 */
[----:B------:R-:W-:-:S04]  /*4700*/  @P0 FADD.FTZ R51, -R48, -RZ ;  /* 0x800000ff30330221 */ /* 0x000fc80000010100 */
[----:B------:R-:W-:-:S04]  /*4710*/  @P0 FFMA R2, R2, R51, R2 ;  /* 0x0000003302020223 */ /* 0x000fc80000000002 */
[----:B------:R-:W-:Y:S01]  /*4720*/  @P0 FFMA R31, R2, 1.84467440737095516160e+19, RZ ;  /* 0x5f800000021f0823 */ /* 0x000fe200000000ff */
[----:B------:R-:W-:Y:S06]  /*4730*/  BRA `(.L_x_67) ;  /* 0x0000000000887947 */ /* 0x000fec0003800000 */
.L_x_66:
[----:B------:R-:W-:-:S04]  /*4740*/  IADD3 R31, PT, PT, R2, -0xfd, RZ ;  /* 0xffffff03021f7810 */ /* 0x000fc80007ffe0ff */
[----:B------:R-:W-:-:S13]  /*4750*/  ISETP.GT.U32.AND P0, PT, R31, 0x1, PT ;  /* 0x000000011f00780c */ /* 0x000fda0003f04070 */
[----:B------:R-:W-:Y:S05]  /*4760*/  @P0 BRA `(.L_x_68) ;  /* 0x0000000000780947 */ /* 0x000fea0003800000 */
[----:B------:R-:W-:-:S04]  /*4770*/  LOP3.LUT R47, R0, 0x7fffff, RZ, 0xc0, !PT ;  /* 0x007fffff002f7812 */ /* 0x000fc800078ec0ff */
[----:B------:R-:W-:-:S04]  /*4780*/  LOP3.LUT R52, R47, 0x3f800000, RZ, 0xfc, !PT ;  /* 0x3f8000002f347812 */ /* 0x000fc800078efcff */
[----:B------:R-:W0:Y:S02]  /*4790*/  MUFU.RCP R47, R52 ;  /* 0x00000034002f7308 */ /* 0x000e240000001000 */
[----:B0-----:R-:W-:-:S04]  /*47a0*/  FFMA R48, R52, R47, -1 ;  /* 0xbf80000034307423 */ /* 0x001fc8000000002f */
[----:B------:R-:W-:-:S04]  /*47b0*/  FADD.FTZ R50, -R48, -RZ ;  /* 0x800000ff30327221 */ /* 0x000fc80000010100 */
[CCC-:B------:R-:W-:Y:S01]  /*47c0*/  FFMA.RM R48, R47.reuse, R50.reuse, R47.reuse ;  /* 0x000000322f307223 */ /* 0x1c0fe2000000402f */
[----:B------:R-:W-:Y:S01]  /*47d0*/  FFMA.RP R47, R47, R50, R47 ;  /* 0x000000322f2f7223 */ /* 0x000fe2000000802f */
[----:B------:R-:W-:-:S04]  /*47e0*/  HFMA2 R50, -RZ, RZ, 0, 1.78813934326171875e-07 ;  /* 0x00000003ff327431 */ /* 0x000fc800000001ff */
[C---:B------:R-:W-:Y:S02]  /*47f0*/  FSETP.NEU.FTZ.AND P0, PT, R48.reuse, R47, PT ;  /* 0x0000002f3000720b */ /* 0x040fe40003f1d000 */
[----:B------:R-:W-:Y:S02]  /*4800*/  LOP3.LUT R48, R48, 0x7fffff, RZ, 0xc0, !PT ;  /* 0x007fffff30307812 */ /* 0x000fe400078ec0ff */
[----:B------:R-:W-:Y:S02]  /*4810*/  SHF.L.U32 R47, R50, R31, RZ ;  /* 0x0000001f322f7219 */ /* 0x000fe400000006ff */
[----:B------:R-:W-:-:S04]  /*4820*/  LOP3.LUT R48, R48, 0x800000, RZ, 0xfc, !PT ;  /* 0x0080000030307812 */ /* 0x000fc800078efcff */
[----:B------:R-:W-:Y:S02]  /*4830*/  LOP3.LUT R50, R47, R48, RZ, 0xc0, !PT ;  /* 0x000000302f327212 */ /* 0x000fe400078ec0ff */
[----:B------:R-:W-:Y:S02]  /*4840*/  SEL R47, RZ, 0xffffffff, !P0 ;  /* 0xffffffffff2f7807 */ /* 0x000fe40004000000 */
[-C--:B------:R-:W-:Y:S02]  /*4850*/  SHF.R.U32.HI R50, RZ, R31.reuse, R50 ;  /* 0x0000001fff327219 */ /* 0x080fe40000011632 */
[----:B------:R-:W-:Y:S02]  /*4860*/  IADD3 R47, PT, PT, -R47, RZ, RZ ;  /* 0x000000ff2f2f7210 */ /* 0x000fe40007ffe1ff */
[----:B------:R-:W-:Y:S02]  /*4870*/  LOP3.LUT P0, RZ, R50, 0x1, RZ, 0xc0, !PT ;  /* 0x0000000132ff7812 */ /* 0x000fe4000780c0ff */
[----:B------:R-:W-:-:S02]  /*4880*/  LOP3.LUT P1, RZ, R47, R31, R48, 0xf8, !PT ;  /* 0x0000001f2fff7212 */ /* 0x000fc4000782f830 */
[----:B------:R-:W-:-:S04]  /*4890*/  LOP3.LUT P2, RZ, R50, 0x2, RZ, 0xc0, !PT ;  /* 0x0000000232ff7812 */ /* 0x000fc8000784c0ff */
[----:B------:R-:W-:Y:S02]  /*48a0*/  PLOP3.LUT P0, PT, P0, P1, P2, 0xe0, 0x0 ;  /* 0x000000000000781c */ /* 0x000fe40000703c20 */
[----:B------:R-:W-:Y:S02]  /*48b0*/  LOP3.LUT P1, RZ, R0, 0x7fffff, RZ, 0xc0, !PT ;  /* 0x007fffff00ff7812 */ /* 0x000fe4000782c0ff */
[----:B------:R-:W-:-:S04]  /*48c0*/  SEL R31, RZ, 0x1, !P0 ;  /* 0x00000001ff1f7807 */ /* 0x000fc80004000000 */
[----:B------:R-:W-:-:S04]  /*48d0*/  IADD3 R31, PT, PT, -R31, RZ, RZ ;  /* 0x000000ff1f1f7210 */ /* 0x000fc80007ffe1ff */
[----:B------:R-:W-:Y:S01]  /*48e0*/  ISETP.GE.AND P0, PT, R31, RZ, PT ;  /* 0x000000ff1f00720c */ /* 0x000fe20003f06270 */
[----:B------:R-:W-:-:S05]  /*48f0*/  VIADD R31, R2, 0xffffff04 ;  /* 0xffffff04021f7836 */ /* 0x000fca0000000000 */
[----:B------:R-:W-:-:S07]  /*4900*/  SHF.R.U32.HI R31, RZ, R31, R48 ;  /* 0x0000001fff1f7219 */ /* 0x000fce0000011630 */
[----:B------:R-:W-:-:S04]  /*4910*/  @!P0 IADD3 R31, PT, PT, R31, 0x1, RZ ;  /* 0x000000011f1f8810 */ /* 0x000fc80007ffe0ff */
[----:B------:R-:W-:-:S04]  /*4920*/  @!P1 SHF.L.U32 R31, R31, 0x1, RZ ;  /* 0x000000011f1f9819 */ /* 0x000fc800000006ff */
[----:B------:R-:W-:Y:S01]  /*4930*/  LOP3.LUT R31, R31, 0x80000000, R0, 0xf8, !PT ;  /* 0x800000001f1f7812 */ /* 0x000fe200078ef800 */
[----:B------:R-:W-:Y:S06]  /*4940*/  BRA `(.L_x_67) ;  /* 0x0000000000047947 */ /* 0x000fec0003800000 */
.L_x_68:
[----:B------:R0:W1:Y:S02]  /*4950*/  MUFU.RCP R31, R0 ;  /* 0x00000000001f7308 */ /* 0x0000640000001000 */
.L_x_67:
[----:B------:R-:W-:Y:S05]  /*4960*/  BSYNC.RECONVERGENT B4 ;  /* 0x0000000000047941 */ /* 0x000fea0003800200 */
.L_x_65:
[----:B01----:R-:W-:Y:S01]  /*4970*/  MOV R0, R31 ;  /* 0x0000001f00007202 */ /* 0x003fe20000000f00 */
[----:B------:R-:W-:-:S04]  /*4980*/  HFMA2 R31, -RZ, RZ, 0, 0 ;  /* 0x00000000ff1f7431 */ /* 0x000fc800000001ff */
[----:B------:R-:W-:Y:S05]  /*4990*/  RET.REL.NODEC R30 `(sru_bi_bwd) ;  /* 0xffffffb41e987950 */ /* 0x000fea0003c3ffff */
.L_x_69:
[----:B------:R-:W-:-:S00]  /*49a0*/  BRA `(.L_x_69) ;  /* 0xfffffffc00fc7947 */ /* 0x000fc0000383ffff */
[----:B------:R-:W-:-:S00]  /*49b0*/  NOP ;  /* 0x0000000000007918 */ /* 0x000fc00000000000 */
        /* <DEDUP_REMOVED lines=12> */
.L_x_305:


//--------------------- .text.sru_bi_fwd          --------------------------
	.section	.text.sru_bi_fwd,"ax",@progbits
	.align	128
        .global         sru_bi_fwd
        .type           sru_bi_fwd,@function
        .size           sru_bi_fwd,(.L_x_306 - sru_bi_fwd)
        .other          sru_bi_fwd,@"STO_CUDA_ENTRY STV_DEFAULT"
sru_bi_fwd:
.text.sru_bi_fwd:
        /* <DEDUP_REMOVED lines=9> */
[----:B------:R-:W-:Y:S01]  /*0090*/  HFMA2 R8, -RZ, RZ, 0, 9.41753387451171875e-06 ;  /* 0x0000009eff087431 */ /* 0x000fe200000001ff */
[----:B------:R-:W-:Y:S01]  /*00a0*/  MOV R12, 0x1 ;  /* 0x00000001000c7802 */ /* 0x000fe20000000f00 */
[----:B------:R2:W3:Y:S01]  /*00b0*/  LDC.64 R2, c[0x4][R0] ;  /* 0x0100000000027b82 */ /* 0x0004e20000000a00 */
[----:B------:R-:W4:Y:S01]  /*00c0*/  LDCU.64 UR6, c[0x4][0x30] ;  /* 0x01000600ff0677ac */ /* 0x000f220008000a00 */
[----:B------:R-:W-:Y:S01]  /*00d0*/  HFMA2 R13, -RZ, RZ, 0, 0 ;  /* 0x00000000ff0d7431 */ /* 0x000fe200000001ff */
[----:B------:R-:W5:Y:S01]  /*00e0*/  LDCU.64 UR8, c[0x4][0x18] ;  /* 0x01000300ff0877ac */ /* 0x000f620008000a00 */
[----:B-1----:R-:W-:Y:S02]  /*00f0*/  MOV R4, UR4 ;  /* 0x0000000400047c02 */ /* 0x002fe40008000f00 */
[----:B------:R-:W-:-:S02]  /*0100*/  MOV R5, UR5 ;  /* 0x0000000500057c02 */ /* 0x000fc40008000f00 */
[----:B----4-:R-:W-:Y:S02]  /*0110*/  MOV R6, UR6 ;  /* 0x0000000600067c02 */ /* 0x010fe40008000f00 */
[----:B------:R-:W-:Y:S02]  /*0120*/  MOV R7, UR7 ;  /* 0x0000000700077c02 */ /* 0x000fe40008000f00 */
[----:B-----5:R-:W-:Y:S02]  /*0130*/  MOV R10, UR8 ;  /* 0x00000008000a7c02 */ /* 0x020fe40008000f00 */
[----:B--2---:R-:W-:-:S07]  /*0140*/  MOV R11, UR9 ;  /* 0x00000009000b7c02 */ /* 0x004fce0008000f00 */
[----:B------:R-:W-:-:S07]  /*0150*/  LEPC R20, `(.L_x_70) ;  /* 0x000000001014794e */ /* 0x000fce0000000000 */
[----:B0--3--:R-:W-:Y:S05]  /*0160*/  CALL.ABS.NOINC R2 ;  /* 0x0000000002007343 */ /* 0x009fea0003c00000 */
.L_x_70:
[----:B------:R-:W1:Y:S02]  /*0170*/  LDCU UR4, c[0x0][0x3bc] ;  /* 0x00007780ff0477ac */ /* 0x000e640008000800 */
[----:B-1----:R-:W-:-:S04]  /*0180*/  UIADD3 UR4, UPT, UPT, UR4, -0x3, URZ ;  /* 0xfffffffd04047890 */ /* 0x002fc8000fffe0ff */
[----:B------:R-:W-:-:S09]  /*0190*/  UISETP.GE.U32.AND UP0, UPT, UR4, 0x2, UPT ;  /* 0x000000020400788c */ /* 0x000fd2000bf06070 */
[----:B------:R-:W-:Y:S05]  /*01a0*/  BRA.U !UP0, `(.L_x_71) ;  /* 0x0000000108407547 */ /* 0x000fea000b800000 */
[----:B------:R-:W-:Y:S01]  /*01b0*/  MOV R0, 0x0 ;  /* 0x0000000000007802 */ /* 0x000fe20000000f00 */
[----:B------:R-:W1:Y:S01]  /*01c0*/  LDCU.64 UR4, c[0x4][0x48] ;  /* 0x01000900ff0477ac */ /* 0x000e620008000a00 */
[----:B------:R-:W-:Y:S01]  /*01d0*/  HFMA2 R8, -RZ, RZ, 0, 9.477138519287109375e-06 ;  /* 0x0000009fff087431 */ /* 0x000fe200000001ff */
        /* <DEDUP_REMOVED lines=13> */
.L_x_71:
[----:B------:R-:W1:Y:S01]  /*02b0*/  S2R R3, SR_TID.X ;  /* 0x0000000000037919 */ /* 0x000e620000002100 */
[----:B------:R-:W2:Y:S01]  /*02c0*/  LDC R27, c[0x0][0x3b8] ;  /* 0x0000ee00ff1b7b82 */ /* 0x000ea20000000800 */
[----:B------:R-:W2:Y:S07]  /*02d0*/  LDCU UR5, c[0x0][0x3b0] ;  /* 0x00007600ff0577ac */ /* 0x000eae0008000800 */
[----:B------:R-:W1:Y:S08]  /*02e0*/  S2UR UR4, SR_CTAID.X ;  /* 0x00000000000479c3 */ /* 0x000e700000002500 */
[----:B------:R-:W1:Y:S01]  /*02f0*/  LDC R26, c[0x0][0x360] ;  /* 0x0000d800ff1a7b82 */ /* 0x000e620000000800 */
[----:B--2---:R-:W-:-:S02]  /*0300*/  IMAD R0, R27, UR5, RZ ;  /* 0x000000051b007c24 */ /* 0x004fc4000f8e02ff */
[----:B-1----:R-:W-:-:S03]  /*0310*/  IMAD R26, R26, UR4, R3 ;  /* 0x000000041a1a7c24 */ /* 0x002fc6000f8e0203 */
[----:B------:R-:W-:-:S04]  /*0320*/  SHF.L.U32 R3, R0, 0x1, RZ ;  /* 0x0000000100037819 */ /* 0x000fc800000006ff */
        /* <DEDUP_REMOVED lines=9> */
[----:B--2---:R-:W-:-:S07]  /*03c0*/  ISETP.NE.U32.AND P0, PT, RZ, UR4, PT ;  /* 0x00000004ff007c0c */ /* 0x004fce000bf05070 */
[----:B---3--:R-:W2:Y:S01]  /*03d0*/  MUFU.RCP R0, R0 ;  /* 0x0000000000007308 */ /* 0x008ea20000001000 */
[----:B------:R-:W-:Y:S02]  /*03e0*/  ISETP.NE.AND.EX P0, PT, RZ, UR5, PT, P0 ;  /* 0x00000005ff007c0c */ /* 0x000fe4000bf05300 */
[----:B-1----:R-:W-:Y:S02]  /*03f0*/  R2UR UR4, R18 ;  /* 0x00000000120472ca */ /* 0x002fe400000e0000 */
[----:B------:R-:W-:Y:S02]  /*0400*/  R2UR UR5, R19 ;  /* 0x00000000130572ca */ /* 0x000fe400000e0000 */
[----:B--2---:R-:W-:Y:S02]  /*0410*/  IADD3 R2, PT, PT, R0, 0xffffffe, RZ ;  /* 0x0ffffffe00027810 */ /* 0x004fe40007ffe0ff */
[----:B------:R-:W-:Y:S02]  /*0420*/  IADD3 R0, PT, PT, RZ, -R8, RZ ;  /* 0x80000008ff007210 */ /* 0x000fe40007ffe0ff */
[----:B------:R1:W2:Y:S02]  /*0430*/  F2I.FTZ.U32.TRUNC.NTZ R3, R2 ;  /* 0x0000000200037305 */ /* 0x0002a4000021f000 */
[----:B-1----:R-:W-:Y:S01]  /*0440*/  HFMA2 R2, -RZ, RZ, 0, 0 ;  /* 0x00000000ff027431 */ /* 0x002fe200000001ff */
[----:B--2---:R-:W-:-:S05]  /*0450*/  IADD3 R4, PT, PT, RZ, -R3, RZ ;  /* 0x80000003ff047210 */ /* 0x004fca0007ffe0ff */
[----:B------:R-:W-:Y:S01]  /*0460*/  IMAD R7, R4, R5, RZ ;  /* 0x0000000504077224 */ /* 0x000fe200078e02ff */
[----:B------:R-:W-:-:S03]  /*0470*/  MOV R4, R6 ;  /* 0x0000000600047202 */ /* 0x000fc60000000f00 */
[----:B------:R-:W-:Y:S02]  /*0480*/  IMAD.HI.U32 R3, R3, R7, R2 ;  /* 0x0000000703037227 */ /* 0x000fe400078e0002 */
[----:B------:R-:W1:Y:S04]  /*0490*/  LDC.64 R6, c[0x0][0x3a8] ;  /* 0x0000ea00ff067b82 */ /* 0x000e680000000a00 */
[----:B------:R-:W-:-:S04]  /*04a0*/  IMAD.HI.U32 R3, R3, R4, RZ ;  /* 0x0000000403037227 */ /* 0x000fc800078e00ff */
[----:B------:R-:W-:-:S05]  /*04b0*/  IMAD R0, R3, R0, R4 ;  /* 0x0000000003007224 */ /* 0x000fca00078e0204 */
[----:B------:R-:W-:-:S13]  /*04c0*/  ISETP.GT.U32.AND P2, PT, R5, R0, PT ;  /* 0x000000000500720c */ /* 0x000fda0003f44070 */
[-C--:B------:R-:W-:Y:S02]  /*04d0*/  @!P2 IADD3 R0, PT, PT, R0, -R5.reuse, RZ ;  /* 0x800000050000a210 */ /* 0x080fe40007ffe0ff */
[----:B------:R-:W-:Y:S02]  /*04e0*/  @!P2 IADD3 R3, PT, PT, R3, 0x1, RZ ;  /* 0x000000010303a810 */ /* 0x000fe40007ffe0ff */
[----:B------:R-:W-:Y:S02]  /*04f0*/  ISETP.GE.U32.AND P1, PT, R0, R5, PT ;  /* 0x000000050000720c */ /* 0x000fe40003f26070 */
[----:B------:R-:W-:Y:S01]  /*0500*/  LOP3.LUT R0, R26, R27, RZ, 0x3c, !PT ;  /* 0x0000001b1a007212 */ /* 0x000fe200078e3cff */
[----:B------:R-:W-:Y:S01]  /*0510*/  HFMA2 R16, -RZ, RZ, 1.875, 0 ;  /* 0x3f800000ff107431 */ /* 0x000fe200000001ff */
[----:B------:R-:W-:Y:S01]  /*0520*/  ISETP.NE.AND P2, PT, R27, RZ, PT ;  /* 0x000000ff1b00720c */ /* 0x000fe20003f45270 */
[----:B------:R-:W2:Y:S01]  /*0530*/  LDC.64 R4, c[0x0][0x398] ;  /* 0x0000e600ff047b82 */ /* 0x000ea20000000a00 */
[----:B------:R-:W-:-:S07]  /*0540*/  ISETP.GE.AND P3, PT, R0, RZ, PT ;  /* 0x000000ff0000720c */ /* 0x000fce0003f66270 */
[----:B------:R-:W-:-:S04]  /*0550*/  @P1 IADD3 R3, PT, PT, R3, 0x1, RZ ;  /* 0x0000000103031810 */ /* 0x000fc80007ffe0ff */
[----:B------:R-:W-:Y:S02]  /*0560*/  MOV R9, R3 ;  /* 0x0000000300097202 */ /* 0x000fe40000000f00 */
[----:B------:R-:W3:Y:S02]  /*0570*/  @P0 LDC.64 R2, c[0x0][0x3a0] ;  /* 0x0000e800ff020b82 */ /* 0x000ee40000000a00 */
[----:B------:R-:W-:Y:S02]  /*0580*/  @!P3 IADD3 R9, PT, PT, -R9, RZ, RZ ;  /* 0x000000ff0909b210 */ /* 0x000fe40007ffe1ff */
[----:B------:R-:W-:-:S05]  /*0590*/  @!P2 LOP3.LUT R9, RZ, R27, RZ, 0x33, !PT ;  /* 0x0000001bff09a212 */ /* 0x000fca00078e33ff */
[----:B-1----:R-:W-:-:S05]  /*05a0*/  IMAD.WIDE R6, R9, 0x4, R6 ;  /* 0x0000000409067825 */ /* 0x002fca00078e0206 */
[----:B------:R-:W4:Y:S01]  /*05b0*/  LDG.E.CONSTANT R17, desc[UR4][R6.64] ;  /* 0x0000000406117981 */ /* 0x000f22000c1e9900 */
[----:B------:R-:W-:Y:S01]  /*05c0*/  @P0 R2UR UR4, R18 ;  /* 0x00000000120402ca */ /* 0x000fe200000e0000 */
[----:B--2---:R-:W-:Y:S01]  /*05d0*/  IMAD.WIDE R4, R26, 0x4, R4 ;  /* 0x000000041a047825 */ /* 0x004fe200078e0204 */
[C---:B------:R-:W-:Y:S02]  /*05e0*/  @P0 R2UR UR5, R19.reuse ;  /* 0x00000000130502ca */ /* 0x040fe400000e0000 */
[----:B------:R-:W-:Y:S02]  /*05f0*/  R2UR UR6, R18 ;  /* 0x00000000120672ca */ /* 0x000fe400000e0000 */
[----:B------:R-:W-:Y:S01]  /*0600*/  R2UR UR7, R19 ;  /* 0x00000000130772ca */ /* 0x000fe200000e0000 */
[----:B---3--:R-:W-:-:S08]  /*0610*/  @P0 IMAD.WIDE R2, R26, 0x4, R2 ;  /* 0x000000041a020825 */ /* 0x008fd000078e0202 */
[----:B------:R1:W5:Y:S01]  /*0620*/  @P0 LDG.E.CONSTANT R16, desc[UR4][R2.64] ;  /* 0x0000000402100981 */ /* 0x000362000c1e9900 */
[----:B------:R-:W4:Y:S01]  /*0630*/  LDCU UR4, c[0x0][0x3b4] ;  /* 0x00007680ff0477ac */ /* 0x000f220008000800 */
[----:B------:R-:W-:Y:S01]  /*0640*/  IADD3 R23, PT, PT, -R9, RZ, RZ ;  /* 0x000000ff09177210 */ /* 0x000fe20007ffe1ff */
[----:B------:R-:W-:Y:S01]  /*0650*/  BSSY.RECONVERGENT B6, `(.L_x_72) ;  /* 0x0000016000067945 */ /* 0x000fe20003800200 */
[----:B------:R1:W5:Y:S03]  /*0660*/  LDG.E.CONSTANT R25, desc[UR6][R4.64] ;  /* 0x0000000604197981 */ /* 0x000366000c1e9900 */
[----:B------:R-:W-:Y:S01]  /*0670*/  IMAD R23, R27, R23, R26 ;  /* 0x000000171b177224 */ /* 0x000fe200078e021a */
[C---:B----4-:R-:W-:Y:S02]  /*0680*/  ISETP.GT.AND P0, PT, R17.reuse, UR4, PT ;  /* 0x0000000411007c0c */ /* 0x050fe4000bf04270 */
[----:B------:R-:W-:-:S13]  /*0690*/  ISETP.GT.AND P1, PT, R17, -0x1, PT ;  /* 0xffffffff1100780c */ /* 0x000fda0003f24270 */
[----:B-1----:R-:W-:Y:S05]  /*06a0*/  @!P0 BRA P1, `(.L_x_73) ;  /* 0x0000000000408947 */ /* 0x002fea0000800000 */
[----:B------:R-:W-:Y:S01]  /*06b0*/  MOV R0, 0x0 ;  /* 0x0000000000007802 */ /* 0x000fe20000000f00 */
[----:B------:R-:W1:Y:S01]  /*06c0*/  LDCU.64 UR4, c[0x4][0x38] ;  /* 0x01000700ff0477ac */ /* 0x000e620008000a00 */
[----:B------:R-:W-:Y:S02]  /*06d0*/  MOV R8, 0xab ;  /* 0x000000ab00087802 */ /* 0x000fe40000000f00 */
[----:B------:R2:W3:Y:S01]  /*06e0*/  LDC.64 R2, c[0x4][R0] ;  /* 0x0100000000027b82 */ /* 0x0004e20000000a00 */
[----:B------:R-:W4:Y:S01]  /*06f0*/  LDCU.64 UR6, c[0x4][0x30] ;  /* 0x01000600ff0677ac */ /* 0x000f220008000a00 */
[----:B------:R-:W-:Y:S02]  /*0700*/  MOV R12, 0x1 ;  /* 0x00000001000c7802 */ /* 0x000fe40000000f00 */
[----:B------:R-:W-:Y:S01]  /*0710*/  MOV R13, RZ ;  /* 0x000000ff000d7202 */ /* 0x000fe20000000f00 */
[----:B------:R-:W0:Y:S01]  /*0720*/  LDCU.64 UR8, c[0x4][0x18] ;  /* 0x01000300ff0877ac */ /* 0x000e220008000a00 */
[----:B-1----:R-:W-:-:S02]  /*0730*/  MOV R4, UR4 ;  /* 0x0000000400047c02 */ /* 0x002fc40008000f00 */
[----:B------:R-:W-:Y:S02]  /*0740*/  MOV R5, UR5 ;  /* 0x0000000500057c02 */ /* 0x000fe40008000f00 */
[----:B----4-:R-:W-:Y:S02]  /*0750*/  MOV R6, UR6 ;  /* 0x0000000600067c02 */ /* 0x010fe40008000f00 */
[----:B------:R-:W-:Y:S02]  /*0760*/  MOV R7, UR7 ;  /* 0x0000000700077c02 */ /* 0x000fe40008000f00 */
[----:B0-----:R-:W-:Y:S02]  /*0770*/  MOV R10, UR8 ;  /* 0x00000008000a7c02 */ /* 0x001fe40008000f00 */
[----:B--2---:R-:W-:-:S07]  /*0780*/  MOV R11, UR9 ;  /* 0x00000009000b7c02 */ /* 0x004fce0008000f00 */
[----:B------:R-:W-:-:S07]  /*0790*/  LEPC R20, `(.L_x_73) ;  /* 0x000000001014794e */ /* 0x000fce0000000000 */
[----:B---3-5:R-:W-:Y:S05]  /*07a0*/  CALL.ABS.NOINC R2 ;  /* 0x0000000002007343 */ /* 0x028fea0003c00000 */
.L_x_73:
[----:B------:R-:W-:Y:S05]  /*07b0*/  BSYNC.RECONVERGENT B6 ;  /* 0x0000000000067941 */ /* 0x000fea0003800200 */
.L_x_72:
[----:B------:R-:W1:Y:S01]  /*07c0*/  LDC.64 R30, c[0x0][0x3b8] ;  /* 0x0000ee00ff1e7b82 */ /* 0x000e620000000a00 */
[----:B------:R-:W1:Y:S01]  /*07d0*/  LDCU UR4, c[0x0][0x3b0] ;  /* 0x00007600ff0477ac */ /* 0x000e620008000800 */
[----:B------:R-:W-:Y:S01]  /*07e0*/  ISETP.GE.AND P0, PT, R17, 0x1, PT ;  /* 0x000000011100780c */ /* 0x000fe20003f06270 */
[----:B-1----:R-:W-:-:S12]  /*07f0*/  IMAD R3, R30, UR4, RZ ;  /* 0x000000041e037c24 */ /* 0x002fd8000f8e02ff */
[----:B------:R-:W-:Y:S05]  /*0800*/  @!P0 EXIT ;  /* 0x000000000000894d */ /* 0x000fea0003800000 */
[----:B------:R-:W1:Y:S01]  /*0810*/  LDC.64 R4, c[0x0][0x390] ;  /* 0x0000e400ff047b82 */ /* 0x000e620000000a00 */
[C---:B------:R-:W-:Y:S02]  /*0820*/  R2UR UR4, R18.reuse ;  /* 0x00000000120472ca */ /* 0x040fe400000e0000 */
[C---:B------:R-:W-:Y:S02]  /*0830*/  R2UR UR5, R19.reuse ;  /* 0x00000000130572ca */ /* 0x040fe400000e0000 */
[----:B------:R-:W-:Y:S02]  /*0840*/  R2UR UR6, R18 ;  /* 0x00000000120672ca */ /* 0x000fe400000e0000 */
[----:B------:R-:W-:Y:S01]  /*0850*/  R2UR UR7, R19 ;  /* 0x00000000130772ca */ /* 0x000fe200000e0000 */
[----:B------:R-:W2:Y:S01]  /*0860*/  LDC.64 R10, c[0x0][0x380] ;  /* 0x0000e000ff0a7b82 */ /* 0x000ea20000000a00 */
[----:B------:R-:W-:-:S07]  /*0870*/  ISETP.GE.AND P0, PT, R23, R30, PT ;  /* 0x0000001e1700720c */ /* 0x000fce0003f06270 */
[----:B------:R-:W3:Y:S01]  /*0880*/  LDC.64 R8, c[0x0][0x388] ;  /* 0x0000e200ff087b82 */ /* 0x000ee20000000a00 */
[----:B-1----:R-:W-:-:S07]  /*0890*/  IMAD.WIDE R4, R23, 0x4, R4 ;  /* 0x0000000417047825 */ /* 0x002fce00078e0204 */
[----:B------:R-:W1:Y:S01]  /*08a0*/  LDC.64 R12, c[0x0][0x3c8] ;  /* 0x0000f200ff0c7b82 */ /* 0x000e620000000a00 */
[----:B------:R3:W5:Y:S01]  /*08b0*/  LDG.E.CONSTANT R24, desc[UR4][R4.64] ;  /* 0x0000000404187981 */ /* 0x000762000c1e9900 */
[----:B------:R-:W4:Y:S06]  /*08c0*/  LDCU UR4, c[0x0][0x3d4] ;  /* 0x00007a80ff0477ac */ /* 0x000f2c0008000800 */
[----:B------:R-:W0:Y:S01]  /*08d0*/  LDC.64 R14, c[0x0][0x3c0] ;  /* 0x0000f000ff0e7b82 */ /* 0x000e220000000a00 */
[----:B------:R-:W-:Y:S01]  /*08e0*/  IMAD R21, R26, R31, RZ ;  /* 0x0000001f1a157224 */ /* 0x000fe200078e02ff */
[----:B------:R-:W-:Y:S01]  /*08f0*/  SHF.L.U32 R3, R3, 0x1, RZ ;  /* 0x0000000103037819 */ /* 0x000fe200000006ff */
[----:B------:R-:W-:-:S04]  /*0900*/  IMAD.WIDE R6, R27, 0x4, R4 ;  /* 0x000000041b067825 */ /* 0x000fc800078e0204 */
[----:B--2---:R-:W-:Y:S01]  /*0910*/  IMAD.WIDE R10, R21, 0x4, R10 ;  /* 0x00000004150a7825 */ /* 0x004fe200078e020a */
[----:B------:R-:W-:Y:S01]  /*0920*/  @P0 IADD3 R0, PT, PT, R17, -0x1, RZ ;  /* 0xffffffff11000810 */ /* 0x000fe20007ffe0ff */
[----:B------:R2:W5:Y:S02]  /*0930*/  LDG.E.CONSTANT R22, desc[UR6][R6.64] ;  /* 0x0000000606167981 */ /* 0x000564000c1e9900 */
[----:B------:R-:W-:Y:S01]  /*0940*/  IMAD R29, R3, R31, RZ ;  /* 0x0000001f031d7224 */ /* 0x000fe200078e02ff */
[----:B------:R-:W-:Y:S01]  /*0950*/  IADD3 R21, P1, PT, R10, 0xc, RZ ;  /* 0x0000000c0a157810 */ /* 0x000fe20007f3e0ff */
[----:B---3--:R-:W-:Y:S01]  /*0960*/  IMAD.WIDE R4, R26, 0x4, R8 ;  /* 0x000000041a047825 */ /* 0x008fe200078e0208 */
[----:B------:R-:W-:Y:S01]  /*0970*/  ISETP.NE.AND P2, PT, R31, 0x3, PT ;  /* 0x000000031f00780c */ /* 0x000fe20003f45270 */
[----:B----4-:R-:W-:Y:S01]  /*0980*/  UISETP.NE.AND UP0, UPT, UR4, URZ, UPT ;  /* 0x000000ff0400728c */ /* 0x010fe2000bf05270 */
[----:B------:R-:W-:Y:S01]  /*0990*/  IADD3.X R9, PT, PT, RZ, R11, RZ, P1, !PT ;  /* 0x0000000bff097210 */ /* 0x000fe20000ffe4ff */
[----:B--2---:R-:W-:Y:S01]  /*09a0*/  @P0 IMAD R7, R29, R0, RZ ;  /* 0x000000001d070224 */ /* 0x004fe200078e02ff */
[----:B------:R-:W-:-:S02]  /*09b0*/  SEL R27, R3, R29, !P2 ;  /* 0x0000001d031b7207 */ /* 0x000fc40005000000 */
[----:B------:R-:W-:Y:S01]  /*09c0*/  SEL R8, R4, R21, !P2 ;  /* 0x0000001504087207 */ /* 0x000fe20005000000 */
[----:B------:R-:W-:Y:S01]  /*09d0*/  @P0 IMAD.WIDE R10, R7, 0x4, R10 ;  /* 0x00000004070a0825 */ /* 0x000fe200078e020a */
[----:B------:R-:W-:-:S03]  /*09e0*/  SEL R9, R5, R9, !P2 ;  /* 0x0000000905097207 */ /* 0x000fc60005000000 */
[----:B-1----:R-:W-:-:S04]  /*09f0*/  IMAD.WIDE R4, R26, 0x4, R12 ;  /* 0x000000041a047825 */ /* 0x002fc800078e020c */
[----:B0-----:R-:W-:-:S04]  /*0a00*/  IMAD.WIDE R6, R26, 0x4, R14 ;  /* 0x000000041a067825 */ /* 0x001fc800078e020e */
[----:B------:R-:W-:Y:S02]  /*0a10*/  @P0 IMAD R13, R0, R27, RZ ;  /* 0x0000001b000d0224 */ /* 0x000fe400078e02ff */
[----:B------:R-:W-:Y:S01]  /*0a20*/  @P0 IMAD R15, R3, R0, RZ ;  /* 0x00000000030f0224 */ /* 0x000fe200078e02ff */
[----:B------:R-:W-:Y:S01]  /*0a30*/  @P0 IADD3 R29, PT, PT, -R29, RZ, RZ ;  /* 0x000000ff1d1d0210 */ /* 0x000fe20007ffe1ff */
[----:B------:R-:W-:Y:S01]  /*0a40*/  @P0 IMAD.WIDE R8, R13, 0x4, R8 ;  /* 0x000000040d080825 */ /* 0x000fe200078e0208 */
[----:B------:R-:W-:-:S03]  /*0a50*/  @P0 IADD3 R27, PT, PT, -R27, RZ, RZ ;  /* 0x000000ff1b1b0210 */ /* 0x000fc60007ffe1ff */
[----:B------:R-:W-:-:S04]  /*0a60*/  @P0 IMAD.WIDE R4, R15, 0x4, R4 ;  /* 0x000000040f040825 */ /* 0x000fc800078e0204 */
[----:B------:R-:W-:Y:S01]  /*0a70*/  @P0 IMAD.WIDE R6, R15, 0x4, R6 ;  /* 0x000000040f060825 */ /* 0x000fe200078e0206 */
[----:B------:R-:W-:Y:S06]  /*0a80*/  BRA.U UP0, `(.L_x_74) ;  /* 0x0000001900547547 */ /* 0x000fec000b800000 */
[----:B------:R-:W0:Y:S02]  /*0a90*/  LDCU UR4, c[0x0][0x3d0] ;  /* 0x00007a00ff0477ac */ /* 0x000e240008000800 */
[----:B0-----:R-:W-:-:S09]  /*0aa0*/  UISETP.NE.AND UP0, UPT, UR4, URZ, UPT ;  /* 0x000000ff0400728c */ /* 0x001fd2000bf05270 */
[----:B------:R-:W-:Y:S05]  /*0ab0*/  BRA.U UP0, `(.L_x_75) ;  /* 0x0000000900c47547 */ /* 0x000fea000b800000 */
[----:B------:R-:W-:Y:S01]  /*0ac0*/  ISETP.NE.AND P1, PT, R17, 0x1, PT ;  /* 0x000000011100780c */ /* 0x000fe20003f25270 */
[----:B------:R-:W-:-:S12]  /*0ad0*/  BSSY.RECONVERGENT B0, `(.L_x_76) ;  /* 0x0000077000007945 */ /* 0x000fd80003800200 */
[----:B------:R-:W-:Y:S05]  /*0ae0*/  @!P1 BRA `(.L_x_77) ;  /* 0x0000000400d49947 */ /* 0x000fea0003800000 */
[----:B------:R-:W-:Y:S02]  /*0af0*/  IADD3 R2, PT, PT, -R3, RZ, RZ ;  /* 0x000000ff03027210 */ /* 0x000fe40007ffe1ff */
[----:B------:R-:W-:Y:S02]  /*0b00*/  LOP3.LUT R0, R17, 0x7ffffffe, RZ, 0xc0, !PT ;  /* 0x7ffffffe11007812 */ /* 0x000fe400078ec0ff */
[----:B------:R-:W-:Y:S02]  /*0b10*/  SEL R3, R3, R2, !P0 ;  /* 0x0000000203037207 */ /* 0x000fe40004000000 */
[----:B------:R-:W-:-:S07]  /*0b20*/  IADD3 R0, PT, PT, -R0, RZ, RZ ;  /* 0x000000ff00007210 */ /* 0x000fce0007ffe1ff */
.L_x_86:
[C---:B------:R-:W-:Y:S02]  /*0b30*/  R2UR UR4, R18.reuse ;  /* 0x00000000120472ca */ /* 0x040fe400000e0000 */
[C---:B------:R-:W-:Y:S02]  /*0b40*/  R2UR UR5, R19.reuse ;  /* 0x00000000130572ca */ /* 0x040fe400000e0000 */
[----:B------:R-:W-:Y:S02]  /*0b50*/  R2UR UR6, R18 ;  /* 0x00000000120672ca */ /* 0x000fe400000e0000 */
[----:B------:R-:W-:-:S09]  /*0b60*/  R2UR UR7, R19 ;  /* 0x00000000130772ca */ /* 0x000fd200000e0000 */
[----:B0-----:R-:W2:Y:S04]  /*0b70*/  LDG.E.CONSTANT R13, desc[UR4][R10.64+0x4] ;  /* 0x000004040a0d7981 */ /* 0x001ea8000c1e9900 */
[----:B------:R-:W3:Y:S01]  /*0b80*/  LDG.E.CONSTANT R15, desc[UR6][R10.64+0x8] ;  /* 0x000008060a0f7981 */ /* 0x000ee2000c1e9900 */
[----:B------:R-:W-:Y:S01]  /*0b90*/  BSSY.RECONVERGENT B1, `(.L_x_78) ;  /* 0x0000011000017945 */ /* 0x000fe20003800200 */
        /* <DEDUP_REMOVED lines=16> */
.L_x_79:
[----:B------:R-:W-:Y:S05]  /*0ca0*/  BSYNC.RECONVERGENT B1 ;  /* 0x0000000000017941 */ /* 0x000fea0003800200 */
.L_x_78:
        /* <DEDUP_REMOVED lines=9> */
[----:B------:R-:W-:-:S04]  /*0d40*/  FFMA R14, R15, 1.925963033500011079e-08, R14 ;  /* 0x32a570600f0e7823 */ /* 0x000fc8000000000e */
[----:B------:R-:W0:Y:S02]  /*0d50*/  MUFU.EX2 R13, R14 ;  /* 0x0000000e000d7308 */ /* 0x000e240000000800 */
[----:B0-----:R-:W-:-:S04]  /*0d60*/  FFMA R12, R12, R13, -1 ;  /* 0xbf8000000c0c7423 */ /* 0x001fc8000000000d */
[----:B------:R-:W-:-:S07]  /*0d70*/  FMUL R15, R12, 1.6732631921768188477 ;  /* 0x3fd62d7d0c0f7820 */ /* 0x000fce0000400000 */
.L_x_81:
[----:B------:R-:W-:Y:S05]  /*0d80*/  BSYNC.RECONVERGENT B1 ;  /* 0x0000000000017941 */ /* 0x000fea0003800200 */
.L_x_80:
[C---:B------:R-:W-:Y:S02]  /*0d90*/  R2UR UR4, R18.reuse ;  /* 0x00000000120472ca */ /* 0x040fe400000e0000 */
[----:B------:R-:W-:Y:S01]  /*0da0*/  R2UR UR5, R19 ;  /* 0x00000000130572ca */ /* 0x000fe200000e0000 */
[----:B------:R-:W-:Y:S01]  /*0db0*/  IMAD.WIDE R12, R29, 0x4, R10 ;  /* 0x000000041d0c7825 */ /* 0x000fe200078e020a */
[C---:B------:R-:W-:Y:S02]  /*0dc0*/  R2UR UR6, R18.reuse ;  /* 0x00000000120672ca */ /* 0x040fe400000e0000 */
[C---:B------:R-:W-:Y:S02]  /*0dd0*/  R2UR UR7, R19.reuse ;  /* 0x00000000130772ca */ /* 0x040fe400000e0000 */
[----:B------:R-:W-:Y:S02]  /*0de0*/  R2UR UR8, R18 ;  /* 0x00000000120872ca */ /* 0x000fe400000e0000 */
[----:B------:R-:W-:-:S05]  /*0df0*/  R2UR UR9, R19 ;  /* 0x00000000130972ca */ /* 0x000fca00000e0000 */
[----:B------:R-:W2:Y:S04]  /*0e00*/  LDG.E.CONSTANT R14, desc[UR4][R10.64] ;  /* 0x000000040a0e7981 */ /* 0x000ea8000c1e9900 */
[----:B------:R-:W3:Y:S04]  /*0e10*/  LDG.E.CONSTANT R21, desc[UR4][R12.64+0x4] ;  /* 0x000004040c157981 */ /* 0x000ee8000c1e9900 */
[----:B------:R-:W4:Y:S04]  /*0e20*/  LDG.E.CONSTANT R20, desc[UR6][R8.64] ;  /* 0x0000000608147981 */ /* 0x000f28000c1e9900 */
[----:B------:R-:W5:Y:S01]  /*0e30*/  LDG.E.CONSTANT R23, desc[UR8][R12.64+0x8] ;  /* 0x000008080c177981 */ /* 0x000f62000c1e9900 */
[----:B------:R-:W-:Y:S01]  /*0e40*/  FMUL R2, R2, 1.0507010221481323242 ;  /* 0x3f867d5f02027820 */ /* 0x000fe20000400000 */
[----:B------:R-:W-:Y:S01]  /*0e50*/  FMUL R15, R15, 1.0507010221481323242 ;  /* 0x3f867d5f0f0f7820 */ /* 0x000fe20000400000 */
[----:B------:R-:W-:Y:S01]  /*0e60*/  BSSY.RECONVERGENT B1, `(.L_x_82) ;  /* 0x0000017000017945 */ /* 0x000fe20003800200 */
[----:B--2---:R-:W-:Y:S01]  /*0e70*/  FADD R25, -R14, R25 ;  /* 0x000000190e197221 */ /* 0x004fe20000000100 */
[----:B---3--:R-:W-:-:S03]  /*0e80*/  FADD R21, R24, R21 ;  /* 0x0000001518157221 */ /* 0x008fc60000000000 */
[----:B------:R-:W-:Y:S02]  /*0e90*/  FFMA R25, R25, R2, R14 ;  /* 0x0000000219197223 */ /* 0x000fe4000000000e */
[----:B------:R-:W-:Y:S02]  /*0ea0*/  FSETP.GE.AND P0, PT, R21, RZ, PT ;  /* 0x000000ff1500720b */ /* 0x000fe40003f06000 */
[----:B----4-:R-:W-:-:S04]  /*0eb0*/  FFMA R2, R25, R16, -R20 ;  /* 0x0000001019027223 */ /* 0x010fc80000000814 */
[----:B------:R-:W-:Y:S01]  /*0ec0*/  FFMA R15, R15, R2, R20 ;  /* 0x000000020f0f7223 */ /* 0x000fe20000000014 */
[----:B-----5:R-:W-:Y:S01]  /*0ed0*/  FADD R23, R22, R23 ;  /* 0x0000001716177221 */ /* 0x020fe20000000000 */
[----:B------:R0:W-:Y:S04]  /*0ee0*/  STG.E desc[UR4][R4.64], R25 ;  /* 0x0000001904007986 */ /* 0x0001e8000c101904 */
[----:B------:R0:W-:Y:S01]  /*0ef0*/  STG.E desc[UR6][R6.64], R15 ;  /* 0x0000000f06007986 */ /* 0x0001e2000c101906 */
[----:B------:R-:W-:Y:S01]  /*0f00*/  FSETP.GE.AND P1, PT, R23, RZ, PT ;  /* 0x000000ff1700720b */ /* 0x000fe20003f26000 */
[----:B------:R-:W-:-:S12]  /*0f10*/  @P0 BRA `(.L_x_83) ;  /* 0x00000000002c0947 */ /* 0x000fd80003800000 */
        /* <DEDUP_REMOVED lines=11> */
.L_x_83:
[----:B------:R-:W-:Y:S05]  /*0fd0*/  BSYNC.RECONVERGENT B1 ;  /* 0x0000000000017941 */ /* 0x000fea0003800200 */
.L_x_82:
[----:B------:R-:W-:Y:S04]  /*0fe0*/  BSSY.RECONVERGENT B1, `(.L_x_84) ;  /* 0x000000d000017945 */ /* 0x000fe80003800200 */
        /* <DEDUP_REMOVED lines=12> */
.L_x_85:
[----:B------:R-:W-:Y:S05]  /*10b0*/  BSYNC.RECONVERGENT B1 ;  /* 0x0000000000017941 */ /* 0x000fea0003800200 */
.L_x_84:
[C---:B------:R-:W-:Y:S02]  /*10c0*/  R2UR UR4, R18.reuse ;  /* 0x00000000120472ca */ /* 0x040fe400000e0000 */
[C---:B------:R-:W-:Y:S02]  /*10d0*/  R2UR UR5, R19.reuse ;  /* 0x00000000130572ca */ /* 0x040fe400000e0000 */
[----:B------:R-:W-:Y:S02]  /*10e0*/  R2UR UR6, R18 ;  /* 0x00000000120672ca */ /* 0x000fe400000e0000 */
[----:B------:R-:W-:Y:S01]  /*10f0*/  R2UR UR7, R19 ;  /* 0x00000000130772ca */ /* 0x000fe200000e0000 */
[----:B0-----:R-:W-:-:S08]  /*1100*/  IMAD.WIDE R14, R27, 0x4, R8 ;  /* 0x000000041b0e7825 */ /* 0x001fd000078e0208 */
[----:B------:R-:W2:Y:S04]  /*1110*/  LDG.E.CONSTANT R12, desc[UR4][R12.64] ;  /* 0x000000040c0c7981 */ /* 0x000ea8000c1e9900 */
[----:B------:R-:W3:Y:S01]  /*1120*/  LDG.E.CONSTANT R14, desc[UR6][R14.64] ;  /* 0x000000060e0e7981 */ /* 0x000ee2000c1e9900 */
[----:B------:R-:W-:Y:S01]  /*1130*/  FMUL R21, R21, 1.0507010221481323242 ;  /* 0x3f867d5f15157820 */ /* 0x000fe20000400000 */
[----:B------:R-:W-:Y:S01]  /*1140*/  IADD3 R0, PT, PT, R0, 0x2, RZ ;  /* 0x0000000200007810 */ /* 0x000fe20007ffe0ff */
[----:B------:R-:W-:Y:S01]  /*1150*/  FMUL R23, R23, 1.0507010221481323242 ;  /* 0x3f867d5f17177820 */ /* 0x000fe20000400000 */
[----:B------:R-:W-:Y:S02]  /*1160*/  IMAD.WIDE R10, R29, 0x8, R10 ;  /* 0x000000081d0a7825 */ /* 0x000fe400078e020a */
[----:B------:R-:W-:-:S02]  /*1170*/  ISETP.NE.AND P0, PT, R0, RZ, PT ;  /* 0x000000ff0000720c */ /* 0x000fc40003f05270 */
[----:B------:R-:W-:-:S04]  /*1180*/  IMAD.WIDE R8, R27, 0x8, R8 ;  /* 0x000000081b087825 */ /* 0x000fc800078e0208 */
[----:B--2---:R-:W-:-:S04]  /*1190*/  FADD R25, R25, -R12 ;  /* 0x8000000c19197221 */ /* 0x004fc80000000000 */
[----:B------:R-:W-:Y:S01]  /*11a0*/  FFMA R25, R25, R21, R12 ;  /* 0x0000001519197223 */ /* 0x000fe2000000000c */
[----:B------:R-:W-:-:S04]  /*11b0*/  IMAD.WIDE R12, R3, 0x4, R4 ;  /* 0x00000004030c7825 */ /* 0x000fc800078e0204 */
[----:B---3--:R-:W-:Y:S01]  /*11c0*/  FFMA R2, R25, R16, -R14 ;  /* 0x0000001019027223 */ /* 0x008fe2000000080e */
[----:B------:R-:W-:Y:S01]  /*11d0*/  IMAD.WIDE R20, R3, 0x4, R6 ;  /* 0x0000000403147825 */ /* 0x000fe200078e0206 */
[----:B------:R0:W-:Y:S03]  /*11e0*/  STG.E desc[UR4][R12.64], R25 ;  /* 0x000000190c007986 */ /* 0x0001e6000c101904 */
[----:B------:R-:W-:Y:S01]  /*11f0*/  FFMA R23, R23, R2, R14 ;  /* 0x0000000217177223 */ /* 0x000fe2000000000e */
[----:B------:R-:W-:-:S04]  /*1200*/  IMAD.WIDE R6, R3, 0x8, R6 ;  /* 0x0000000803067825 */ /* 0x000fc800078e0206 */
[----:B------:R0:W-:Y:S01]  /*1210*/  STG.E desc[UR6][R20.64], R23 ;  /* 0x0000001714007986 */ /* 0x0001e2000c101906 */
[----:B------:R-:W-:Y:S01]  /*1220*/  IMAD.WIDE R4, R3, 0x8, R4 ;  /* 0x0000000803047825 */ /* 0x000fe200078e0204 */
[----:B------:R-:W-:Y:S06]  /*1230*/  @P0 BRA `(.L_x_86) ;  /* 0xfffffff8003c0947 */ /* 0x000fec000383ffff */
.L_x_77:
[----:B------:R-:W-:Y:S05]  /*1240*/  BSYNC.RECONVERGENT B0 ;  /* 0x0000000000007941 */ /* 0x000fea0003800200 */
.L_x_76:
[----:B------:R-:W-:-:S04]  /*1250*/  LOP3.LUT R17, R17, 0x1, RZ, 0xc0, !PT ;  /* 0x0000000111117812 */ /* 0x000fc800078ec0ff */
[----:B------:R-:W-:-:S13]  /*1260*/  ISETP.NE.U32.AND P0, PT, R17, 0x1, PT ;  /* 0x000000011100780c */ /* 0x000fda0003f05070 */
[----:B------:R-:W-:Y:S05]  /*1270*/  @P0 EXIT ;  /* 0x000000000000094d */ /* 0x000fea0003800000 */
[C---:B------:R-:W-:Y:S02]  /*1280*/  R2UR UR4, R18.reuse ;  /* 0x00000000120472ca */ /* 0x040fe400000e0000 */
[C---:B------:R-:W-:Y:S02]  /*1290*/  R2UR UR5, R19.reuse ;  /* 0x00000000130572ca */ /* 0x040fe400000e0000 */
[----:B------:R-:W-:Y:S02]  /*12a0*/  R2UR UR6, R18 ;  /* 0x00000000120672ca */ /* 0x000fe400000e0000 */
[----:B------:R-:W-:-:S09]  /*12b0*/  R2UR UR7, R19 ;  /* 0x00000000130772ca */ /* 0x000fd200000e0000 */
[----:B------:R-:W2:Y:S04]  /*12c0*/  LDG.E.CONSTANT R3, desc[UR4][R10.64+0x4] ;  /* 0x000004040a037981 */ /* 0x000ea8000c1e9900 */
[----:B0-----:R-:W3:Y:S01]  /*12d0*/  LDG.E.CONSTANT R13, desc[UR6][R10.64+0x8] ;  /* 0x000008060a0d7981 */ /* 0x001ee2000c1e9900 */
        /* <DEDUP_REMOVED lines=17> */
.L_x_88:
[----:B------:R-:W-:Y:S05]  /*13f0*/  BSYNC.RECONVERGENT B0 ;  /* 0x0000000000007941 */ /* 0x000fea0003800200 */
.L_x_87:
        /* <DEDUP_REMOVED lines=13> */
.L_x_90:
[----:B------:R-:W-:Y:S05]  /*14d0*/  BSYNC.RECONVERGENT B0 ;  /* 0x0000000000007941 */ /* 0x000fea0003800200 */
.L_x_89:
[C---:B------:R-:W-:Y:S02]  /*14e0*/  R2UR UR4, R18.reuse ;  /* 0x00000000120472ca */ /* 0x040fe400000e0000 */
[C---:B------:R-:W-:Y:S02]  /*14f0*/  R2UR UR5, R19.reuse ;  /* 0x00000000130572ca */ /* 0x040fe400000e0000 */
[----:B------:R-:W-:Y:S02]  /*1500*/  R2UR UR6, R18 ;  /* 0x00000000120672ca */ /* 0x000fe400000e0000 */
[----:B------:R-:W-:-:S09]  /*1510*/  R2UR UR7, R19 ;  /* 0x00000000130772ca */ /* 0x000fd200000e0000 */
[----:B------:R-:W2:Y:S04]  /*1520*/  LDG.E.CONSTANT R10, desc[UR4][R10.64] ;  /* 0x000000040a0a7981 */ /* 0x000ea8000c1e9900 */
[----:B------:R-:W3:Y:S01]  /*1530*/  LDG.E.CONSTANT R8, desc[UR6][R8.64] ;  /* 0x0000000608087981 */ /* 0x000ee2000c1e9900 */
[----:B------:R-:W-:Y:S01]  /*1540*/  FMUL R3, R3, 1.0507010221481323242 ;  /* 0x3f867d5f03037820 */ /* 0x000fe20000400000 */
[----:B------:R-:W-:Y:S01]  /*1550*/  FMUL R13, R13, 1.0507010221481323242 ;  /* 0x3f867d5f0d0d7820 */ /* 0x000fe20000400000 */
[----:B--2---:R-:W-:-:S04]  /*1560*/  FADD R25, -R10, R25 ;  /* 0x000000190a197221 */ /* 0x004fc80000000100 */
[----:B------:R-:W-:-:S04]  /*1570*/  FFMA R3, R25, R3, R10 ;  /* 0x0000000319037223 */ /* 0x000fc8000000000a */
[--C-:B---3--:R-:W-:Y:S01]  /*1580*/  FFMA R16, R3, R16, -R8.reuse ;  /* 0x0000001003107223 */ /* 0x108fe20000000808 */
[----:B------:R-:W-:Y:S03]  /*1590*/  STG.E desc[UR4][R4.64], R3 ;  /* 0x0000000304007986 */ /* 0x000fe6000c101904 */
[----:B------:R-:W-:-:S05]  /*15a0*/  FFMA R13, R13, R16, R8 ;  /* 0x000000100d0d7223 */ /* 0x000fca0000000008 */
[----:B------:R-:W-:Y:S01]  /*15b0*/  STG.E desc[UR6][R6.64], R13 ;  /* 0x0000000d06007986 */ /* 0x000fe2000c101906 */
[----:B------:R-:W-:Y:S05]  /*15c0*/  EXIT ;  /* 0x000000000000794d */ /* 0x000fea0003800000 */
.L_x_75:
[----:B------:R-:W-:Y:S01]  /*15d0*/  ISETP.NE.AND P1, PT, R17, 0x1, PT ;  /* 0x000000011100780c */ /* 0x000fe20003f25270 */
[----:B------:R-:W-:-:S12]  /*15e0*/  BSSY.RECONVERGENT B0, `(.L_x_91) ;  /* 0x0000096000007945 */ /* 0x000fd80003800200 */
[----:B------:R-:W-:Y:S05]  /*15f0*/  @!P1 BRA `(.L_x_92) ;  /* 0x0000000800509947 */ /* 0x000fea0003800000 */
[----:B------:R-:W-:Y:S02]  /*1600*/  LOP3.LUT R2, R17, 0x7ffffffe, RZ, 0xc0, !PT ;  /* 0x7ffffffe11027812 */ /* 0x000fe400078ec0ff */
[----:B------:R-:W-:Y:S02]  /*1610*/  @P0 IADD3 R3, PT, PT, -R3, RZ, RZ ;  /* 0x000000ff03030210 */ /* 0x000fe40007ffe1ff */
[----:B------:R-:W-:-:S07]  /*1620*/  IADD3 R2, PT, PT, -R2, RZ, RZ ;  /* 0x000000ff02027210 */ /* 0x000fce0007ffe1ff */
.L_x_101:
        /* <DEDUP_REMOVED lines=23> */
.L_x_94:
[----:B------:R-:W-:Y:S05]  /*17a0*/  BSYNC.RECONVERGENT B1 ;  /* 0x0000000000017941 */ /* 0x000fea0003800200 */
.L_x_93:
        /* <DEDUP_REMOVED lines=13> */
.L_x_96:
[----:B------:R-:W-:Y:S05]  /*1880*/  BSYNC.RECONVERGENT B1 ;  /* 0x0000000000017941 */ /* 0x000fea0003800200 */
.L_x_95:
[----:B------:R-:W-:Y:S02]  /*1890*/  R2UR UR4, R18 ;  /* 0x00000000120472ca */ /* 0x000fe400000e0000 */
[----:B------:R-:W-:-:S13]  /*18a0*/  R2UR UR5, R19 ;  /* 0x00000000130572ca */ /* 0x000fda00000e0000 */
[----:B------:R-:W2:Y:S01]  /*18b0*/  LDG.E.CONSTANT R14, desc[UR4][R10.64] ;  /* 0x000000040a0e7981 */ /* 0x000ea2000c1e9900 */
[C---:B------:R-:W-:Y:S01]  /*18c0*/  R2UR UR6, R18.reuse ;  /* 0x00000000120672ca */ /* 0x040fe200000e0000 */
[----:B------:R-:W-:Y:S01]  /*18d0*/  IMAD.WIDE R12, R29, 0x4, R10 ;  /* 0x000000041d0c7825 */ /* 0x000fe200078e020a */
[C---:B------:R-:W-:Y:S01]  /*18e0*/  R2UR UR7, R19.reuse ;  /* 0x00000000130772ca */ /* 0x040fe200000e0000 */
[----:B------:R-:W3:Y:S01]  /*18f0*/  LDG.E.CONSTANT R30, desc[UR4][R8.64] ;  /* 0x00000004081e7981 */ /* 0x000ee2000c1e9900 */
[----:B------:R-:W-:Y:S02]  /*1900*/  R2UR UR8, R18 ;  /* 0x00000000120872ca */ /* 0x000fe400000e0000 */
[----:B------:R-:W-:-:S09]  /*1910*/  R2UR UR9, R19 ;  /* 0x00000000130972ca */ /* 0x000fd200000e0000 */
[----:B------:R-:W4:Y:S04]  /*1920*/  LDG.E.CONSTANT R33, desc[UR6][R12.64+0x4] ;  /* 0x000004060c217981 */ /* 0x000f28000c1e9900 */
[----:B------:R-:W5:Y:S01]  /*1930*/  LDG.E.CONSTANT R35, desc[UR8][R12.64+0x8] ;  /* 0x000008080c237981 */ /* 0x000f62000c1e9900 */
[----:B------:R-:W-:Y:S01]  /*1940*/  FMUL R0, R0, 1.0507010221481323242 ;  /* 0x3f867d5f00007820 */ /* 0x000fe20000400000 */
[----:B------:R-:W-:Y:S02]  /*1950*/  HFMA2 R20, -RZ, RZ, 1.875, 0 ;  /* 0x3f800000ff147431 */ /* 0x000fe400000001ff */
[----:B------:R-:W-:Y:S01]  /*1960*/  FMUL R21, R21, 1.0507010221481323242 ;  /* 0x3f867d5f15157820 */ /* 0x000fe20000400000 */
[----:B------:R-:W-:Y:S01]  /*1970*/  BSSY.RECONVERGENT B1, `(.L_x_97) ;  /* 0x0000027000017945 */ /* 0x000fe20003800200 */
[----:B--2---:R-:W-:-:S04]  /*1980*/  FADD R15, -R14, R25 ;  /* 0x000000190e0f7221 */ /* 0x004fc80000000100 */
[----:B------:R-:W-:-:S04]  /*1990*/  FFMA R15, R15, R0, R14 ;  /* 0x000000000f0f7223 */ /* 0x000fc8000000000e */
[----:B------:R-:W-:-:S06]  /*19a0*/  FMUL R0, |R15|, 2.8853900432586669922 ;  /* 0x4038aa3b0f007820 */ /* 0x000fcc0000400200 */
[----:B------:R-:W0:Y:S01]  /*19b0*/  MUFU.EX2 R0, R0 ;  /* 0x0000000000007308 */ /* 0x000e220000000800 */
[----:B------:R-:W-:Y:S01]  /*19c0*/  MOV R14, 0x3c80f082 ;  /* 0x3c80f082000e7802 */ /* 0x000fe20000000f00 */
[----:B------:R-:W-:Y:S01]  /*19d0*/  FMUL R31, R15, R15 ;  /* 0x0000000f0f1f7220 */ /* 0x000fe20000400000 */
[----:B0-----:R-:W-:-:S06]  /*19e0*/  FADD R23, R0, 1 ;  /* 0x3f80000000177421 */ /* 0x001fcc0000000000 */
[----:B------:R-:W0:Y:S01]  /*19f0*/  MUFU.RCP R23, R23 ;  /* 0x0000001700177308 */ /* 0x000e220000001000 */
[----:B------:R-:W-:Y:S01]  /*1a00*/  FFMA R26, R31, R14, -0.052303962409496307373 ;  /* 0xbd563cae1f1a7423 */ /* 0x000fe2000000000e */
[----:B------:R-:W-:-:S03]  /*1a10*/  FSETP.GE.AND P1, PT, |R15|, 0.60000002384185791016, PT ;  /* 0x3f19999a0f00780b */ /* 0x000fc60003f26200 */
[----:B------:R-:W-:Y:S01]  /*1a20*/  FFMA R28, R31, R26, 0.1331529766321182251 ;  /* 0x3e0859411f1c7423 */ /* 0x000fe2000000001a */
[----:B------:R-:W-:-:S03]  /*1a30*/  FSETP.GE.AND P0, PT, |R15|, 9.010913848876953125, PT ;  /* 0x41102cb40f00780b */ /* 0x000fc60003f06200 */
[----:B------:R-:W-:Y:S01]  /*1a40*/  FFMA R0, R31, R28, -0.33332768082618713379 ;  /* 0xbeaaa9ed1f007423 */ /* 0x000fe2000000001c */
[----:B----4-:R-:W-:Y:S01]  /*1a50*/  FADD R33, R24, R33 ;  /* 0x0000002118217221 */ /* 0x010fe20000000000 */
[----:B0-----:R-:W-:Y:S02]  /*1a60*/  FFMA R25, R23, -2, R20 ;  /* 0xc000000017197823 */ /* 0x001fe40000000014 */
[----:B------:R-:W-:-:S03]  /*1a70*/  FFMA R0, R31, R0, RZ ;  /* 0x000000001f007223 */ /* 0x000fc600000000ff */
[----:B------:R-:W-:Y:S02]  /*1a80*/  FSEL R26, R25, 1, !P0 ;  /* 0x3f800000191a7808 */ /* 0x000fe40004000000 */
[----:B------:R-:W-:Y:S02]  /*1a90*/  FSETP.GE.AND P0, PT, R33, RZ, PT ;  /* 0x000000ff2100720b */ /* 0x000fe40003f06000 */
[--C-:B------:R-:W-:Y:S01]  /*1aa0*/  LOP3.LUT R23, R26, 0x80000000, R15.reuse, 0xb8, !PT ;  /* 0x800000001a177812 */ /* 0x100fe200078eb80f */
[----:B------:R-:W-:-:S04]  /*1ab0*/  @!P1 FFMA R23, R15, R0, R15 ;  /* 0x000000000f179223 */ /* 0x000fc8000000000f */
[----:B---3--:R-:W-:Y:S01]  /*1ac0*/  FFMA R23, R23, R16, -R30 ;  /* 0x0000001017177223 */ /* 0x008fe2000000081e */
[----:B-----5:R-:W-:-:S03]  /*1ad0*/  FADD R35, R22, R35 ;  /* 0x0000002316237221 */ /* 0x020fc60000000000 */
[----:B------:R-:W-:Y:S01]  /*1ae0*/  FFMA R21, R21, R23, R30 ;  /* 0x0000001715157223 */ /* 0x000fe2000000001e */
[----:B------:R0:W-:Y:S01]  /*1af0*/  STG.E desc[UR4][R4.64], R15 ;  /* 0x0000000f04007986 */ /* 0x0001e2000c101904 */
[----:B------:R-:W-:-:S03]  /*1b00*/  FSETP.GE.AND P1, PT, R35, RZ, PT ;  /* 0x000000ff2300720b */ /* 0x000fc60003f26000 */
[----:B------:R0:W-:Y:S01]  /*1b10*/  STG.E desc[UR6][R6.64], R21 ;  /* 0x0000001506007986 */ /* 0x0001e2000c101906 */
[----:B------:R-:W-:Y:S09]  /*1b20*/  @P0 BRA `(.L_x_98) ;  /* 0x00000000002c0947 */ /* 0x000ff20003800000 */
[----:B------:R-:W-:Y:S02]  /*1b30*/  MOV R0, 0x3bbb989d ;  /* 0x3bbb989d00007802 */ /* 0x000fe40000000f00 */
[----:B0-----:R-:W-:-:S03]  /*1b40*/  MOV R21, 0x437c0000 ;  /* 0x437c000000157802 */ /* 0x001fc60000000f00 */
        /* <DEDUP_REMOVED lines=9> */
.L_x_98:
[----:B------:R-:W-:Y:S05]  /*1be0*/  BSYNC.RECONVERGENT B1 ;  /* 0x0000000000017941 */ /* 0x000fea0003800200 */
.L_x_97:
        /* <DEDUP_REMOVED lines=13> */
.L_x_100:
[----:B------:R-:W-:Y:S05]  /*1cc0*/  BSYNC.RECONVERGENT B1 ;  /* 0x0000000000017941 */ /* 0x000fea0003800200 */
.L_x_99:
[----:B------:R-:W-:Y:S02]  /*1cd0*/  R2UR UR4, R18 ;  /* 0x00000000120472ca */ /* 0x000fe400000e0000 */
[----:B------:R-:W-:-:S13]  /*1ce0*/  R2UR UR5, R19 ;  /* 0x00000000130572ca */ /* 0x000fda00000e0000 */
[----:B------:R-:W0:Y:S01]  /*1cf0*/  LDG.E.CONSTANT R12, desc[UR4][R12.64] ;  /* 0x000000040c0c7981 */ /* 0x000e22000c1e9900 */
[----:B------:R-:W-:-:S06]  /*1d00*/  IMAD.WIDE R30, R27, 0x4, R8 ;  /* 0x000000041b1e7825 */ /* 0x000fcc00078e0208 */
[----:B------:R-:W2:Y:S01]  /*1d10*/  LDG.E.CONSTANT R30, desc[UR4][R30.64] ;  /* 0x000000041e1e7981 */ /* 0x000ea2000c1e9900 */
[----:B------:R-:W-:Y:S01]  /*1d20*/  FMUL R25, R33, 1.0507010221481323242 ;  /* 0x3f867d5f21197820 */ /* 0x000fe20000400000 */
[----:B------:R-:W-:Y:S01]  /*1d30*/  IADD3 R2, PT, PT, R2, 0x2, RZ ;  /* 0x0000000202027810 */ /* 0x000fe20007ffe0ff */
[----:B------:R-:W-:Y:S01]  /*1d40*/  FMUL R35, R35, 1.0507010221481323242 ;  /* 0x3f867d5f23237820 */ /* 0x000fe20000400000 */
[----:B------:R-:W-:Y:S01]  /*1d50*/  R2UR UR6, R18 ;  /* 0x00000000120672ca */ /* 0x000fe200000e0000 */
[----:B------:R-:W-:Y:S01]  /*1d60*/  IMAD.WIDE R10, R29, 0x8, R10 ;  /* 0x000000081d0a7825 */ /* 0x000fe200078e020a */
[----:B------:R-:W-:-:S03]  /*1d70*/  R2UR UR7, R19 ;  /* 0x00000000130772ca */ /* 0x000fc600000e0000 */
[----:B------:R-:W-:-:S04]  /*1d80*/  IMAD.WIDE R8, R27, 0x8, R8 ;  /* 0x000000081b087825 */ /* 0x000fc800078e0208 */
[----:B0-----:R-:W-:-:S04]  /*1d90*/  FADD R15, R15, -R12 ;  /* 0x8000000c0f0f7221 */ /* 0x001fc80000000000 */
[----:B------:R-:W-:-:S04]  /*1da0*/  FFMA R25, R15, R25, R12 ;  /* 0x000000190f197223 */ /* 0x000fc8000000000c */
[C---:B------:R-:W-:Y:S01]  /*1db0*/  FMUL R15, |R25|.reuse, 2.8853900432586669922 ;  /* 0x4038aa3b190f7820 */ /* 0x040fe20000400200 */
[C---:B------:R-:W-:Y:S01]  /*1dc0*/  FMUL R23, R25.reuse, R25 ;  /* 0x0000001919177220 */ /* 0x040fe20000400000 */
[C---:B------:R-:W-:Y:S02]  /*1dd0*/  FSETP.GE.AND P1, PT, |R25|.reuse, 0.60000002384185791016, PT ;  /* 0x3f19999a1900780b */ /* 0x040fe40003f26200 */
[----:B------:R-:W-:Y:S01]  /*1de0*/  FSETP.GE.AND P0, PT, |R25|, 9.010913848876953125, PT ;  /* 0x41102cb41900780b */ /* 0x000fe20003f06200 */
[C---:B------:R-:W-:Y:S01]  /*1df0*/  FFMA R14, R23.reuse, R14, -0.052303962409496307373 ;  /* 0xbd563cae170e7423 */ /* 0x040fe2000000000e */
[----:B------:R-:W0:Y:S03]  /*1e00*/  MUFU.EX2 R15, R15 ;  /* 0x0000000f000f7308 */ /* 0x000e260000000800 */
[----:B------:R-:W-:-:S04]  /*1e10*/  FFMA R0, R23, R14, 0.1331529766321182251 ;  /* 0x3e08594117007423 */ /* 0x000fc8000000000e */
[----:B------:R-:W-:-:S04]  /*1e20*/  FFMA R0, R23, R0, -0.33332768082618713379 ;  /* 0xbeaaa9ed17007423 */ /* 0x000fc80000000000 */
[----:B------:R-:W-:Y:S01]  /*1e30*/  FFMA R0, R23, R0, RZ ;  /* 0x0000000017007223 */ /* 0x000fe200000000ff */
[----:B0-----:R-:W-:Y:S01]  /*1e40*/  FADD R21, R15, 1 ;  /* 0x3f8000000f157421 */ /* 0x001fe20000000000 */
[----:B------:R-:W-:-:S04]  /*1e50*/  IMAD.WIDE R14, R3, 0x4, R6 ;  /* 0x00000004030e7825 */ /* 0x000fc800078e0206 */
[----:B------:R-:W-:Y:S01]  /*1e60*/  IMAD.WIDE R6, R3, 0x8, R6 ;  /* 0x0000000803067825 */ /* 0x000fe200078e0206 */
[----:B------:R-:W0:Y:S03]  /*1e70*/  MUFU.RCP R21, R21 ;  /* 0x0000001500157308 */ /* 0x000e260000001000 */
[----:B0-----:R-:W-:-:S05]  /*1e80*/  FFMA R20, R21, -2, R20 ;  /* 0xc000000015147823 */ /* 0x001fca0000000014 */
[----:B------:R-:W-:Y:S02]  /*1e90*/  FSEL R20, R20, 1, !P0 ;  /* 0x3f80000014147808 */ /* 0x000fe40004000000 */
[----:B------:R-:W-:Y:S02]  /*1ea0*/  ISETP.NE.AND P0, PT, R2, RZ, PT ;  /* 0x000000ff0200720c */ /* 0x000fe40003f05270 */
[--C-:B------:R-:W-:Y:S01]  /*1eb0*/  LOP3.LUT R13, R20, 0x80000000, R25.reuse, 0xb8, !PT ;  /* 0x80000000140d7812 */ /* 0x100fe200078eb819 */
[----:B------:R-:W-:-:S04]  /*1ec0*/  @!P1 FFMA R13, R25, R0, R25 ;  /* 0x00000000190d9223 */ /* 0x000fc80000000019 */
[----:B--2---:R-:W-:-:S04]  /*1ed0*/  FFMA R13, R13, R16, -R30 ;  /* 0x000000100d0d7223 */ /* 0x004fc8000000081e */
[----:B------:R-:W-:Y:S01]  /*1ee0*/  FFMA R35, R35, R13, R30 ;  /* 0x0000000d23237223 */ /* 0x000fe2000000001e */
[----:B------:R-:W-:-:S04]  /*1ef0*/  IMAD.WIDE R12, R3, 0x4, R4 ;  /* 0x00000004030c7825 */ /* 0x000fc800078e0204 */
[----:B------:R-:W-:Y:S01]  /*1f00*/  IMAD.WIDE R4, R3, 0x8, R4 ;  /* 0x0000000803047825 */ /* 0x000fe200078e0204 */
[----:B------:R0:W-:Y:S04]  /*1f10*/  STG.E desc[UR4][R12.64], R25 ;  /* 0x000000190c007986 */ /* 0x0001e8000c101904 */
[----:B------:R0:W-:Y:S01]  /*1f20*/  STG.E desc[UR6][R14.64], R35 ;  /* 0x000000230e007986 */ /* 0x0001e2000c101906 */
[----:B------:R-:W-:Y:S05]  /*1f30*/  @P0 BRA `(.L_x_101) ;  /* 0xfffffff400bc0947 */ /* 0x000fea000383ffff */
.L_x_92:
[----:B------:R-:W-:Y:S05]  /*1f40*/  BSYNC.RECONVERGENT B0 ;  /* 0x0000000000007941 */ /* 0x000fea0003800200 */
.L_x_91:
        /* <DEDUP_REMOVED lines=26> */
.L_x_103:
[----:B------:R-:W-:Y:S05]  /*20f0*/  BSYNC.RECONVERGENT B0 ;  /* 0x0000000000007941 */ /* 0x000fea0003800200 */
.L_x_102:
        /* <DEDUP_REMOVED lines=13> */
.L_x_105:
[----:B------:R-:W-:Y:S05]  /*21d0*/  BSYNC.RECONVERGENT B0 ;  /* 0x0000000000007941 */ /* 0x000fea0003800200 */
.L_x_104:
[----:B------:R-:W-:Y:S02]  /*21e0*/  R2UR UR4, R18 ;  /* 0x00000000120472ca */ /* 0x000fe400000e0000 */
[----:B------:R-:W-:-:S13]  /*21f0*/  R2UR UR5, R19 ;  /* 0x00000000130572ca */ /* 0x000fda00000e0000 */
[----:B------:R-:W2:Y:S04]  /*2200*/  LDG.E.CONSTANT R10, desc[UR4][R10.64] ;  /* 0x000000040a0a7981 */ /* 0x000ea8000c1e9900 */
[----:B------:R0:W3:Y:S01]  /*2210*/  LDG.E.CONSTANT R12, desc[UR4][R8.64] ;  /* 0x00000004080c7981 */ /* 0x0000e2000c1e9900 */
[----:B------:R-:W-:Y:S01]  /*2220*/  FMUL R3, R3, 1.0507010221481323242 ;  /* 0x3f867d5f03037820 */ /* 0x000fe20000400000 */
[----:B------:R-:W-:Y:S01]  /*2230*/  MOV R15, 0x3f800000 ;  /* 0x3f800000000f7802 */ /* 0x000fe20000000f00 */
[----:B------:R-:W-:Y:S01]  /*2240*/  FMUL R13, R13, 1.0507010221481323242 ;  /* 0x3f867d5f0d0d7820 */ /* 0x000fe20000400000 */
[----:B------:R-:W-:Y:S02]  /*2250*/  R2UR UR6, R18 ;  /* 0x00000000120672ca */ /* 0x000fe400000e0000 */
[----:B------:R-:W-:Y:S01]  /*2260*/  R2UR UR7, R19 ;  /* 0x00000000130772ca */ /* 0x000fe200000e0000 */
[----:B--2---:R-:W-:-:S04]  /*2270*/  FADD R25, -R10, R25 ;  /* 0x000000190a197221 */ /* 0x004fc80000000100 */
[----:B------:R-:W-:Y:S01]  /*2280*/  FFMA R3, R25, R3, R10 ;  /* 0x0000000319037223 */ /* 0x000fe2000000000a */
[----:B------:R-:W-:-:S03]  /*2290*/  HFMA2 R10, -RZ, RZ, 1.125, -9232 ;  /* 0x3c80f082ff0a7431 */ /* 0x000fc600000001ff */
[C---:B------:R-:W-:Y:S01]  /*22a0*/  FMUL R0, |R3|.reuse, 2.8853900432586669922 ;  /* 0x4038aa3b03007820 */ /* 0x040fe20000400200 */
[C---:B------:R-:W-:Y:S01]  /*22b0*/  FMUL R11, R3.reuse, R3 ;  /* 0x00000003030b7220 */ /* 0x040fe20000400000 */
[C---:B------:R-:W-:Y:S01]  /*22c0*/  FSETP.GE.AND P1, PT, |R3|.reuse, 0.60000002384185791016, PT ;  /* 0x3f19999a0300780b */ /* 0x040fe20003f26200 */
[----:B------:R-:W-:Y:S01]  /*22d0*/  STG.E desc[UR4][R4.64], R3 ;  /* 0x0000000304007986 */ /* 0x000fe2000c101904 */
[----:B------:R-:W-:Y:S02]  /*22e0*/  FSETP.GE.AND P0, PT, |R3|, 9.010913848876953125, PT ;  /* 0x41102cb40300780b */ /* 0x000fe40003f06200 */
[----:B------:R-:W1:Y:S01]  /*22f0*/  MUFU.EX2 R0, R0 ;  /* 0x0000000000007308 */ /* 0x000e620000000800 */
[----:B------:R-:W-:-:S04]  /*2300*/  FFMA R10, R11, R10, -0.052303962409496307373 ;  /* 0xbd563cae0b0a7423 */ /* 0x000fc8000000000a */
[----:B------:R-:W-:Y:S01]  /*2310*/  FFMA R10, R11, R10, 0.1331529766321182251 ;  /* 0x3e0859410b0a7423 */ /* 0x000fe2000000000a */
[----:B-1----:R-:W-:-:S03]  /*2320*/  FADD R2, R0, 1 ;  /* 0x3f80000000027421 */ /* 0x002fc60000000000 */
[----:B------:R-:W-:-:S04]  /*2330*/  FFMA R0, R11, R10, -0.33332768082618713379 ;  /* 0xbeaaa9ed0b007423 */ /* 0x000fc8000000000a */
[----:B------:R-:W-:Y:S01]  /*2340*/  FFMA R0, R11, R0, RZ ;  /* 0x000000000b007223 */ /* 0x000fe200000000ff */
[----:B------:R-:W0:Y:S02]  /*2350*/  MUFU.RCP R2, R2 ;  /* 0x0000000200027308 */ /* 0x000e240000001000 */
[----:B0-----:R-:W-:-:S05]  /*2360*/  FFMA R8, R2, -2, R15 ;  /* 0xc000000002087823 */ /* 0x001fca000000000f */
[----:B------:R-:W-:-:S04]  /*2370*/  FSEL R8, R8, 1, !P0 ;  /* 0x3f80000008087808 */ /* 0x000fc80004000000 */
[--C-:B------:R-:W-:Y:S01]  /*2380*/  LOP3.LUT R9, R8, 0x80000000, R3.reuse, 0xb8, !PT ;  /* 0x8000000008097812 */ /* 0x100fe200078eb803 */
[----:B------:R-:W-:-:S04]  /*2390*/  @!P1 FFMA R9, R3, R0, R3 ;  /* 0x0000000003099223 */ /* 0x000fc80000000003 */
[----:B---3--:R-:W-:-:S04]  /*23a0*/  FFMA R9, R9, R16, -R12 ;  /* 0x0000001009097223 */ /* 0x008fc8000000080c */
[----:B------:R-:W-:-:S05]  /*23b0*/  FFMA R9, R13, R9, R12 ;  /* 0x000000090d097223 */ /* 0x000fca000000000c */
[----:B------:R-:W-:Y:S01]  /*23c0*/  STG.E desc[UR6][R6.64], R9 ;  /* 0x0000000906007986 */ /* 0x000fe2000c101906 */
[----:B------:R-:W-:Y:S05]  /*23d0*/  EXIT ;  /* 0x000000000000794d */ /* 0x000fea0003800000 */
.L_x_74:
[----:B------:R-:W0:Y:S02]  /*23e0*/  LDCU UR4, c[0x0][0x3d0] ;  /* 0x00007a00ff0477ac */ /* 0x000e240008000800 */
[----:B0-----:R-:W-:-:S09]  /*23f0*/  UISETP.NE.AND UP0, UPT, UR4, URZ, UPT ;  /* 0x000000ff0400728c */ /* 0x001fd2000bf05270 */
[----:B------:R-:W-:Y:S05]  /*2400*/  BRA.U UP0, `(.L_x_106) ;  /* 0x0000000d00787547 */ /* 0x000fea000b800000 */
[----:B------:R-:W-:Y:S01]  /*2410*/  ISETP.NE.AND P0, PT, R17, 0x1, PT ;  /* 0x000000011100780c */ /* 0x000fe20003f05270 */
[----:B------:R-:W-:-:S12]  /*2420*/  BSSY.RECONVERGENT B1, `(.L_x_107) ;  /* 0x0000097000017945 */ /* 0x000fd80003800200 */
[----:B------:R-:W-:Y:S05]  /*2430*/  @!P0 BRA `(.L_x_108) ;  /* 0x0000000800548947 */ /* 0x000fea0003800000 */
[----:B------:R-:W-:-:S04]  /*2440*/  LOP3.LUT R28, R17, 0x7ffffffe, RZ, 0xc0, !PT ;  /* 0x7ffffffe111c7812 */ /* 0x000fc800078ec0ff */
[----:B------:R-:W-:-:S07]  /*2450*/  IADD3 R28, PT, PT, -R28, RZ, RZ ;  /* 0x000000ff1c1c7210 */ /* 0x000fce0007ffe1ff */
.L_x_121:
[----:B------:R-:W-:Y:S02]  /*2460*/  R2UR UR4, R18 ;  /* 0x00000000120472ca */ /* 0x000fe400000e0000 */
[----:B------:R-:W-:-:S13]  /*2470*/  R2UR UR5, R19 ;  /* 0x00000000130572ca */ /* 0x000fda00000e0000 */
[----:B------:R-:W2:Y:S04]  /*2480*/  LDG.E.CONSTANT R13, desc[UR4][R10.64+0x8] ;  /* 0x000008040a0d7981 */ /* 0x000ea8000c1e9900 */
[----:B0-----:R-:W3:Y:S01]  /*2490*/  LDG.E.CONSTANT R3, desc[UR4][R10.64+0x4] ;  /* 0x000004040a037981 */ /* 0x001ee2000c1e9900 */
[----:B------:R-:W-:Y:S01]  /*24a0*/  MOV R2, 0x3bbb989d ;  /* 0x3bbb989d00027802 */ /* 0x000fe20000000f00 */
[----:B------:R-:W-:Y:S01]  /*24b0*/  IMAD.MOV.U32 R15, RZ, RZ, 0x437c0000 ;  /* 0x437c0000ff0f7424 */ /* 0x000fe200078e00ff */
[----:B------:R-:W-:Y:S01]  /*24c0*/  BSSY.RECONVERGENT B2, `(.L_x_109) ;  /* 0x000001f000027945 */ /* 0x000fe20003800200 */
[----:B--2--5:R-:W-:-:S04]  /*24d0*/  FADD R13, R22, R13 ;  /* 0x0000000d160d7221 */ /* 0x024fc80000000000 */
[----:B------:R-:W-:Y:S01]  /*24e0*/  FFMA.SAT R0, R13, -R2, 0.5 ;  /* 0x3f0000000d007423 */ /* 0x000fe20000002802 */
[----:B---3--:R-:W-:-:S03]  /*24f0*/  FADD R3, R24, R3 ;  /* 0x0000000318037221 */ /* 0x008fc60000000000 */
[----:B------:R-:W-:-:S04]  /*2500*/  FFMA.RM R12, R0, R15, 12582913 ;  /* 0x4b400001000c7423 */ /* 0x000fc8000000400f */
[C---:B------:R-:W-:Y:S01]  /*2510*/  FADD R0, R12.reuse, -12583039 ;  /* 0xcb40007f0c007421 */ /* 0x040fe20000000000 */
[----:B------:R-:W-:-:S03]  /*2520*/  SHF.L.U32 R12, R12, 0x17, RZ ;  /* 0x000000170c0c7819 */ /* 0x000fc600000006ff */
[----:B------:R-:W-:-:S04]  /*2530*/  FFMA R0, R13, -1.4426950216293334961, -R0 ;  /* 0xbfb8aa3b0d007823 */ /* 0x000fc80000000800 */
[----:B------:R-:W-:Y:S01]  /*2540*/  FFMA R13, R13, -1.925963033500011079e-08, R0 ;  /* 0xb2a570600d0d7823 */ /* 0x000fe20000000000 */
[----:B------:R-:W-:-:S04]  /*2550*/  FFMA.SAT R0, R3, -R2, 0.5 ;  /* 0x3f00000003007423 */ /* 0x000fc80000002802 */
[----:B------:R-:W-:Y:S01]  /*2560*/  FFMA.RM R0, R0, R15, 12582913 ;  /* 0x4b40000100007423 */ /* 0x000fe2000000400f */
[----:B------:R-:W0:Y:S03]  /*2570*/  MUFU.EX2 R13, R13 ;  /* 0x0000000d000d7308 */ /* 0x000e260000000800 */
[----:B------:R-:W-:-:S04]  /*2580*/  FADD R2, R0, -12583039 ;  /* 0xcb40007f00027421 */ /* 0x000fc80000000000 */
[----:B------:R-:W-:-:S04]  /*2590*/  FFMA R2, R3, -1.4426950216293334961, -R2 ;  /* 0xbfb8aa3b03027823 */ /* 0x000fc80000000802 */
[----:B------:R-:W-:Y:S01]  /*25a0*/  FFMA R2, R3, -1.925963033500011079e-08, R2 ;  /* 0xb2a5706003027823 */ /* 0x000fe20000000002 */
[----:B0-----:R-:W-:Y:S01]  /*25b0*/  FFMA R15, R12, R13, 1 ;  /* 0x3f8000000c0f7423 */ /* 0x001fe2000000000d */
[----:B------:R-:W-:Y:S02]  /*25c0*/  SHF.L.U32 R13, R0, 0x17, RZ ;  /* 0x00000017000d7819 */ /* 0x000fe400000006ff */
[----:B------:R0:W1:Y:S02]  /*25d0*/  MUFU.EX2 R12, R2 ;  /* 0x00000002000c7308 */ /* 0x0000640000000800 */
[----:B------:R-:W-:-:S04]  /*25e0*/  IADD3 R3, PT, PT, R15, 0x1800000, RZ ;  /* 0x018000000f037810 */ /* 0x000fc80007ffe0ff */
[----:B------:R-:W-:-:S04]  /*25f0*/  LOP3.LUT R3, R3, 0x7f800000, RZ, 0xc0, !PT ;  /* 0x7f80000003037812 */ /* 0x000fc800078ec0ff */
[----:B------:R-:W-:-:S13]  /*2600*/  ISETP.GT.U32.AND P0, PT, R3, 0x1ffffff, PT ;  /* 0x01ffffff0300780c */ /* 0x000fda0003f04070 */
[----:B01----:R-:W-:Y:S05]  /*2610*/  @P0 BRA `(.L_x_110) ;  /* 0x0000000000140947 */ /* 0x003fea0003800000 */
[----:B------:R-:W-:Y:S02]  /*2620*/  MOV R0, R15 ;  /* 0x0000000f00007202 */ /* 0x000fe40000000f00 */
[----:B------:R-:W-:-:S07]  /*2630*/  MOV R26, 0x2650 ;  /* 0x00002650001a7802 */ /* 0x000fce0000000f00 */
[----:B------:R-:W-:Y:S05]  /*2640*/  CALL.REL.NOINC `($__internal_1_$__cuda_sm20_rcp_rn_f32_slowpath) ;  /* 0x0000001c002c7944 */ /* 0x000fea0003c00000 */
[----:B------:R-:W-:Y:S01]  /*2650*/  MOV R14, R0 ;  /* 0x00000000000e7202 */ /* 0x000fe20000000f00 */
[----:B------:R-:W-:Y:S06]  /*2660*/  BRA `(.L_x_111) ;  /* 0x0000000000107947 */ /* 0x000fec0003800000 */
.L_x_110:
[----:B------:R-:W0:Y:S02]  /*2670*/  MUFU.RCP R14, R15 ;  /* 0x0000000f000e7308 */ /* 0x000e240000001000 */
[----:B0-----:R-:W-:-:S04]  /*2680*/  FFMA R0, R15, R14, -1 ;  /* 0xbf8000000f007423 */ /* 0x001fc8000000000e */
[----:B------:R-:W-:-:S04]  /*2690*/  FADD.FTZ R3, -R0, -RZ ;  /* 0x800000ff00037221 */ /* 0x000fc80000010100 */
[----:B------:R-:W-:-:S07]  /*26a0*/  FFMA R14, R14, R3, R14 ;  /* 0x000000030e0e7223 */ /* 0x000fce000000000e */
.L_x_111:
[----:B------:R-:W-:Y:S05]  /*26b0*/  BSYNC.RECONVERGENT B2 ;  /* 0x0000000000027941 */ /* 0x000fea0003800200 */
.L_x_109:
[----:B------:R-:W-:Y:S01]  /*26c0*/  FFMA R13, R13, R12, 1 ;  /* 0x3f8000000d0d7423 */ /* 0x000fe2000000000c */
[----:B------:R-:W-:Y:S04]  /*26d0*/  BSSY.RECONVERGENT B2, `(.L_x_112) ;  /* 0x000000d000027945 */ /* 0x000fe80003800200 */
[----:B------:R-:W-:-:S04]  /*26e0*/  IADD3 R0, PT, PT, R13, 0x1800000, RZ ;  /* 0x018000000d007810 */ /* 0x000fc80007ffe0ff */
[----:B------:R-:W-:-:S04]  /*26f0*/  LOP3.LUT R0, R0, 0x7f800000, RZ, 0xc0, !PT ;  /* 0x7f80000000007812 */ /* 0x000fc800078ec0ff */
[----:B------:R-:W-:-:S13]  /*2700*/  ISETP.GT.U32.AND P0, PT, R0, 0x1ffffff, PT ;  /* 0x01ffffff0000780c */ /* 0x000fda0003f04070 */
[----:B------:R-:W-:Y:S05]  /*2710*/  @P0 BRA `(.L_x_113) ;  /* 0x0000000000100947 */ /* 0x000fea0003800000 */
[----:B------:R-:W-:Y:S02]  /*2720*/  MOV R0, R13 ;  /* 0x0000000d00007202 */ /* 0x000fe40000000f00 */
[----:B------:R-:W-:-:S07]  /*2730*/  MOV R26, 0x2750 ;  /* 0x00002750001a7802 */ /* 0x000fce0000000f00 */
[----:B------:R-:W-:Y:S05]  /*2740*/  CALL.REL.NOINC `($__internal_1_$__cuda_sm20_rcp_rn_f32_slowpath) ;  /* 0x0000001800ec7944 */ /* 0x000fea0003c00000 */
[----:B------:R-:W-:Y:S05]  /*2750*/  BRA `(.L_x_114) ;  /* 0x0000000000107947 */ /* 0x000fea0003800000 */
.L_x_113:
[----:B------:R-:W0:Y:S02]  /*2760*/  MUFU.RCP R0, R13 ;  /* 0x0000000d00007308 */ /* 0x000e240000001000 */
[----:B0-----:R-:W-:-:S04]  /*2770*/  FFMA R2, R13, R0, -1 ;  /* 0xbf8000000d027423 */ /* 0x001fc80000000000 */
[----:B------:R-:W-:-:S04]  /*2780*/  FADD.FTZ R3, -R2, -RZ ;  /* 0x800000ff02037221 */ /* 0x000fc80000010100 */
[----:B------:R-:W-:-:S07]  /*2790*/  FFMA R0, R0, R3, R0 ;  /* 0x0000000300007223 */ /* 0x000fce0000000000 */
.L_x_114:
[----:B------:R-:W-:Y:S05]  /*27a0*/  BSYNC.RECONVERGENT B2 ;  /* 0x0000000000027941 */ /* 0x000fea0003800200 */
.L_x_112:
[C---:B------:R-:W-:Y:S01]  /*27b0*/  R2UR UR4, R18.reuse ;  /* 0x00000000120472ca */ /* 0x040fe200000e0000 */
[----:B------:R-:W-:Y:S01]  /*27c0*/  IMAD.WIDE R12, R29, 0x4, R10 ;  /* 0x000000041d0c7825 */ /* 0x000fe200078e020a */
[C---:B------:R-:W-:Y:S02]  /*27d0*/  R2UR UR5, R19.reuse ;  /* 0x00000000130572ca */ /* 0x040fe400000e0000 */
[C---:B------:R-:W-:Y:S02]  /*27e0*/  R2UR UR8, R18.reuse ;  /* 0x00000000120872ca */ /* 0x040fe400000e0000 */
[C---:B------:R-:W-:Y:S02]  /*27f0*/  R2UR UR9, R19.reuse ;  /* 0x00000000130972ca */ /* 0x040fe400000e0000 */
[----:B------:R-:W-:Y:S02]  /*2800*/  R2UR UR6, R18 ;  /* 0x00000000120672ca */ /* 0x000fe400000e0000 */
[----:B------:R-:W-:Y:S01]  /*2810*/  R2UR UR7, R19 ;  /* 0x00000000130772ca */ /* 0x000fe200000e0000 */
[----:B------:R-:W-:Y:S01]  /*2820*/  HFMA2 R32, -RZ, RZ, 0.96630859375, -0.0022525787353515625 ;  /* 0x3bbb989dff207431 */ /* 0x000fe200000001ff */
[----:B------:R-:W-:Y:S01]  /*2830*/  MOV R34, 0x437c0000 ;  /* 0x437c000000227802 */ /* 0x000fe20000000f00 */
[----:B------:R-:W0:Y:S02]  /*2840*/  LDC R30, c[0x0][0x3b0] ;  /* 0x0000ec00ff1e7b82 */ /* 0x000e240000000800 */
[----:B------:R-:W2:Y:S04]  /*2850*/  LDG.E.CONSTANT R15, desc[UR4][R12.64+0x8] ;  /* 0x000008040c0f7981 */ /* 0x000ea8000c1e9900 */
[----:B------:R-:W3:Y:S04]  /*2860*/  LDG.E.CONSTANT R3, desc[UR8][R12.64+0x4] ;  /* 0x000004080c037981 */ /* 0x000ee8000c1e9900 */
[----:B------:R-:W4:Y:S01]  /*2870*/  LDG.E.CONSTANT R2, desc[UR4][R10.64] ;  /* 0x000000040a027981 */ /* 0x000f22000c1e9900 */
[----:B------:R-:W1:Y:S03]  /*2880*/  LDCU UR4, c[0x0][0x3b8] ;  /* 0x00007700ff0477ac */ /* 0x000e660008000800 */
[----:B------:R-:W5:Y:S01]  /*2890*/  LDG.E.CONSTANT R20, desc[UR6][R8.64] ;  /* 0x0000000608147981 */ /* 0x000f62000c1e9900 */
[----:B------:R-:W-:Y:S01]  /*28a0*/  BSSY.RECONVERGENT B2, `(.L_x_115) ;  /* 0x000002c000027945 */ /* 0x000fe20003800200 */
[----:B-1----:R-:W-:Y:S01]  /*28b0*/  ISETP.GE.AND P0, PT, R23, UR4, PT ;  /* 0x0000000417007c0c */ /* 0x002fe2000bf06270 */
[----:B0-----:R-:W-:-:S05]  /*28c0*/  IMAD R30, R30, UR4, RZ ;  /* 0x000000041e1e7c24 */ /* 0x001fca000f8e02ff */
[----:B------:R-:W-:Y:S01]  /*28d0*/  SHF.L.U32 R35, R30, 0x1, RZ ;  /* 0x000000011e237819 */ /* 0x000fe200000006ff */
[----:B------:R-:W-:-:S06]  /*28e0*/  IMAD.WIDE R30, R27, 0x4, R8 ;  /* 0x000000041b1e7825 */ /* 0x000fcc00078e0208 */
[----:B------:R-:W-:Y:S01]  /*28f0*/  @P0 IADD3 R35, PT, PT, -R35, RZ, RZ ;  /* 0x000000ff23230210 */ /* 0x000fe20007ffe1ff */
[----:B--2---:R-:W-:-:S04]  /*2900*/  FADD R15, R22, R15 ;  /* 0x0000000f160f7221 */ /* 0x004fc80000000000 */
[----:B------:R-:W-:-:S04]  /*2910*/  FFMA.SAT R21, R15, -R32, 0.5 ;  /* 0x3f0000000f157423 */ /* 0x000fc80000002820 */
[----:B------:R-:W-:Y:S01]  /*2920*/  FFMA.RM R21, R21, R34, 12582913 ;  /* 0x4b40000115157423 */ /* 0x000fe20000004022 */
[----:B----4-:R-:W-:-:S03]  /*2930*/  FADD R25, -R2, R25 ;  /* 0x0000001902197221 */ /* 0x010fc60000000100 */
[C---:B------:R-:W-:Y:S01]  /*2940*/  FADD R26, R21.reuse, -12583039 ;  /* 0xcb40007f151a7421 */ /* 0x040fe20000000000 */
[----:B------:R-:W-:Y:S01]  /*2950*/  SHF.L.U32 R21, R21, 0x17, RZ ;  /* 0x0000001715157819 */ /* 0x000fe200000006ff */
[----:B------:R-:W-:Y:S02]  /*2960*/  FFMA R25, R25, R0, R2 ;  /* 0x0000000019197223 */ /* 0x000fe40000000002 */
[----:B------:R-:W-:-:S03]  /*2970*/  FFMA R26, R15, -1.4426950216293334961, -R26 ;  /* 0xbfb8aa3b0f1a7823 */ /* 0x000fc6000000081a */
[----:B------:R0:W-:Y:S01]  /*2980*/  STG.E desc[UR6][R4.64], R25 ;  /* 0x0000001904007986 */ /* 0x0001e2000c101906 */
[----:B------:R-:W-:Y:S01]  /*2990*/  FFMA R26, R15, -1.925963033500011079e-08, R26 ;  /* 0xb2a570600f1a7823 */ /* 0x000fe2000000001a */
[----:B---3--:R-:W-:-:S04]  /*29a0*/  FADD R15, R24, R3 ;  /* 0x00000003180f7221 */ /* 0x008fc80000000000 */
[----:B------:R-:W-:Y:S01]  /*29b0*/  FFMA.SAT R3, R15, -R32, 0.5 ;  /* 0x3f0000000f037423 */ /* 0x000fe20000002820 */
[----:B------:R-:W1:Y:S03]  /*29c0*/  MUFU.EX2 R26, R26 ;  /* 0x0000001a001a7308 */ /* 0x000e660000000800 */
[----:B------:R-:W-:Y:S01]  /*29d0*/  FFMA.RM R37, R3, R34, 12582913 ;  /* 0x4b40000103257423 */ /* 0x000fe20000004022 */
[----:B-----5:R-:W-:-:S03]  /*29e0*/  FFMA R3, R25, R16, -R20 ;  /* 0x0000001019037223 */ /* 0x020fc60000000814 */
[----:B------:R-:W-:Y:S01]  /*29f0*/  FADD R0, R37, -12583039 ;  /* 0xcb40007f25007421 */ /* 0x000fe20000000000 */
[----:B------:R-:W-:Y:S01]  /*2a00*/  FFMA R3, R3, R14, R20 ;  /* 0x0000000e03037223 */ /* 0x000fe20000000014 */
[----:B------:R-:W-:Y:S02]  /*2a10*/  SHF.L.U32 R37, R37, 0x17, RZ ;  /* 0x0000001725257819 */ /* 0x000fe400000006ff */
[C---:B------:R-:W-:Y:S02]  /*2a20*/  FFMA R0, R15.reuse, -1.4426950216293334961, -R0 ;  /* 0xbfb8aa3b0f007823 */ /* 0x040fe40000000800 */
[----:B------:R0:W-:Y:S02]  /*2a30*/  STG.E desc[UR8][R6.64], R3 ;  /* 0x0000000306007986 */ /* 0x0001e4000c101908 */
[----:B------:R-:W-:Y:S01]  /*2a40*/  FFMA R0, R15, -1.925963033500011079e-08, R0 ;  /* 0xb2a570600f007823 */ /* 0x000fe20000000000 */
[----:B------:R-:W-:-:S04]  /*2a50*/  IMAD.WIDE R14, R35, 0x4, R6 ;  /* 0x00000004230e7825 */ /* 0x000fc800078e0206 */
[----:B-1----:R-:W-:Y:S01]  /*2a60*/  FFMA R33, R21, R26, 1 ;  /* 0x3f80000015217423 */ /* 0x002fe2000000001a */
[----:B------:R0:W1:Y:S01]  /*2a70*/  MUFU.EX2 R34, R0 ;  /* 0x0000000000227308 */ /* 0x0000620000000800 */
[----:B------:R-:W-:-:S03]  /*2a80*/  IMAD.WIDE R20, R35, 0x4, R4 ;  /* 0x0000000423147825 */ /* 0x000fc600078e0204 */
        /* <DEDUP_REMOVED lines=9> */
.L_x_116:
[----:B------:R-:W0:Y:S02]  /*2b20*/  MUFU.RCP R32, R33 ;  /* 0x0000002100207308 */ /* 0x000e240000001000 */
[----:B0-----:R-:W-:-:S04]  /*2b30*/  FFMA R0, R33, R32, -1 ;  /* 0xbf80000021007423 */ /* 0x001fc80000000020 */
[----:B------:R-:W-:-:S04]  /*2b40*/  FADD.FTZ R3, -R0, -RZ ;  /* 0x800000ff00037221 */ /* 0x000fc80000010100 */
[----:B------:R-:W-:-:S07]  /*2b50*/  FFMA R32, R32, R3, R32 ;  /* 0x0000000320207223 */ /* 0x000fce0000000020 */
.L_x_117:
[----:B------:R-:W-:Y:S05]  /*2b60*/  BSYNC.RECONVERGENT B2 ;  /* 0x0000000000027941 */ /* 0x000fea0003800200 */
.L_x_115:
        /* <DEDUP_REMOVED lines=10> */
.L_x_119:
[----:B------:R-:W0:Y:S02]  /*2c10*/  MUFU.RCP R0, R37 ;  /* 0x0000002500007308 */ /* 0x000e240000001000 */
[----:B0-----:R-:W-:-:S04]  /*2c20*/  FFMA R2, R37, R0, -1 ;  /* 0xbf80000025027423 */ /* 0x001fc80000000000 */
[----:B------:R-:W-:-:S04]  /*2c30*/  FADD.FTZ R3, -R2, -RZ ;  /* 0x800000ff02037221 */ /* 0x000fc80000010100 */
[----:B------:R-:W-:-:S07]  /*2c40*/  FFMA R0, R0, R3, R0 ;  /* 0x0000000300007223 */ /* 0x000fce0000000000 */
.L_x_120:
[----:B------:R-:W-:Y:S05]  /*2c50*/  BSYNC.RECONVERGENT B2 ;  /* 0x0000000000027941 */ /* 0x000fea0003800200 */
.L_x_118:
[C---:B------:R-:W-:Y:S02]  /*2c60*/  R2UR UR4, R18.reuse ;  /* 0x00000000120472ca */ /* 0x040fe400000e0000 */
[C---:B------:R-:W-:Y:S02]  /*2c70*/  R2UR UR5, R19.reuse ;  /* 0x00000000130572ca */ /* 0x040fe400000e0000 */
[----:B------:R-:W-:Y:S02]  /*2c80*/  R2UR UR6, R18 ;  /* 0x00000000120672ca */ /* 0x000fe400000e0000 */
[----:B------:R-:W-:-:S09]  /*2c90*/  R2UR UR7, R19 ;  /* 0x00000000130772ca */ /* 0x000fd200000e0000 */
[----:B------:R-:W2:Y:S04]  /*2ca0*/  LDG.E.CONSTANT R12, desc[UR4][R12.64] ;  /* 0x000000040c0c7981 */ /* 0x000ea8000c1e9900 */
[----:B------:R-:W3:Y:S01]  /*2cb0*/  LDG.E.CONSTANT R30, desc[UR6][R30.64] ;  /* 0x000000061e1e7981 */ /* 0x000ee2000c1e9900 */
[----:B------:R-:W-:Y:S01]  /*2cc0*/  IADD3 R28, PT, PT, R28, 0x2, RZ ;  /* 0x000000021c1c7810 */ /* 0x000fe20007ffe0ff */
[----:B------:R-:W-:-:S03]  /*2cd0*/  IMAD.WIDE R6, R35, 0x8, R6 ;  /* 0x0000000823067825 */ /* 0x000fc600078e0206 */
[----:B------:R-:W-:Y:S01]  /*2ce0*/  ISETP.NE.AND P0, PT, R28, RZ, PT ;  /* 0x000000ff1c00720c */ /* 0x000fe20003f05270 */
[----:B------:R-:W-:-:S04]  /*2cf0*/  IMAD.WIDE R4, R35, 0x8, R4 ;  /* 0x0000000823047825 */ /* 0x000fc800078e0204 */
[----:B------:R-:W-:-:S04]  /*2d00*/  IMAD.WIDE R8, R27, 0x8, R8 ;  /* 0x000000081b087825 */ /* 0x000fc800078e0208 */
[----:B------:R-:W-:-:S04]  /*2d10*/  IMAD.WIDE R10, R29, 0x8, R10 ;  /* 0x000000081d0a7825 */ /* 0x000fc800078e020a */
[----:B--2---:R-:W-:-:S04]  /*2d20*/  FADD R25, R25, -R12 ;  /* 0x8000000c19197221 */ /* 0x004fc80000000000 */
[----:B------:R-:W-:-:S04]  /*2d30*/  FFMA R25, R25, R0, R12 ;  /* 0x0000000019197223 */ /* 0x000fc8000000000c */
[--C-:B---3--:R-:W-:Y:S01]  /*2d40*/  FFMA R3, R25, R16, -R30.reuse ;  /* 0x0000001019037223 */ /* 0x108fe2000000081e */
[----:B------:R0:W-:Y:S03]  /*2d50*/  STG.E desc[UR4][R20.64], R25 ;  /* 0x0000001914007986 */ /* 0x0001e6000c101904 */
[----:B------:R-:W-:-:S05]  /*2d60*/  FFMA R3, R3, R32, R30 ;  /* 0x0000002003037223 */ /* 0x000fca000000001e */
[----:B------:R0:W-:Y:S01]  /*2d70*/  STG.E desc[UR6][R14.64], R3 ;  /* 0x000000030e007986 */ /* 0x0001e2000c101906 */
[----:B------:R-:W-:Y:S05]  /*2d80*/  @P0 BRA `(.L_x_121) ;  /* 0xfffffff400b40947 */ /* 0x000fea000383ffff */
.L_x_108:
[----:B------:R-:W-:Y:S05]  /*2d90*/  BSYNC.RECONVERGENT B1 ;  /* 0x0000000000017941 */ /* 0x000fea0003800200 */
.L_x_107:
[----:B------:R-:W-:-:S04]  /*2da0*/  LOP3.LUT R17, R17, 0x1, RZ, 0xc0, !PT ;  /* 0x0000000111117812 */ /* 0x000fc800078ec0ff */
[----:B------:R-:W-:-:S13]  /*2db0*/  ISETP.NE.U32.AND P0, PT, R17, 0x1, PT ;  /* 0x000000011100780c */ /* 0x000fda0003f05070 */
[----:B------:R-:W-:Y:S05]  /*2dc0*/  @P0 EXIT ;  /* 0x000000000000094d */ /* 0x000fea0003800000 */
[----:B------:R-:W-:Y:S02]  /*2dd0*/  R2UR UR4, R18 ;  /* 0x00000000120472ca */ /* 0x000fe400000e0000 */
[----:B------:R-:W-:-:S13]  /*2de0*/  R2UR UR5, R19 ;  /* 0x00000000130572ca */ /* 0x000fda00000e0000 */
[----:B------:R-:W2:Y:S04]  /*2df0*/  LDG.E.CONSTANT R13, desc[UR4][R10.64+0x8] ;  /* 0x000008040a0d7981 */ /* 0x000ea8000c1e9900 */
[----:B0-----:R-:W3:Y:S01]  /*2e00*/  LDG.E.CONSTANT R3, desc[UR4][R10.64+0x4] ;  /* 0x000004040a037981 */ /* 0x001ee2000c1e9900 */
[----:B------:R-:W-:Y:S01]  /*2e10*/  HFMA2 R2, -RZ, RZ, 0.96630859375, -0.0022525787353515625 ;  /* 0x3bbb989dff027431 */ /* 0x000fe200000001ff */
[----:B------:R-:W-:Y:S01]  /*2e20*/  MOV R15, 0x437c0000 ;  /* 0x437c0000000f7802 */ /* 0x000fe20000000f00 */
        /* <DEDUP_REMOVED lines=14> */
[----:B------:R-:W-:-:S04]  /*2f10*/  FFMA R2, R3, -1.925963033500011079e-08, R2 ;  /* 0xb2a5706003027823 */ /* 0x000fc80000000002 */
[----:B------:R1:W2:Y:S01]  /*2f20*/  MUFU.EX2 R14, R2 ;  /* 0x00000002000e7308 */ /* 0x0002a20000000800 */
[----:B0-----:R-:W-:Y:S01]  /*2f30*/  FFMA R15, R12, R13, 1 ;  /* 0x3f8000000c0f7423 */ /* 0x001fe2000000000d */
[----:B------:R-:W-:-:S04]  /*2f40*/  SHF.L.U32 R13, R0, 0x17, RZ ;  /* 0x00000017000d7819 */ /* 0x000fc800000006ff */
[----:B------:R-:W-:-:S04]  /*2f50*/  IADD3 R3, PT, PT, R15, 0x1800000, RZ ;  /* 0x018000000f037810 */ /* 0x000fc80007ffe0ff */
[----:B------:R-:W-:-:S04]  /*2f60*/  LOP3.LUT R3, R3, 0x7f800000, RZ, 0xc0, !PT ;  /* 0x7f80000003037812 */ /* 0x000fc800078ec0ff */
[----:B------:R-:W-:-:S13]  /*2f70*/  ISETP.GT.U32.AND P0, PT, R3, 0x1ffffff, PT ;  /* 0x01ffffff0300780c */ /* 0x000fda0003f04070 */
[----:B-12---:R-:W-:Y:S05]  /*2f80*/  @P0 BRA `(.L_x_123) ;  /* 0x0000000000140947 */ /* 0x006fea0003800000 */
[----:B------:R-:W-:Y:S02]  /*2f90*/  MOV R0, R15 ;  /* 0x0000000f00007202 */ /* 0x000fe40000000f00 */
[----:B------:R-:W-:-:S07]  /*2fa0*/  MOV R26, 0x2fc0 ;  /* 0x00002fc0001a7802 */ /* 0x000fce0000000f00 */
[----:B------:R-:W-:Y:S05]  /*2fb0*/  CALL.REL.NOINC `($__internal_1_$__cuda_sm20_rcp_rn_f32_slowpath) ;  /* 0x0000001000d07944 */ /* 0x000fea0003c00000 */
[----:B------:R-:W-:Y:S01]  /*2fc0*/  MOV R12, R0 ;  /* 0x00000000000c7202 */ /* 0x000fe20000000f00 */
[----:B------:R-:W-:Y:S06]  /*2fd0*/  BRA `(.L_x_124) ;  /* 0x0000000000107947 */ /* 0x000fec0003800000 */
.L_x_123:
[----:B------:R-:W0:Y:S02]  /*2fe0*/  MUFU.RCP R12, R15 ;  /* 0x0000000f000c7308 */ /* 0x000e240000001000 */
[----:B0-----:R-:W-:-:S04]  /*2ff0*/  FFMA R0, R15, R12, -1 ;  /* 0xbf8000000f007423 */ /* 0x001fc8000000000c */
[----:B------:R-:W-:-:S04]  /*3000*/  FADD.FTZ R3, -R0, -RZ ;  /* 0x800000ff00037221 */ /* 0x000fc80000010100 */
[----:B------:R-:W-:-:S07]  /*3010*/  FFMA R12, R12, R3, R12 ;  /* 0x000000030c0c7223 */ /* 0x000fce000000000c */
.L_x_124:
[----:B------:R-:W-:Y:S05]  /*3020*/  BSYNC.RECONVERGENT B1 ;  /* 0x0000000000017941 */ /* 0x000fea0003800200 */
.L_x_122:
        /* <DEDUP_REMOVED lines=10> */
.L_x_126:
[----:B------:R-:W0:Y:S02]  /*30d0*/  MUFU.RCP R0, R13 ;  /* 0x0000000d00007308 */ /* 0x000e240000001000 */
[----:B0-----:R-:W-:-:S04]  /*30e0*/  FFMA R2, R13, R0, -1 ;  /* 0xbf8000000d027423 */ /* 0x001fc80000000000 */
[----:B------:R-:W-:-:S04]  /*30f0*/  FADD.FTZ R3, -R2, -RZ ;  /* 0x800000ff02037221 */ /* 0x000fc80000010100 */
[----:B------:R-:W-:-:S07]  /*3100*/  FFMA R0, R0, R3, R0 ;  /* 0x0000000300007223 */ /* 0x000fce0000000000 */
.L_x_127:
[----:B------:R-:W-:Y:S05]  /*3110*/  BSYNC.RECONVERGENT B1 ;  /* 0x0000000000017941 */ /* 0x000fea0003800200 */
.L_x_125:
[C---:B------:R-:W-:Y:S02]  /*3120*/  R2UR UR4, R18.reuse ;  /* 0x00000000120472ca */ /* 0x040fe400000e0000 */
[C---:B------:R-:W-:Y:S02]  /*3130*/  R2UR UR5, R19.reuse ;  /* 0x00000000130572ca */ /* 0x040fe400000e0000 */
[----:B------:R-:W-:Y:S02]  /*3140*/  R2UR UR6, R18 ;  /* 0x00000000120672ca */ /* 0x000fe400000e0000 */
[----:B------:R-:W-:-:S09]  /*3150*/  R2UR UR7, R19 ;  /* 0x00000000130772ca */ /* 0x000fd200000e0000 */
[----:B------:R-:W2:Y:S04]  /*3160*/  LDG.E.CONSTANT R10, desc[UR4][R10.64] ;  /* 0x000000040a0a7981 */ /* 0x000ea8000c1e9900 */
[----:B------:R-:W3:Y:S01]  /*3170*/  LDG.E.CONSTANT R8, desc[UR6][R8.64] ;  /* 0x0000000608087981 */ /* 0x000ee2000c1e9900 */
[----:B--2---:R-:W-:-:S04]  /*3180*/  FADD R25, -R10, R25 ;  /* 0x000000190a197221 */ /* 0x004fc80000000100 */
[----:B------:R-:W-:-:S04]  /*3190*/  FFMA R25, R25, R0, R10 ;  /* 0x0000000019197223 */ /* 0x000fc8000000000a */
[--C-:B---3--:R-:W-:Y:S01]  /*31a0*/  FFMA R3, R25, R16, -R8.reuse ;  /* 0x0000001019037223 */ /* 0x108fe20000000808 */
[----:B------:R-:W-:Y:S03]  /*31b0*/  STG.E desc[UR4][R4.64], R25 ;  /* 0x0000001904007986 */ /* 0x000fe6000c101904 */
[----:B------:R-:W-:-:S05]  /*31c0*/  FFMA R3, R3, R12, R8 ;  /* 0x0000000c03037223 */ /* 0x000fca0000000008 */
[----:B------:R-:W-:Y:S01]  /*31d0*/  STG.E desc[UR6][R6.64], R3 ;  /* 0x0000000306007986 */ /* 0x000fe2000c101906 */
[----:B------:R-:W-:Y:S05]  /*31e0*/  EXIT ;  /* 0x000000000000794d */ /* 0x000fea0003800000 */
.L_x_106:
[----:B------:R-:W-:Y:S01]  /*31f0*/  ISETP.NE.AND P0, PT, R17, 0x1, PT ;  /* 0x000000011100780c */ /* 0x000fe20003f05270 */
[----:B------:R-:W-:-:S12]  /*3200*/  BSSY.RECONVERGENT B1, `(.L_x_128) ;  /* 0x00000b9000017945 */ /* 0x000fd80003800200 */
[----:B------:R-:W-:Y:S05]  /*3210*/  @!P0 BRA `(.L_x_129) ;  /* 0x0000000800dc8947 */ /* 0x000fea0003800000 */
[----:B------:R-:W-:-:S04]  /*3220*/  LOP3.LUT R28, R17, 0x7ffffffe, RZ, 0xc0, !PT ;  /* 0x7ffffffe111c7812 */ /* 0x000fc800078ec0ff */
[----:B------:R-:W-:-:S07]  /*3230*/  IADD3 R28, PT, PT, -R28, RZ, RZ ;  /* 0x000000ff1c1c7210 */ /* 0x000fce0007ffe1ff */
.L_x_142:
[----:B------:R-:W-:Y:S02]  /*3240*/  R2UR UR4, R18 ;  /* 0x00000000120472ca */ /* 0x000fe400000e0000 */
[----:B------:R-:W-:-:S13]  /*3250*/  R2UR UR5, R19 ;  /* 0x00000000130572ca */ /* 0x000fda00000e0000 */
[----:B0-----:R-:W2:Y:S04]  /*3260*/  LDG.E.CONSTANT R13, desc[UR4][R10.64+0x8] ;  /* 0x000008040a0d7981 */ /* 0x001ea8000c1e9900 */
[----:B------:R-:W3:Y:S01]  /*3270*/  LDG.E.CONSTANT R3, desc[UR4][R10.64+0x4] ;  /* 0x000004040a037981 */ /* 0x000ee2000c1e9900 */
        /* <DEDUP_REMOVED lines=11> */
[----:B------:R-:W-:-:S03]  /*3330*/  FFMA.SAT R0, R3, -R2, 0.5 ;  /* 0x3f00000003007423 */ /* 0x000fc60000002802 */
[----:B------:R0:W1:Y:S01]  /*3340*/  MUFU.EX2 R13, R14 ;  /* 0x0000000e000d7308 */ /* 0x0000620000000800 */
[----:B------:R-:W-:-:S04]  /*3350*/  FFMA.RM R0, R0, R15, 12582913 ;  /* 0x4b40000100007423 */ /* 0x000fc8000000400f */
[----:B------:R-:W-:-:S04]  /*3360*/  FADD R2, R0, -12583039 ;  /* 0xcb40007f00027421 */ /* 0x000fc80000000000 */
[----:B------:R-:W-:Y:S01]  /*3370*/  FFMA R2, R3, -1.4426950216293334961, -R2 ;  /* 0xbfb8aa3b03027823 */ /* 0x000fe20000000802 */
[----:B0-----:R-:W-:-:S03]  /*3380*/  SHF.L.U32 R14, R0, 0x17, RZ ;  /* 0x00000017000e7819 */ /* 0x001fc600000006ff */
[----:B------:R-:W-:Y:S01]  /*3390*/  FFMA R2, R3, -1.925963033500011079e-08, R2 ;  /* 0xb2a5706003027823 */ /* 0x000fe20000000002 */
[----:B-1----:R-:W-:-:S03]  /*33a0*/  FFMA R15, R12, R13, 1 ;  /* 0x3f8000000c0f7423 */ /* 0x002fc6000000000d */
        /* <DEDUP_REMOVED lines=10> */
.L_x_131:
[----:B------:R-:W0:Y:S02]  /*3450*/  MUFU.RCP R12, R15 ;  /* 0x0000000f000c7308 */ /* 0x000e240000001000 */
[----:B0-----:R-:W-:-:S04]  /*3460*/  FFMA R0, R15, R12, -1 ;  /* 0xbf8000000f007423 */ /* 0x001fc8000000000c */
[----:B------:R-:W-:-:S04]  /*3470*/  FADD.FTZ R3, -R0, -RZ ;  /* 0x800000ff00037221 */ /* 0x000fc80000010100 */
[----:B------:R-:W-:-:S07]  /*3480*/  FFMA R12, R12, R3, R12 ;  /* 0x000000030c0c7223 */ /* 0x000fce000000000c */
.L_x_132:
[----:B------:R-:W-:Y:S05]  /*3490*/  BSYNC.RECONVERGENT B2 ;  /* 0x0000000000027941 */ /* 0x000fea0003800200 */
.L_x_130:
        /* <DEDUP_REMOVED lines=10> */
.L_x_134:
[----:B------:R-:W0:Y:S02]  /*3540*/  MUFU.RCP R0, R13 ;  /* 0x0000000d00007308 */ /* 0x000e240000001000 */
[----:B0-----:R-:W-:-:S04]  /*3550*/  FFMA R2, R13, R0, -1 ;  /* 0xbf8000000d027423 */ /* 0x001fc80000000000 */
[----:B------:R-:W-:-:S04]  /*3560*/  FADD.FTZ R3, -R2, -RZ ;  /* 0x800000ff02037221 */ /* 0x000fc80000010100 */
[----:B------:R-:W-:-:S07]  /*3570*/  FFMA R0, R0, R3, R0 ;  /* 0x0000000300007223 */ /* 0x000fce0000000000 */
.L_x_135:
[----:B------:R-:W-:Y:S05]  /*3580*/  BSYNC.RECONVERGENT B2 ;  /* 0x0000000000027941 */ /* 0x000fea0003800200 */
.L_x_133:
[C---:B------:R-:W-:Y:S02]  /*3590*/  R2UR UR4, R18.reuse ;  /* 0x00000000120472ca */ /* 0x040fe400000e0000 */
[----:B------:R-:W-:Y:S01]  /*35a0*/  R2UR UR5, R19 ;  /* 0x00000000130572ca */ /* 0x000fe200000e0000 */
[----:B------:R-:W-:Y:S01]  /*35b0*/  IMAD.WIDE R20, R29, 0x4, R10 ;  /* 0x000000041d147825 */ /* 0x000fe200078e020a */
[C---:B------:R-:W-:Y:S02]  /*35c0*/  R2UR UR6, R18.reuse ;  /* 0x00000000120672ca */ /* 0x040fe400000e0000 */
[C---:B------:R-:W-:Y:S01]  /*35d0*/  R2UR UR7, R19.reuse ;  /* 0x00000000130772ca */ /* 0x040fe200000e0000 */
[----:B------:R-:W-:Y:S02]  /*35e0*/  HFMA2 R32, -RZ, RZ, 0.96630859375, -0.0022525787353515625 ;  /* 0x3bbb989dff207431 */ /* 0x000fe400000001ff */
[----:B------:R-:W-:Y:S01]  /*35f0*/  IMAD.MOV.U32 R14, RZ, RZ, 0x3c80f082 ;  /* 0x3c80f082ff0e7424 */ /* 0x000fe200078e00ff */
[----:B------:R-:W-:Y:S01]  /*3600*/  MOV R33, 0x437c0000 ;  /* 0x437c000000217802 */ /* 0x000fe20000000f00 */
[----:B------:R-:W0:Y:S04]  /*3610*/  LDC R31, c[0x0][0x3b0] ;  /* 0x0000ec00ff1f7b82 */ /* 0x000e280000000800 */
[----:B------:R-:W2:Y:S04]  /*3620*/  LDG.E.CONSTANT R2, desc[UR4][R10.64] ;  /* 0x000000040a027981 */ /* 0x000ea8000c1e9900 */
[----:B------:R-:W3:Y:S04]  /*3630*/  LDG.E.CONSTANT R15, desc[UR4][R20.64+0x8] ;  /* 0x00000804140f7981 */ /* 0x000ee8000c1e9900 */
[----:B------:R-:W4:Y:S04]  /*3640*/  LDG.E.CONSTANT R13, desc[UR6][R20.64+0x4] ;  /* 0x00000406140d7981 */ /* 0x000f28000c1e9900 */
[----:B------:R-:W5:Y:S01]  /*3650*/  LDG.E.CONSTANT R26, desc[UR4][R8.64] ;  /* 0x00000004081a7981 */ /* 0x000f62000c1e9900 */
[----:B------:R-:W0:Y:S01]  /*3660*/  LDCU UR4, c[0x0][0x3b8] ;  /* 0x00007700ff0477ac */ /* 0x000e220008000800 */
[----:B------:R-:W-:Y:S01]  /*3670*/  R2UR UR8, R18 ;  /* 0x00000000120872ca */ /* 0x000fe200000e0000 */
[----:B------:R-:W-:Y:S01]  /*3680*/  BSSY.RECONVERGENT B2, `(.L_x_136) ;  /* 0x000003d000027945 */ /* 0x000fe20003800200 */
[----:B------:R-:W-:Y:S01]  /*3690*/  R2UR UR9, R19 ;  /* 0x00000000130972ca */ /* 0x000fe200000e0000 */
[----:B0-----:R-:W-:-:S05]  /*36a0*/  IMAD R31, R31, UR4, RZ ;  /* 0x000000041f1f7c24 */ /* 0x001fca000f8e02ff */
[----:B------:R-:W-:Y:S01]  /*36b0*/  SHF.L.U32 R35, R31, 0x1, RZ ;  /* 0x000000011f237819 */ /* 0x000fe200000006ff */
[----:B--2---:R-:W-:-:S04]  /*36c0*/  FADD R25, -R2, R25 ;  /* 0x0000001902197221 */ /* 0x004fc80000000100 */
[----:B------:R-:W-:Y:S01]  /*36d0*/  FFMA R25, R25, R0, R2 ;  /* 0x0000000019197223 */ /* 0x000fe20000000002 */
[----:B---3--:R-:W-:-:S03]  /*36e0*/  FADD R15, R22, R15 ;  /* 0x0000000f160f7221 */ /* 0x008fc60000000000 */
[C---:B------:R-:W-:Y:S01]  /*36f0*/  FMUL R0, |R25|.reuse, 2.8853900432586669922 ;  /* 0x4038aa3b19007820 */ /* 0x040fe20000400200 */
[----:B------:R-:W-:Y:S01]  /*3700*/  FMUL R3, R25, R25 ;  /* 0x0000001919037220 */ /* 0x000fe20000400000 */
[----:B------:R-:W-:Y:S01]  /*3710*/  FFMA.SAT R30, R15, -R32, 0.5 ;  /* 0x3f0000000f1e7423 */ /* 0x000fe20000002820 */
[----:B------:R-:W-:Y:S01]  /*3720*/  FSETP.GE.AND P1, PT, |R25|, 0.60000002384185791016, PT ;  /* 0x3f19999a1900780b */ /* 0x000fe20003f26200 */
[----:B----4-:R-:W-:Y:S01]  /*3730*/  FADD R13, R24, R13 ;  /* 0x0000000d180d7221 */ /* 0x010fe20000000000 */
[----:B------:R-:W-:Y:S01]  /*3740*/  FFMA R14, R3, R14, -0.052303962409496307373 ;  /* 0xbd563cae030e7423 */ /* 0x000fe2000000000e */
[----:B------:R-:W0:Y:S01]  /*3750*/  MUFU.EX2 R0, R0 ;  /* 0x0000000000007308 */ /* 0x000e220000000800 */
[----:B------:R-:W-:Y:S01]  /*3760*/  FFMA.RM R30, R30, R33, 12582913 ;  /* 0x4b4000011e1e7423 */ /* 0x000fe20000004021 */
[----:B------:R-:W-:Y:S01]  /*3770*/  FSETP.GE.AND P0, PT, |R25|, 9.010913848876953125, PT ;  /* 0x41102cb41900780b */ /* 0x000fe20003f06200 */
[----:B------:R-:W-:Y:S01]  /*3780*/  FFMA R14, R3, R14, 0.1331529766321182251 ;  /* 0x3e085941030e7423 */ /* 0x000fe2000000000e */
[----:B------:R1:W-:Y:S01]  /*3790*/  STG.E desc[UR6][R4.64], R25 ;  /* 0x0000001904007986 */ /* 0x0003e2000c101906 */
[----:B0-----:R-:W-:-:S02]  /*37a0*/  FADD R2, R0, 1 ;  /* 0x3f80000000027421 */ /* 0x001fc40000000000 */
[C---:B------:R-:W-:Y:S01]  /*37b0*/  FFMA R0, R3.reuse, R14, -0.33332768082618713379 ;  /* 0xbeaaa9ed03007423 */ /* 0x040fe2000000000e */
[C---:B------:R-:W-:Y:S01]  /*37c0*/  FADD R14, R30.reuse, -12583039 ;  /* 0xcb40007f1e0e7421 */ /* 0x040fe20000000000 */
[----:B------:R-:W-:Y:S02]  /*37d0*/  SHF.L.U32 R30, R30, 0x17, RZ ;  /* 0x000000171e1e7819 */ /* 0x000fe400000006ff */
[----:B------:R-:W-:Y:S01]  /*37e0*/  FFMA R0, R3, R0, RZ ;  /* 0x0000000003007223 */ /* 0x000fe200000000ff */
[----:B------:R-:W0:Y:S01]  /*37f0*/  MUFU.RCP R2, R2 ;  /* 0x0000000200027308 */ /* 0x000e220000001000 */
[----:B------:R-:W-:Y:S02]  /*3800*/  HFMA2 R3, -RZ, RZ, 1.875, 0 ;  /* 0x3f800000ff037431 */ /* 0x000fe400000001ff */
[----:B------:R-:W-:-:S04]  /*3810*/  FFMA R14, R15, -1.4426950216293334961, -R14 ;  /* 0xbfb8aa3b0f0e7823 */ /* 0x000fc8000000080e */
[----:B------:R-:W-:-:S04]  /*3820*/  FFMA R14, R15, -1.925963033500011079e-08, R14 ;  /* 0xb2a570600f0e7823 */ /* 0x000fc8000000000e */
[----:B------:R-:W2:Y:S01]  /*3830*/  MUFU.EX2 R15, R14 ;  /* 0x0000000e000f7308 */ /* 0x000ea20000000800 */
[----:B0-----:R-:W-:-:S05]  /*3840*/  FFMA R2, R2, -2, R3 ;  /* 0xc000000002027823 */ /* 0x001fca0000000003 */
[----:B------:R-:W-:Y:S02]  /*3850*/  FSEL R2, R2, 1, !P0 ;  /* 0x3f80000002027808 */ /* 0x000fe40004000000 */
[----:B------:R-:W-:Y:S02]  /*3860*/  ISETP.GE.AND P0, PT, R23, UR4, PT ;  /* 0x0000000417007c0c */ /* 0x000fe4000bf06270 */
[--C-:B------:R-:W-:Y:S01]  /*3870*/  LOP3.LUT R3, R2, 0x80000000, R25.reuse, 0xb8, !PT ;  /* 0x8000000002037812 */ /* 0x100fe200078eb819 */
[----:B------:R-:W-:Y:S01]  /*3880*/  FFMA.SAT R2, R13, -R32, 0.5 ;  /* 0x3f0000000d027423 */ /* 0x000fe20000002820 */
[----:B------:R-:W-:-:S03]  /*3890*/  @!P1 FFMA R3, R25, R0, R25 ;  /* 0x0000000019039223 */ /* 0x000fc60000000019 */
[----:B------:R-:W-:Y:S01]  /*38a0*/  FFMA.RM R2, R2, R33, 12582913 ;  /* 0x4b40000102027423 */ /* 0x000fe20000004021 */
[----:B-----5:R-:W-:Y:S01]  /*38b0*/  FFMA R3, R3, R16, -R26 ;  /* 0x0000001003037223 */ /* 0x020fe2000000081a */
[----:B--2---:R-:W-:Y:S01]  /*38c0*/  FFMA R33, R30, R15, 1 ;  /* 0x3f8000001e217423 */ /* 0x004fe2000000000f */
[----:B------:R-:W-:-:S04]  /*38d0*/  IMAD.WIDE R30, R27, 0x4, R8 ;  /* 0x000000041b1e7825 */ /* 0x000fc800078e0208 */
[----:B------:R-:W-:Y:S01]  /*38e0*/  FADD R0, R2, -12583039 ;  /* 0xcb40007f02007421 */ /* 0x000fe20000000000 */
[----:B------:R-:W-:Y:S01]  /*38f0*/  FFMA R3, R3, R12, R26 ;  /* 0x0000000c03037223 */ /* 0x000fe2000000001a */
[----:B------:R-:W-:Y:S02]  /*3900*/  @P0 IADD3 R35, PT, PT, -R35, RZ, RZ ;  /* 0x000000ff23230210 */ /* 0x000fe40007ffe1ff */
[----:B------:R-:W-:Y:S01]  /*3910*/  IADD3 R12, PT, PT, R33, 0x1800000, RZ ;  /* 0x01800000210c7810 */ /* 0x000fe20007ffe0ff */
[----:B------:R-:W-:Y:S01]  /*3920*/  FFMA R0, R13, -1.4426950216293334961, -R0 ;  /* 0xbfb8aa3b0d007823 */ /* 0x000fe20000000800 */
[----:B------:R1:W-:Y:S01]  /*3930*/  STG.E desc[UR8][R6.64], R3 ;  /* 0x0000000306007986 */ /* 0x0003e2000c101908 */
[----:B------:R-:W-:Y:S01]  /*3940*/  IMAD.WIDE R14, R35, 0x4, R4 ;  /* 0x00000004230e7825 */ /* 0x000fe200078e0204 */
[----:B------:R-:W-:-:S03]  /*3950*/  LOP3.LUT R12, R12, 0x7f800000, RZ, 0xc0, !PT ;  /* 0x7f8000000c0c7812 */ /* 0x000fc600078ec0ff */
[----:B------:R-:W-:Y:S01]  /*3960*/  FFMA R0, R13, -1.925963033500011079e-08, R0 ;  /* 0xb2a570600d007823 */ /* 0x000fe20000000000 */
[----:B------:R-:W-:Y:S02]  /*3970*/  SHF.L.U32 R37, R2, 0x17, RZ ;  /* 0x0000001702257819 */ /* 0x000fe400000006ff */
[----:B------:R-:W-:Y:S01]  /*3980*/  ISETP.GT.U32.AND P0, PT, R12, 0x1ffffff, PT ;  /* 0x01ffffff0c00780c */ /* 0x000fe20003f04070 */
[----:B------:R1:W0:Y:S01]  /*3990*/  MUFU.EX2 R34, R0 ;  /* 0x0000000000227308 */ /* 0x0002220000000800 */
[----:B------:R-:W-:-:S11]  /*39a0*/  IMAD.WIDE R12, R35, 0x4, R6 ;  /* 0x00000004230c7825 */ /* 0x000fd600078e0206 */
[----:B-1----:R-:W-:Y:S05]  /*39b0*/  @P0 BRA `(.L_x_137) ;  /* 0x0000000000140947 */ /* 0x002fea0003800000 */
[----:B------:R-:W-:Y:S02]  /*39c0*/  MOV R0, R33 ;  /* 0x0000002100007202 */ /* 0x000fe40000000f00 */
[----:B------:R-:W-:-:S07]  /*39d0*/  MOV R26, 0x39f0 ;  /* 0x000039f0001a7802 */ /* 0x000fce0000000f00 */
[----:B0-----:R-:W-:Y:S05]  /*39e0*/  CALL.REL.NOINC `($__internal_1_$__cuda_sm20_rcp_rn_f32_slowpath) ;  /* 0x0000000800447944 */ /* 0x001fea0003c00000 */
[----:B------:R-:W-:Y:S01]  /*39f0*/  MOV R32, R0 ;  /* 0x0000000000207202 */ /* 0x000fe20000000f00 */
[----:B------:R-:W-:Y:S06]  /*3a00*/  BRA `(.L_x_138) ;  /* 0x0000000000107947 */ /* 0x000fec0003800000 */
.L_x_137:
[----:B------:R-:W1:Y:S02]  /*3a10*/  MUFU.RCP R32, R33 ;  /* 0x0000002100207308 */ /* 0x000e640000001000 */
[----:B-1----:R-:W-:-:S04]  /*3a20*/  FFMA R0, R33, R32, -1 ;  /* 0xbf80000021007423 */ /* 0x002fc80000000020 */
[----:B------:R-:W-:-:S04]  /*3a30*/  FADD.FTZ R3, -R0, -RZ ;  /* 0x800000ff00037221 */ /* 0x000fc80000010100 */
[----:B------:R-:W-:-:S07]  /*3a40*/  FFMA R32, R32, R3, R32 ;  /* 0x0000000320207223 */ /* 0x000fce0000000020 */
.L_x_138:
[----:B------:R-:W-:Y:S05]  /*3a50*/  BSYNC.RECONVERGENT B2 ;  /* 0x0000000000027941 */ /* 0x000fea0003800200 */
.L_x_136:
[----:B0-----:R-:W-:Y:S01]  /*3a60*/  FFMA R37, R37, R34, 1 ;  /* 0x3f80000025257423 */ /* 0x001fe20000000022 */
        /* <DEDUP_REMOVED lines=9> */
.L_x_140:
[----:B------:R-:W0:Y:S02]  /*3b00*/  MUFU.RCP R0, R37 ;  /* 0x0000002500007308 */ /* 0x000e240000001000 */
[----:B0-----:R-:W-:-:S04]  /*3b10*/  FFMA R2, R37, R0, -1 ;  /* 0xbf80000025027423 */ /* 0x001fc80000000000 */
[----:B------:R-:W-:-:S04]  /*3b20*/  FADD.FTZ R3, -R2, -RZ ;  /* 0x800000ff02037221 */ /* 0x000fc80000010100 */
[----:B------:R-:W-:-:S07]  /*3b30*/  FFMA R0, R0, R3, R0 ;  /* 0x0000000300007223 */ /* 0x000fce0000000000 */
.L_x_141:
[----:B------:R-:W-:Y:S05]  /*3b40*/  BSYNC.RECONVERGENT B2 ;  /* 0x0000000000027941 */ /* 0x000fea0003800200 */
.L_x_139:
[----:B------:R-:W-:Y:S02]  /*3b50*/  R2UR UR4, R18 ;  /* 0x00000000120472ca */ /* 0x000fe400000e0000 */
[----:B------:R-:W-:-:S13]  /*3b60*/  R2UR UR5, R19 ;  /* 0x00000000130572ca */ /* 0x000fda00000e0000 */
[----:B------:R-:W2:Y:S04]  /*3b70*/  LDG.E.CONSTANT R20, desc[UR4][R20.64] ;  /* 0x0000000414147981 */ /* 0x000ea8000c1e9900 */
[----:B------:R-:W3:Y:S01]  /*3b80*/  LDG.E.CONSTANT R30, desc[UR4][R30.64] ;  /* 0x000000041e1e7981 */ /* 0x000ee2000c1e9900 */
[----:B------:R-:W-:Y:S01]  /*3b90*/  MOV R26, 0x3c80f082 ;  /* 0x3c80f082001a7802 */ /* 0x000fe20000000f00 */
[----:B------:R-:W-:Y:S01]  /*3ba0*/  HFMA2 R3, -RZ, RZ, 1.875, 0 ;  /* 0x3f800000ff037431 */ /* 0x000fe200000001ff */
[----:B------:R-:W-:Y:S01]  /*3bb0*/  IADD3 R28, PT, PT, R28, 0x2, RZ ;  /* 0x000000021c1c7810 */ /* 0x000fe20007ffe0ff */
[----:B------:R-:W-:Y:S01]  /*3bc0*/  IMAD.WIDE R6, R35, 0x8, R6 ;  /* 0x0000000823067825 */ /* 0x000fe200078e0206 */
[----:B------:R-:W-:Y:S02]  /*3bd0*/  R2UR UR6, R18 ;  /* 0x00000000120672ca */ /* 0x000fe400000e0000 */
[----:B------:R-:W-:Y:S01]  /*3be0*/  R2UR UR7, R19 ;  /* 0x00000000130772ca */ /* 0x000fe200000e0000 */
[----:B------:R-:W-:-:S04]  /*3bf0*/  IMAD.WIDE R4, R35, 0x8, R4 ;  /* 0x0000000823047825 */ /* 0x000fc800078e0204 */
[----:B------:R-:W-:-:S04]  /*3c00*/  IMAD.WIDE R8, R27, 0x8, R8 ;  /* 0x000000081b087825 */ /* 0x000fc800078e0208 */
[----:B------:R-:W-:-:S04]  /*3c10*/  IMAD.WIDE R10, R29, 0x8, R10 ;  /* 0x000000081d0a7825 */ /* 0x000fc800078e020a */
[----:B--2---:R-:W-:-:S04]  /*3c20*/  FADD R25, R25, -R20 ;  /* 0x8000001419197221 */ /* 0x004fc80000000000 */
[----:B------:R-:W-:-:S04]  /*3c30*/  FFMA R25, R25, R0, R20 ;  /* 0x0000000019197223 */ /* 0x000fc80000000014 */
[C---:B------:R-:W-:Y:S01]  /*3c40*/  FMUL R0, |R25|.reuse, 2.8853900432586669922 ;  /* 0x4038aa3b19007820 */ /* 0x040fe20000400200 */
[C---:B------:R-:W-:Y:S01]  /*3c50*/  FMUL R21, R25.reuse, R25 ;  /* 0x0000001919157220 */ /* 0x040fe20000400000 */
[C---:B------:R-:W-:Y:S01]  /*3c60*/  FSETP.GE.AND P1, PT, |R25|.reuse, 0.60000002384185791016, PT ;  /* 0x3f19999a1900780b */ /* 0x040fe20003f26200 */
[----:B------:R0:W-:Y:S01]  /*3c70*/  STG.E desc[UR4][R14.64], R25 ;  /* 0x000000190e007986 */ /* 0x0001e2000c101904 */
[----:B------:R-:W-:Y:S01]  /*3c80*/  FSETP.GE.AND P0, PT, |R25|, 9.010913848876953125, PT ;  /* 0x41102cb41900780b */ /* 0x000fe20003f06200 */
[C---:B------:R-:W-:Y:S01]  /*3c90*/  FFMA R20, R21.reuse, R26, -0.052303962409496307373 ;  /* 0xbd563cae15147423 */ /* 0x040fe2000000001a */
[----:B------:R-:W1:Y:S03]  /*3ca0*/  MUFU.EX2 R0, R0 ;  /* 0x0000000000007308 */ /* 0x000e660000000800 */
[----:B------:R-:W-:Y:S01]  /*3cb0*/  FFMA R26, R21, R20, 0.1331529766321182251 ;  /* 0x3e085941151a7423 */ /* 0x000fe20000000014 */
[----:B-1----:R-:W-:-:S03]  /*3cc0*/  FADD R2, R0, 1 ;  /* 0x3f80000000027421 */ /* 0x002fc60000000000 */
[----:B------:R-:W-:-:S04]  /*3cd0*/  FFMA R0, R21, R26, -0.33332768082618713379 ;  /* 0xbeaaa9ed15007423 */ /* 0x000fc8000000001a */
[----:B------:R-:W-:Y:S01]  /*3ce0*/  FFMA R0, R21, R0, RZ ;  /* 0x0000000015007223 */ /* 0x000fe200000000ff */
[----:B------:R-:W1:Y:S02]  /*3cf0*/  MUFU.RCP R2, R2 ;  /* 0x0000000200027308 */ /* 0x000e640000001000 */
[----:B-1----:R-:W-:-:S05]  /*3d00*/  FFMA R3, R2, -2, R3 ;  /* 0xc000000002037823 */ /* 0x002fca0000000003 */
[----:B------:R-:W-:Y:S02]  /*3d10*/  FSEL R20, R3, 1, !P0 ;  /* 0x3f80000003147808 */ /* 0x000fe40004000000 */
[----:B------:R-:W-:Y:S02]  /*3d20*/  ISETP.NE.AND P0, PT, R28, RZ, PT ;  /* 0x000000ff1c00720c */ /* 0x000fe40003f05270 */
[--C-:B------:R-:W-:Y:S01]  /*3d30*/  LOP3.LUT R3, R20, 0x80000000, R25.reuse, 0xb8, !PT ;  /* 0x8000000014037812 */ /* 0x100fe200078eb819 */
[----:B------:R-:W-:-:S04]  /*3d40*/  @!P1 FFMA R3, R25, R0, R25 ;  /* 0x0000000019039223 */ /* 0x000fc80000000019 */
[----:B---3--:R-:W-:-:S04]  /*3d50*/  FFMA R3, R3, R16, -R30 ;  /* 0x0000001003037223 */ /* 0x008fc8000000081e */
[----:B------:R-:W-:-:S05]  /*3d60*/  FFMA R3, R3, R32, R30 ;  /* 0x0000002003037223 */ /* 0x000fca000000001e */
[----:B------:R0:W-:Y:S01]  /*3d70*/  STG.E desc[UR6][R12.64], R3 ;  /* 0x000000030c007986 */ /* 0x0001e2000c101906 */
[----:B------:R-:W-:Y:S05]  /*3d80*/  @P0 BRA `(.L_x_142) ;  /* 0xfffffff4002c0947 */ /* 0x000fea000383ffff */
.L_x_129:
[----:B------:R-:W-:Y:S05]  /*3d90*/  BSYNC.RECONVERGENT B1 ;  /* 0x0000000000017941 */ /* 0x000fea0003800200 */
.L_x_128:
[----:B------:R-:W-:-:S04]  /*3da0*/  LOP3.LUT R17, R17, 0x1, RZ, 0xc0, !PT ;  /* 0x0000000111117812 */ /* 0x000fc800078ec0ff */
[----:B------:R-:W-:-:S13]  /*3db0*/  ISETP.NE.U32.AND P0, PT, R17, 0x1, PT ;  /* 0x000000011100780c */ /* 0x000fda0003f05070 */
[----:B------:R-:W-:Y:S05]  /*3dc0*/  @P0 EXIT ;  /* 0x000000000000094d */ /* 0x000fea0003800000 */
        /* <DEDUP_REMOVED lines=33> */
.L_x_144:
[----:B------:R-:W0:Y:S02]  /*3fe0*/  MUFU.RCP R12, R15 ;  /* 0x0000000f000c7308 */ /* 0x000e240000001000 */
[----:B0-----:R-:W-:-:S04]  /*3ff0*/  FFMA R0, R15, R12, -1 ;  /* 0xbf8000000f007423 */ /* 0x001fc8000000000c */
[----:B------:R-:W-:-:S04]  /*4000*/  FADD.FTZ R3, -R0, -RZ ;  /* 0x800000ff00037221 */ /* 0x000fc80000010100 */
[----:B------:R-:W-:-:S07]  /*4010*/  FFMA R12, R12, R3, R12 ;  /* 0x000000030c0c7223 */ /* 0x000fce000000000c */
.L_x_145:
[----:B------:R-:W-:Y:S05]  /*4020*/  BSYNC.RECONVERGENT B1 ;  /* 0x0000000000017941 */ /* 0x000fea0003800200 */
.L_x_143:
        /* <DEDUP_REMOVED lines=10> */
.L_x_147:
[----:B------:R-:W0:Y:S02]  /*40d0*/  MUFU.RCP R0, R13 ;  /* 0x0000000d00007308 */ /* 0x000e240000001000 */
[----:B0-----:R-:W-:-:S04]  /*40e0*/  FFMA R2, R13, R0, -1 ;  /* 0xbf8000000d027423 */ /* 0x001fc80000000000 */
[----:B------:R-:W-:-:S04]  /*40f0*/  FADD.FTZ R3, -R2, -RZ ;  /* 0x800000ff02037221 */ /* 0x000fc80000010100 */
[----:B------:R-:W-:-:S07]  /*4100*/  FFMA R0, R0, R3, R0 ;  /* 0x0000000300007223 */ /* 0x000fce0000000000 */
.L_x_148:
[----:B------:R-:W-:Y:S05]  /*4110*/  BSYNC.RECONVERGENT B1 ;  /* 0x0000000000017941 */ /* 0x000fea0003800200 */
.L_x_146:
[----:B------:R-:W-:Y:S02]  /*4120*/  R2UR UR4, R18 ;  /* 0x00000000120472ca */ /* 0x000fe400000e0000 */
[----:B------:R-:W-:-:S13]  /*4130*/  R2UR UR5, R19 ;  /* 0x00000000130572ca */ /* 0x000fda00000e0000 */
[----:B------:R-:W2:Y:S04]  /*4140*/  LDG.E.CONSTANT R10, desc[UR4][R10.64] ;  /* 0x000000040a0a7981 */ /* 0x000ea8000c1e9900 */
[----:B------:R0:W3:Y:S01]  /*4150*/  LDG.E.CONSTANT R14, desc[UR4][R8.64] ;  /* 0x00000004080e7981 */ /* 0x0000e2000c1e9900 */
[----:B------:R-:W-:Y:S01]  /*4160*/  MOV R20, 0x3c80f082 ;  /* 0x3c80f08200147802 */ /* 0x000fe20000000f00 */
[----:B------:R-:W-:Y:S01]  /*4170*/  HFMA2 R3, -RZ, RZ, 1.875, 0 ;  /* 0x3f800000ff037431 */ /* 0x000fe200000001ff */
[----:B------:R-:W-:Y:S02]  /*4180*/  R2UR UR6, R18 ;  /* 0x00000000120672ca */ /* 0x000fe400000e0000 */
[----:B------:R-:W-:Y:S01]  /*4190*/  R2UR UR7, R19 ;  /* 0x00000000130772ca */ /* 0x000fe200000e0000 */
[----:B--2---:R-:W-:-:S04]  /*41a0*/  FADD R25, -R10, R25 ;  /* 0x000000190a197221 */ /* 0x004fc80000000100 */
[----:B------:R-:W-:-:S04]  /*41b0*/  FFMA R25, R25, R0, R10 ;  /* 0x0000000019197223 */ /* 0x000fc8000000000a */
[C---:B------:R-:W-:Y:S01]  /*41c0*/  FMUL R0, |R25|.reuse, 2.8853900432586669922 ;  /* 0x4038aa3b19007820 */ /* 0x040fe20000400200 */
[C---:B------:R-:W-:Y:S01]  /*41d0*/  FMUL R11, R25.reuse, R25 ;  /* 0x00000019190b7220 */ /* 0x040fe20000400000 */
[C---:B------:R-:W-:Y:S01]  /*41e0*/  FSETP.GE.AND P1, PT, |R25|.reuse, 0.60000002384185791016, PT ;  /* 0x3f19999a1900780b */ /* 0x040fe20003f26200 */
[----:B------:R-:W-:Y:S01]  /*41f0*/  STG.E desc[UR4][R4.64], R25 ;  /* 0x0000001904007986 */ /* 0x000fe2000c101904 */
        /* <DEDUP_REMOVED lines=9> */
[----:B0-----:R-:W-:-:S04]  /*4290*/  FSEL R8, R3, 1, !P0 ;  /* 0x3f80000003087808 */ /* 0x001fc80004000000 */
[--C-:B------:R-:W-:Y:S01]  /*42a0*/  LOP3.LUT R3, R8, 0x80000000, R25.reuse, 0xb8, !PT ;  /* 0x8000000008037812 */ /* 0x100fe200078eb819 */
[----:B------:R-:W-:-:S04]  /*42b0*/  @!P1 FFMA R3, R25, R0, R25 ;  /* 0x0000000019039223 */ /* 0x000fc80000000019 */
[----:B---3--:R-:W-:-:S04]  /*42c0*/  FFMA R3, R3, R16, -R14 ;  /* 0x0000001003037223 */ /* 0x008fc8000000080e */
[----:B------:R-:W-:-:S05]  /*42d0*/  FFMA R3, R3, R12, R14 ;  /* 0x0000000c03037223 */ /* 0x000fca000000000e */
[----:B------:R-:W-:Y:S01]  /*42e0*/  STG.E desc[UR6][R6.64], R3 ;  /* 0x0000000306007986 */ /* 0x000fe2000c101906 */
[----:B------:R-:W-:Y:S05]  /*42f0*/  EXIT ;  /* 0x000000000000794d */ /* 0x000fea0003800000 */
        .weak           $__internal_1_$__cuda_sm20_rcp_rn_f32_slowpath
        .type           $__internal_1_$__cuda_sm20_rcp_rn_f32_slowpath,@function
        .size           $__internal_1_$__cuda_sm20_rcp_rn_f32_slowpath,(.L_x_306 - $__internal_1_$__cuda_sm20_rcp_rn_f32_slowpath)
$__internal_1_$__cuda_sm20_rcp_rn_f32_slowpath:
[----:B------:R-:W-:Y:S01]  /*4300*/  SHF.L.U32 R3, R0, 0x1, RZ ;  /* 0x0000000100037819 */ /* 0x000fe200000006ff */
[----:B------:R-:W-:Y:S03]  /*4310*/  BSSY.RECONVERGENT B0, `(.L_x_149) ;  /* 0x0000030000007945 */ /* 0x000fe60003800200 */
[----:B------:R-:W-:-:S04]  /*4320*/  SHF.R.U32.HI R3, RZ, 0x18, R3 ;  /* 0x00000018ff037819 */ /* 0x000fc80000011603 */
[----:B------:R-:W-:-:S13]  /*4330*/  ISETP.NE.U32.AND P0, PT, R3, RZ, PT ;  /* 0x000000ff0300720c */ /* 0x000fda0003f05070 */
[----:B------:R-:W-:Y:S05]  /*4340*/  @P0 BRA `(.L_x_150) ;  /* 0x0000000000280947 */ /* 0x000fea0003800000 */
[----:B------:R-:W-:-:S04]  /*4350*/  SHF.L.U32 R2, R0, 0x1, RZ ;  /* 0x0000000100027819 */ /* 0x000fc800000006ff */
        /* <DEDUP_REMOVED lines=9> */
.L_x_150:
[----:B------:R-:W-:-:S04]  /*43f0*/  IADD3 R2, PT, PT, R3, -0xfd, RZ ;  /* 0xffffff0303027810 */ /* 0x000fc80007ffe0ff */
[----:B------:R-:W-:-:S13]  /*4400*/  ISETP.GT.U32.AND P0, PT, R2, 0x1, PT ;  /* 0x000000010200780c */ /* 0x000fda0003f04070 */
[----:B------:R-:W-:Y:S05]  /*4410*/  @P0 BRA `(.L_x_152) ;  /* 0x0000000000780947 */ /* 0x000fea0003800000 */
[----:B------:R-:W-:Y:S01]  /*4420*/  LOP3.LUT R40, R0, 0x7fffff, RZ, 0xc0, !PT ;  /* 0x007fffff00287812 */ /* 0x000fe200078ec0ff */
[----:B------:R-:W-:-:S03]  /*4430*/  HFMA2 R39, -RZ, RZ, 0, 1.78813934326171875e-07 ;  /* 0x00000003ff277431 */ /* 0x000fc600000001ff */
[----:B------:R-:W-:-:S04]  /*4440*/  LOP3.LUT R40, R40, 0x3f800000, RZ, 0xfc, !PT ;  /* 0x3f80000028287812 */ /* 0x000fc800078efcff */
[----:B------:R-:W0:Y:S02]  /*4450*/  MUFU.RCP R33, R40 ;  /* 0x0000002800217308 */ /* 0x000e240000001000 */
[----:B0-----:R-:W-:-:S04]  /*4460*/  FFMA R38, R40, R33, -1 ;  /* 0xbf80000028267423 */ /* 0x001fc80000000021 */
[----:B------:R-:W-:-:S04]  /*4470*/  FADD.FTZ R38, -R38, -RZ ;  /* 0x800000ff26267221 */ /* 0x000fc80000010100 */
[CCC-:B------:R-:W-:Y:S01]  /*4480*/  FFMA.RM R36, R33.reuse, R38.reuse, R33.reuse ;  /* 0x0000002621247223 */ /* 0x1c0fe20000004021 */
[----:B------:R-:W-:-:S05]  /*4490*/  FFMA.RP R33, R33, R38, R33 ;  /* 0x0000002621217223 */ /* 0x000fca0000008021 */
[C---:B------:R-:W-:Y:S02]  /*44a0*/  FSETP.NEU.FTZ.AND P0, PT, R36.reuse, R33, PT ;  /* 0x000000212400720b */ /* 0x040fe40003f1d000 */
[----:B------:R-:W-:Y:S02]  /*44b0*/  LOP3.LUT R33, R36, 0x7fffff, RZ, 0xc0, !PT ;  /* 0x007fffff24217812 */ /* 0x000fe400078ec0ff */
[----:B------:R-:W-:Y:S02]  /*44c0*/  SHF.L.U32 R36, R39, R2, RZ ;  /* 0x0000000227247219 */ /* 0x000fe400000006ff */
[----:B------:R-:W-:Y:S02]  /*44d0*/  LOP3.LUT R33, R33, 0x800000, RZ, 0xfc, !PT ;  /* 0x0080000021217812 */ /* 0x000fe400078efcff */
[----:B------:R-:W-:Y:S02]  /*44e0*/  SEL R38, RZ, 0xffffffff, !P0 ;  /* 0xffffffffff267807 */ /* 0x000fe40004000000 */
[----:B------:R-:W-:-:S02]  /*44f0*/  LOP3.LUT R39, R36, R33, RZ, 0xc0, !PT ;  /* 0x0000002124277212 */ /* 0x000fc400078ec0ff */
[----:B------:R-:W-:Y:S02]  /*4500*/  IADD3 R38, PT, PT, -R38, RZ, RZ ;  /* 0x000000ff26267210 */ /* 0x000fe40007ffe1ff */
[-C--:B------:R-:W-:Y:S02]  /*4510*/  SHF.R.U32.HI R39, RZ, R2.reuse, R39 ;  /* 0x00000002ff277219 */ /* 0x080fe40000011627 */
[----:B------:R-:W-:Y:S02]  /*4520*/  LOP3.LUT P1, RZ, R38, R2, R33, 0xf8, !PT ;  /* 0x0000000226ff7212 */ /* 0x000fe4000782f821 */
[C---:B------:R-:W-:Y:S02]  /*4530*/  LOP3.LUT P0, RZ, R39.reuse, 0x1, RZ, 0xc0, !PT ;  /* 0x0000000127ff7812 */ /* 0x040fe4000780c0ff */
[----:B------:R-:W-:Y:S02]  /*4540*/  LOP3.LUT P2, RZ, R39, 0x2, RZ, 0xc0, !PT ;  /* 0x0000000227ff7812 */ /* 0x000fe4000784c0ff */
[----:B------:R-:W-:-:S02]  /*4550*/  IADD3 R36, PT, PT, R3, -0xfc, RZ ;  /* 0xffffff0403247810 */ /* 0x000fc40007ffe0ff */
[----:B------:R-:W-:Y:S02]  /*4560*/  PLOP3.LUT P0, PT, P0, P1, P2, 0xe0, 0x0 ;  /* 0x000000000000781c */ /* 0x000fe40000703c20 */
[----:B------:R-:W-:Y:S02]  /*4570*/  LOP3.LUT P1, RZ, R0, 0x7fffff, RZ, 0xc0, !PT ;  /* 0x007fffff00ff7812 */ /* 0x000fe4000782c0ff */
[----:B------:R-:W-:Y:S02]  /*4580*/  SEL R2, RZ, 0x1, !P0 ;  /* 0x00000001ff027807 */ /* 0x000fe40004000000 */
[----:B------:R-:W-:Y:S02]  /*4590*/  SHF.R.U32.HI R3, RZ, R36, R33 ;  /* 0x00000024ff037219 */ /* 0x000fe40000011621 */
[----:B------:R-:W-:-:S04]  /*45a0*/  IADD3 R2, PT, PT, -R2, RZ, RZ ;  /* 0x000000ff02027210 */ /* 0x000fc80007ffe1ff */
[----:B------:R-:W-:-:S13]  /*45b0*/  ISETP.GE.AND P0, PT, R2, RZ, PT ;  /* 0x000000ff0200720c */ /* 0x000fda0003f06270 */
[----:B------:R-:W-:-:S04]  /*45c0*/  @!P0 IADD3 R3, PT, PT, R3, 0x1, RZ ;  /* 0x0000000103038810 */ /* 0x000fc80007ffe0ff */
[----:B------:R-:W-:-:S04]  /*45d0*/  @!P1 SHF.L.U32 R3, R3, 0x1, RZ ;  /* 0x0000000103039819 */ /* 0x000fc800000006ff */
[----:B------:R-:W-:Y:S01]  /*45e0*/  LOP3.LUT R3, R3, 0x80000000, R0, 0xf8, !PT ;  /* 0x8000000003037812 */ /* 0x000fe200078ef800 */
[----:B------:R-:W-:Y:S06]  /*45f0*/  BRA `(.L_x_151) ;  /* 0x0000000000047947 */ /* 0x000fec0003800000 */
.L_x_152:
[----:B------:R0:W1:Y:S02]  /*4600*/  MUFU.RCP R3, R0 ;  /* 0x0000000000037308 */ /* 0x0000640000001000 */
.L_x_151:
[----:B------:R-:W-:Y:S05]  /*4610*/  BSYNC.RECONVERGENT B0 ;  /* 0x0000000000007941 */ /* 0x000fea0003800200 */
.L_x_149:
[----:B01----:R-:W-:Y:S01]  /*4620*/  MOV R0, R3 ;  /* 0x0000000300007202 */ /* 0x003fe20000000f00 */
[----:B------:R-:W-:Y:S01]  /*4630*/  HFMA2 R3, -RZ, RZ, 0, 0 ;  /* 0x00000000ff037431 */ /* 0x000fe200000001ff */
[----:B------:R-:W-:-:S04]  /*4640*/  MOV R2, R26 ;  /* 0x0000001a00027202 */ /* 0x000fc80000000f00 */
[----:B------:R-:W-:Y:S05]  /*4650*/  RET.REL.NODEC R2 `(sru_bi_fwd) ;  /* 0xffffffb802687950 */ /* 0x000fea0003c3ffff */
.L_x_153:
        /* <DEDUP_REMOVED lines=10> */
.L_x_306:


//--------------------- .text.sru_bwd             --------------------------
	.section	.text.sru_bwd,"ax",@progbits
	.align	128
        .global         sru_bwd
        .type           sru_bwd,@function
        .size           sru_bwd,(.L_x_307 - sru_bwd)
        .other          sru_bwd,@"STO_CUDA_ENTRY STV_DEFAULT"
sru_bwd:
.text.sru_bwd:
        /* <DEDUP_REMOVED lines=9> */
[----:B------:R-:W-:Y:S01]  /*0090*/  HFMA2 R8, -RZ, RZ, 0, 4.827976226806640625e-06 ;  /* 0x00000051ff087431 */ /* 0x000fe200000001ff */
[----:B------:R-:W-:Y:S01]  /*00a0*/  MOV R12, 0x1 ;  /* 0x00000001000c7802 */ /* 0x000fe20000000f00 */
[----:B------:R2:W3:Y:S01]  /*00b0*/  LDC.64 R2, c[0x4][R0] ;  /* 0x0100000000027b82 */ /* 0x0004e20000000a00 */
[----:B------:R-:W4:Y:S01]  /*00c0*/  LDCU.64 UR6, c[0x4][0x30] ;  /* 0x01000600ff0677ac */ /* 0x000f220008000a00 */
[----:B------:R-:W-:Y:S01]  /*00d0*/  IMAD.MOV.U32 R13, RZ, RZ, RZ ;  /* 0x000000ffff0d7224 */ /* 0x000fe200078e00ff */
[----:B------:R-:W5:Y:S01]  /*00e0*/  LDCU.64 UR8, c[0x4][0x10] ;  /* 0x01000200ff0877ac */ /* 0x000f620008000a00 */
[----:B-1----:R-:W-:Y:S02]  /*00f0*/  MOV R4, UR4 ;  /* 0x0000000400047c02 */ /* 0x002fe40008000f00 */
[----:B------:R-:W-:Y:S01]  /*0100*/  MOV R5, UR5 ;  /* 0x0000000500057c02 */ /* 0x000fe20008000f00 */
[----:B----4-:R-:W-:Y:S01]  /*0110*/  IMAD.U32 R6, RZ, RZ, UR6 ;  /* 0x00000006ff067e24 */ /* 0x010fe2000f8e00ff */
[----:B------:R-:W-:-:S02]  /*0120*/  MOV R7, UR7 ;  /* 0x0000000700077c02 */ /* 0x000fc40008000f00 */
[----:B-----5:R-:W-:Y:S01]  /*0130*/  MOV R10, UR8 ;  /* 0x00000008000a7c02 */ /* 0x020fe20008000f00 */
[----:B--2---:R-:W-:-:S07]  /*0140*/  IMAD.U32 R11, RZ, RZ, UR9 ;  /* 0x00000009ff0b7e24 */ /* 0x004fce000f8e00ff */
[----:B------:R-:W-:-:S07]  /*0150*/  LEPC R20, `(.L_x_154) ;  /* 0x000000001014794e */ /* 0x000fce0000000000 */
[----:B0--3--:R-:W-:Y:S05]  /*0160*/  CALL.ABS.NOINC R2 ;  /* 0x0000000002007343 */ /* 0x009fea0003c00000 */
.L_x_154:
        /* <DEDUP_REMOVED lines=8> */
[----:B------:R-:W-:Y:S01]  /*01f0*/  HFMA2 R8, -RZ, RZ, 0, 4.88758087158203125e-06 ;  /* 0x00000052ff087431 */ /* 0x000fe200000001ff */
        /* <DEDUP_REMOVED lines=13> */
.L_x_155:
[----:B------:R-:W1:Y:S01]  /*02d0*/  S2R R0, SR_TID.X ;  /* 0x0000000000007919 */ /* 0x000e620000002100 */
[----:B------:R-:W1:Y:S01]  /*02e0*/  S2UR UR4, SR_CTAID.X ;  /* 0x00000000000479c3 */ /* 0x000e620000002500 */
[----:B------:R-:W2:Y:S07]  /*02f0*/  LDCU UR5, c[0x0][0x3c8] ;  /* 0x00007900ff0577ac */ /* 0x000eae0008000800 */
[----:B------:R-:W1:Y:S08]  /*0300*/  LDC R17, c[0x0][0x360] ;  /* 0x0000d800ff117b82 */ /* 0x000e700000000800 */
[----:B------:R-:W2:Y:S01]  /*0310*/  LDC R6, c[0x0][0x3d0] ;  /* 0x0000f400ff067b82 */ /* 0x000ea20000000800 */
[----:B-1----:R-:W-:-:S02]  /*0320*/  IMAD R17, R17, UR4, R0 ;  /* 0x0000000411117c24 */ /* 0x002fc4000f8e0200 */
[----:B--2---:R-:W-:-:S05]  /*0330*/  IMAD R0, R6, UR5, RZ ;  /* 0x0000000506007c24 */ /* 0x004fca000f8e02ff */
[----:B------:R-:W-:-:S13]  /*0340*/  ISETP.GE.AND P0, PT, R17, R0, PT ;  /* 0x000000001100720c */ /* 0x000fda0003f06270 */
[----:B------:R-:W-:Y:S05]  /*0350*/  @P0 EXIT ;  /* 0x000000000000094d */ /* 0x000fea0003800000 */
[----:B------:R-:W-:Y:S01]  /*0360*/  IABS R5, R6 ;  /* 0x0000000600057213 */ /* 0x000fe20000000000 */
[----:B------:R-:W1:Y:S01]  /*0370*/  LDC.64 R24, c[0x0][0x358] ;  /* 0x0000d600ff187b82 */ /* 0x000e620000000a00 */
[----:B------:R-:W-:Y:S02]  /*0380*/  IABS R8, R17 ;  /* 0x0000001100087213 */ /* 0x000fe40000000000 */
[----:B------:R-:W2:Y:S08]  /*0390*/  I2F.RP R0, R5 ;  /* 0x0000000500007306 */ /* 0x000eb00000209400 */
[----:B--2---:R-:W2:Y:S01]  /*03a0*/  MUFU.RCP R0, R0 ;  /* 0x0000000000007308 */ /* 0x004ea20000001000 */
[----:B-1----:R-:W-:-:S02]  /*03b0*/  R2UR UR4, R24 ;  /* 0x00000000180472ca */ /* 0x002fc400000e0000 */
[----:B------:R-:W-:Y:S02]  /*03c0*/  R2UR UR5, R25 ;  /* 0x00000000190572ca */ /* 0x000fe400000e0000 */
[----:B--2---:R-:W-:-:S04]  /*03d0*/  IADD3 R2, PT, PT, R0, 0xffffffe, RZ ;  /* 0x0ffffffe00027810 */ /* 0x004fc80007ffe0ff */
[----:B------:R1:W2:Y:S02]  /*03e0*/  F2I.FTZ.U32.TRUNC.NTZ R3, R2 ;  /* 0x0000000200037305 */ /* 0x0002a4000021f000 */
[----:B-1----:R-:W-:Y:S01]  /*03f0*/  IMAD.MOV.U32 R2, RZ, RZ, RZ ;  /* 0x000000ffff027224 */ /* 0x002fe200078e00ff */
[----:B--2---:R-:W-:-:S05]  /*0400*/  IADD3 R4, PT, PT, RZ, -R3, RZ ;  /* 0x80000003ff047210 */ /* 0x004fca0007ffe0ff */
[----:B------:R-:W-:-:S04]  /*0410*/  IMAD R7, R4, R5, RZ ;  /* 0x0000000504077224 */ /* 0x000fc800078e02ff */
[----:B------:R-:W-:-:S06]  /*0420*/  IMAD.HI.U32 R3, R3, R7, R2 ;  /* 0x0000000703037227 */ /* 0x000fcc00078e0002 */
[----:B------:R-:W-:Y:S02]  /*0430*/  IMAD.HI.U32 R4, R3, R8, RZ ;  /* 0x0000000803047227 */ /* 0x000fe400078e00ff */
[----:B------:R-:W1:Y:S03]  /*0440*/  LDC.64 R2, c[0x0][0x3c0] ;  /* 0x0000f000ff027b82 */ /* 0x000e660000000a00 */
[----:B------:R-:W-:-:S05]  /*0450*/  IADD3 R0, PT, PT, -R4, RZ, RZ ;  /* 0x000000ff04007210 */ /* 0x000fca0007ffe1ff */
[----:B------:R-:W-:-:S05]  /*0460*/  IMAD R0, R5, R0, R8 ;  /* 0x0000000005007224 */ /* 0x000fca00078e0208 */
[----:B------:R-:W-:-:S13]  /*0470*/  ISETP.GT.U32.AND P1, PT, R5, R0, PT ;  /* 0x000000000500720c */ /* 0x000fda0003f24070 */
[-C--:B------:R-:W-:Y:S01]  /*0480*/  @!P1 IADD3 R0, PT, PT, R0, -R5.reuse, RZ ;  /* 0x8000000500009210 */ /* 0x080fe20007ffe0ff */
[----:B------:R-:W-:Y:S01]  /*0490*/  @!P1 VIADD R4, R4, 0x1 ;  /* 0x0000000104049836 */ /* 0x000fe20000000000 */
[----:B------:R-:W-:Y:S02]  /*04a0*/  ISETP.NE.AND P1, PT, R6, RZ, PT ;  /* 0x000000ff0600720c */ /* 0x000fe40003f25270 */
[----:B------:R-:W-:Y:S02]  /*04b0*/  ISETP.GE.U32.AND P0, PT, R0, R5, PT ;  /* 0x000000050000720c */ /* 0x000fe40003f06070 */
[----:B------:R-:W-:-:S04]  /*04c0*/  LOP3.LUT R0, R17, R6, RZ, 0x3c, !PT ;  /* 0x0000000611007212 */ /* 0x000fc800078e3cff */
[----:B------:R-:W-:-:S07]  /*04d0*/  ISETP.GE.AND P2, PT, R0, RZ, PT ;  /* 0x000000ff0000720c */ /* 0x000fce0003f46270 */
[----:B------:R-:W-:-:S06]  /*04e0*/  @P0 IADD3 R4, PT, PT, R4, 0x1, RZ ;  /* 0x0000000104040810 */ /* 0x000fcc0007ffe0ff */
[----:B------:R-:W-:Y:S02]  /*04f0*/  @!P2 IADD3 R4, PT, PT, -R4, RZ, RZ ;  /* 0x000000ff0404a210 */ /* 0x000fe40007ffe1ff */
[----:B------:R-:W-:-:S05]  /*0500*/  @!P1 LOP3.LUT R4, RZ, R6, RZ, 0x33, !PT ;  /* 0x00000006ff049212 */ /* 0x000fca00078e33ff */
[----:B-1----:R-:W-:-:S05]  /*0510*/  IMAD.WIDE R2, R4, 0x4, R2 ;  /* 0x0000000404027825 */ /* 0x002fca00078e0202 */
[----:B------:R-:W2:Y:S01]  /*0520*/  LDG.E.CONSTANT R16, desc[UR4][R2.64] ;  /* 0x0000000402107981 */ /* 0x000ea2000c1e9900 */
[----:B------:R-:W2:Y:S01]  /*0530*/  LDCU UR4, c[0x0][0x3cc] ;  /* 0x00007980ff0477ac */ /* 0x000ea20008000800 */
[----:B------:R-:W-:Y:S01]  /*0540*/  BSSY.RECONVERGENT B6, `(.L_x_156) ;  /* 0x0000014000067945 */ /* 0x000fe20003800200 */
[C---:B--2---:R-:W-:Y:S02]  /*0550*/  ISETP.GT.AND P0, PT, R16.reuse, UR4, PT ;  /* 0x0000000410007c0c */ /* 0x044fe4000bf04270 */
[----:B------:R-:W-:-:S13]  /*0560*/  ISETP.GT.AND P1, PT, R16, -0x1, PT ;  /* 0xffffffff1000780c */ /* 0x000fda0003f24270 */
[----:B------:R-:W-:Y:S05]  /*0570*/  @!P0 BRA P1, `(.L_x_157) ;  /* 0x0000000000408947 */ /* 0x000fea0000800000 */
[----:B------:R-:W-:Y:S01]  /*0580*/  MOV R0, 0x0 ;  /* 0x0000000000007802 */ /* 0x000fe20000000f00 */
[----:B------:R-:W1:Y:S01]  /*0590*/  LDCU.64 UR4, c[0x4][0x38] ;  /* 0x01000700ff0477ac */ /* 0x000e620008000a00 */
[----:B------:R-:W-:Y:S01]  /*05a0*/  HFMA2 R8, -RZ, RZ, 0, 5.36441802978515625e-06 ;  /* 0x0000005aff087431 */ /* 0x000fe200000001ff */
[----:B------:R-:W-:Y:S01]  /*05b0*/  MOV R12, 0x1 ;  /* 0x00000001000c7802 */ /* 0x000fe20000000f00 */
[----:B------:R2:W3:Y:S01]  /*05c0*/  LDC.64 R2, c[0x4][R0] ;  /* 0x0100000000027b82 */ /* 0x0004e20000000a00 */
[----:B------:R-:W4:Y:S01]  /*05d0*/  LDCU.64 UR6, c[0x4][0x30] ;  /* 0x01000600ff0677ac */ /* 0x000f220008000a00 */
[----:B------:R-:W-:Y:S01]  /*05e0*/  IMAD.MOV.U32 R13, RZ, RZ, RZ ;  /* 0x000000ffff0d7224 */ /* 0x000fe200078e00ff */
[----:B------:R-:W5:Y:S01]  /*05f0*/  LDCU.64 UR8, c[0x4][0x10] ;  /* 0x01000200ff0877ac */ /* 0x000f620008000a00 */
[----:B-1----:R-:W-:Y:S01]  /*0600*/  IMAD.U32 R4, RZ, RZ, UR4 ;  /* 0x00000004ff047e24 */ /* 0x002fe2000f8e00ff */
[----:B------:R-:W-:Y:S02]  /*0610*/  MOV R5, UR5 ;  /* 0x0000000500057c02 */ /* 0x000fe40008000f00 */
[----:B----4-:R-:W-:-:S02]  /*0620*/  MOV R6, UR6 ;  /* 0x0000000600067c02 */ /* 0x010fc40008000f00 */
[----:B------:R-:W-:Y:S01]  /*0630*/  MOV R7, UR7 ;  /* 0x0000000700077c02 */ /* 0x000fe20008000f00 */
[----:B-----5:R-:W-:Y:S01]  /*0640*/  IMAD.U32 R10, RZ, RZ, UR8 ;  /* 0x00000008ff0a7e24 */ /* 0x020fe2000f8e00ff */
[----:B--2---:R-:W-:-:S07]  /*0650*/  MOV R11, UR9 ;  /* 0x00000009000b7c02 */ /* 0x004fce0008000f00 */
[----:B------:R-:W-:-:S07]  /*0660*/  LEPC R20, `(.L_x_157) ;  /* 0x000000001014794e */ /* 0x000fce0000000000 */
[----:B0--3--:R-:W-:Y:S05]  /*0670*/  CALL.ABS.NOINC R2 ;  /* 0x0000000002007343 */ /* 0x009fea0003c00000 */
.L_x_157:
[----:B------:R-:W-:Y:S05]  /*0680*/  BSYNC.RECONVERGENT B6 ;  /* 0x0000000000067941 */ /* 0x000fea0003800200 */
.L_x_156:
[----:B------:R-:W1:Y:S01]  /*0690*/  LDC R39, c[0x0][0x3d0] ;  /* 0x0000f400ff277b82 */ /* 0x000e620000000800 */
[----:B------:R-:W2:Y:S01]  /*06a0*/  LDCU.64 UR4, c[0x0][0x3a0] ;  /* 0x00007400ff0477ac */ /* 0x000ea20008000a00 */
[----:B------:R-:W-:Y:S01]  /*06b0*/  HFMA2 R22, -RZ, RZ, 1.875, 0 ;  /* 0x3f800000ff167431 */ /* 0x000fe200000001ff */
[----:B------:R-:W-:Y:S02]  /*06c0*/  R2UR UR6, R24 ;  /* 0x00000000180672ca */ /* 0x000fe400000e0000 */
[----:B------:R-:W-:Y:S01]  /*06d0*/  R2UR UR7, R25 ;  /* 0x00000000190772ca */ /* 0x000fe200000e0000 */
[----:B------:R-:W3:Y:S02]  /*06e0*/  LDCU.64 UR8, c[0x0][0x3d8] ;  /* 0x00007b00ff0877ac */ /* 0x000ee40008000a00 */
[----:B------:R-:W4:Y:S01]  /*06f0*/  LDC R8, c[0x0][0x3d4] ;  /* 0x0000f500ff087b82 */ /* 0x000f220000000800 */
[----:B------:R-:W-:Y:S01]  /*0700*/  IADD3 R30, PT, PT, R16, -0x1, RZ ;  /* 0xffffffff101e7810 */ /* 0x000fe20007ffe0ff */
[----:B------:R-:W0:Y:S06]  /*0710*/  LDCU.64 UR10, c[0x0][0x3e0] ;  /* 0x00007c00ff0a77ac */ /* 0x000e2c0008000a00 */
[----:B------:R-:W3:Y:S01]  /*0720*/  LDC.64 R28, c[0x0][0x3b8] ;  /* 0x0000ee00ff1c7b82 */ /* 0x000ee20000000a00 */
[----:B--2---:R-:W-:-:S04]  /*0730*/  ISETP.NE.U32.AND P0, PT, RZ, UR4, PT ;  /* 0x00000004ff007c0c */ /* 0x004fc8000bf05070 */
[----:B------:R-:W-:-:S03]  /*0740*/  ISETP.NE.AND.EX P0, PT, RZ, UR5, PT, P0 ;  /* 0x00000005ff007c0c */ /* 0x000fc6000bf05300 */
[----:B------:R-:W2:Y:S01]  /*0750*/  LDC.64 R26, c[0x0][0x3a8] ;  /* 0x0000ea00ff1a7b82 */ /* 0x000ea20000000a00 */
[----:B-1----:R-:W-:-:S04]  /*0760*/  IABS R6, R39 ;  /* 0x0000002700067213 */ /* 0x002fc80000000000 */
[----:B------:R-:W1:Y:S01]  /*0770*/  I2F.RP R0, R6 ;  /* 0x0000000600007306 */ /* 0x000e620000209400 */
[----:B------:R-:W-:Y:S02]  /*0780*/  SHF.R.S32.HI R20, RZ, 0x1f, R17 ;  /* 0x0000001fff147819 */ /* 0x000fe40000011411 */
[----:B------:R-:W2:Y:S02]  /*0790*/  LDC.64 R36, c[0x0][0x390] ;  /* 0x0000e400ff247b82 */ /* 0x000ea40000000a00 */
[----:B------:R-:W-:Y:S02]  /*07a0*/  @P0 R2UR UR4, R24 ;  /* 0x00000000180402ca */ /* 0x000fe400000e0000 */
[----:B------:R-:W-:-:S04]  /*07b0*/  @P0 R2UR UR5, R25 ;  /* 0x00000000190502ca */ /* 0x000fc800000e0000 */
[----:B------:R-:W0:Y:S01]  /*07c0*/  @P0 LDC.64 R2, c[0x0][0x3a0] ;  /* 0x0000e800ff020b82 */ /* 0x000e220000000a00 */
[C---:B---3--:R-:W-:Y:S01]  /*07d0*/  IMAD.WIDE R28, R17.reuse, 0x4, R28 ;  /* 0x00000004111c7825 */ /* 0x048fe200078e021c */
[----:B-1----:R-:W1:Y:S05]  /*07e0*/  MUFU.RCP R0, R0 ;  /* 0x0000000000007308 */ /* 0x002e6a0000001000 */
[----:B------:R-:W5:Y:S01]  /*07f0*/  LDG.E.CONSTANT R28, desc[UR6][R28.64] ;  /* 0x000000061c1c7981 */ /* 0x000f62000c1e9900 */
[----:B------:R-:W3:Y:S01]  /*0800*/  LDCU.64 UR6, c[0x0][0x3b0] ;  /* 0x00007600ff0677ac */ /* 0x000ee20008000a00 */
[----:B-1----:R-:W-:Y:S01]  /*0810*/  IADD3 R4, PT, PT, R0, 0xffffffe, RZ ;  /* 0x0ffffffe00047810 */ /* 0x002fe20007ffe0ff */
[----:B0-----:R-:W-:-:S03]  /*0820*/  @P0 IMAD.WIDE R2, R17, 0x4, R2 ;  /* 0x0000000411020825 */ /* 0x001fc600078e0202 */
[----:B------:R0:W1:Y:S02]  /*0830*/  F2I.FTZ.U32.TRUNC.NTZ R5, R4 ;  /* 0x0000000400057305 */ /* 0x000064000021f000 */
[----:B------:R4:W5:Y:S01]  /*0840*/  @P0 LDG.E.CONSTANT R22, desc[UR4][R2.64] ;  /* 0x0000000402160981 */ /* 0x000962000c1e9900 */
[----:B------:R-:W3:Y:S01]  /*0850*/  LDCU UR4, c[0x0][0x3c8] ;  /* 0x00007900ff0477ac */ /* 0x000ee20008000800 */
[----:B0-----:R-:W-:Y:S01]  /*0860*/  IMAD.MOV.U32 R4, RZ, RZ, RZ ;  /* 0x000000ffff047224 */ /* 0x001fe200078e00ff */
[----:B-1----:R-:W-:-:S05]  /*0870*/  IADD3 R7, PT, PT, RZ, -R5, RZ ;  /* 0x80000005ff077210 */ /* 0x002fca0007ffe0ff */
[----:B------:R-:W-:Y:S01]  /*0880*/  IMAD R7, R7, R6, RZ ;  /* 0x0000000607077224 */ /* 0x000fe200078e02ff */
[----:B----4-:R-:W-:-:S03]  /*0890*/  IABS R2, R17 ;  /* 0x0000001100027213 */ /* 0x010fc60000000000 */
[----:B------:R-:W-:-:S06]  /*08a0*/  IMAD.HI.U32 R7, R5, R7, R4 ;  /* 0x0000000705077227 */ /* 0x000fcc00078e0004 */
[----:B------:R-:W-:-:S05]  /*08b0*/  IMAD.HI.U32 R7, R7, R2, RZ ;  /* 0x0000000207077227 */ /* 0x000fca00078e00ff */
[----:B------:R-:W-:-:S05]  /*08c0*/  IADD3 R7, PT, PT, -R7, RZ, RZ ;  /* 0x000000ff07077210 */ /* 0x000fca0007ffe1ff */
[----:B------:R-:W-:-:S05]  /*08d0*/  IMAD R15, R6, R7, R2 ;  /* 0x00000007060f7224 */ /* 0x000fca00078e0202 */
[----:B------:R-:W-:Y:S01]  /*08e0*/  ISETP.GT.U32.AND P0, PT, R6, R15, PT ;  /* 0x0000000f0600720c */ /* 0x000fe20003f04070 */
[----:B---3--:R-:W-:Y:S01]  /*08f0*/  IMAD R21, R39, UR4, RZ ;  /* 0x0000000427157c24 */ /* 0x008fe2000f8e02ff */
[----:B------:R-:W0:Y:S03]  /*0900*/  LDCU.64 UR4, c[0x0][0x380] ;  /* 0x00007000ff0477ac */ /* 0x000e260008000a00 */
[----:B------:R-:W-:-:S08]  /*0910*/  IMAD R31, R21, R8, RZ ;  /* 0x00000008151f7224 */ /* 0x000fd000078e02ff */
[----:B------:R-:W-:Y:S02]  /*0920*/  @!P0 IADD3 R15, PT, PT, R15, -R6, RZ ;  /* 0x800000060f0f8210 */ /* 0x000fe40007ffe0ff */
[----:B------:R-:W-:Y:S01]  /*0930*/  ISETP.NE.AND P0, PT, R8, 0x3, PT ;  /* 0x000000030800780c */ /* 0x000fe20003f05270 */
[----:B------:R-:W-:Y:S02]  /*0940*/  IMAD R0, R17, R8, RZ ;  /* 0x0000000811007224 */ /* 0x000fe400078e02ff */
[----:B------:R-:W-:Y:S01]  /*0950*/  IMAD R3, R30, R31, RZ ;  /* 0x0000001f1e037224 */ /* 0x000fe200078e02ff */
[----:B------:R-:W-:Y:S01]  /*0960*/  ISETP.GT.U32.AND P1, PT, R6, R15, PT ;  /* 0x0000000f0600720c */ /* 0x000fe20003f24070 */
[----:B------:R-:W-:-:S03]  /*0970*/  IMAD R2, R21, R30, RZ ;  /* 0x0000001e15027224 */ /* 0x000fc600078e02ff */
[----:B------:R-:W-:Y:S02]  /*0980*/  IADD3 R5, P2, PT, R0, R3, RZ ;  /* 0x0000000300057210 */ /* 0x000fe40007f5e0ff */
[----:B------:R-:W-:-:S03]  /*0990*/  SHF.R.S32.HI R3, RZ, 0x1f, R3 ;  /* 0x0000001fff037819 */ /* 0x000fc60000011403 */
[----:B------:R-:W1:Y:S01]  /*09a0*/  @!P0 LDC.64 R18, c[0x0][0x388] ;  /* 0x0000e200ff128b82 */ /* 0x000e620000000a00 */
[----:B------:R-:W-:Y:S02]  /*09b0*/  IADD3 R4, P4, PT, R17, R2, RZ ;  /* 0x0000000211047210 */ /* 0x000fe40007f9e0ff */
[C---:B------:R-:W-:Y:S02]  /*09c0*/  SHF.L.U32 R12, R5.reuse, 0x2, RZ ;  /* 0x00000002050c7819 */ /* 0x040fe400000006ff */
[----:B------:R-:W-:Y:S02]  /*09d0*/  LEA.HI.X.SX32 R0, R0, R3, 0x1, P2 ;  /* 0x0000000300007211 */ /* 0x000fe400010f0eff */
[----:B------:R-:W-:Y:S02]  /*09e0*/  SHF.L.U32 R35, R4, 0x2, RZ ;  /* 0x0000000204237819 */ /* 0x000fe400000006ff */
[----:B------:R-:W-:Y:S02]  /*09f0*/  IADD3 R10, P3, PT, R12, UR8, RZ ;  /* 0x000000080c0a7c10 */ /* 0x000fe4000ff7e0ff */
[----:B------:R-:W-:-:S02]  /*0a00*/  SHF.L.U64.HI R0, R5, 0x2, R0 ;  /* 0x0000000205007819 */ /* 0x000fc40000010200 */
[----:B------:R-:W-:Y:S01]  /*0a10*/  LEA.HI.X.SX32 R9, R2, R20, 0x1, P4 ;  /* 0x0000001402097211 */ /* 0x000fe200020f0eff */
[----:B------:R-:W-:Y:S01]  /*0a20*/  @!P1 IMAD.IADD R15, R15, 0x1, -R6 ;  /* 0x000000010f0f9824 */ /* 0x000fe200078e0a06 */
[----:B0-----:R-:W-:Y:S02]  /*0a30*/  IADD3 R12, P6, PT, R12, UR4, RZ ;  /* 0x000000040c0c7c10 */ /* 0x001fe4000ffde0ff */
[----:B------:R-:W-:Y:S02]  /*0a40*/  IADD3 R7, P5, PT, R35, UR10, RZ ;  /* 0x0000000a23077c10 */ /* 0x000fe4000ffbe0ff */
[----:B------:R-:W-:Y:S02]  /*0a50*/  IADD3 R6, P2, PT, R10, 0xc, RZ ;  /* 0x0000000c0a067810 */ /* 0x000fe40007f5e0ff */
[----:B------:R-:W-:Y:S02]  /*0a60*/  SHF.L.U64.HI R34, R4, 0x2, R9 ;  /* 0x0000000204227819 */ /* 0x000fe40000010209 */
[----:B------:R-:W-:-:S02]  /*0a70*/  IADD3.X R11, PT, PT, R0, UR9, RZ, P3, !PT ;  /* 0x00000009000b7c10 */ /* 0x000fc40009ffe4ff */
[----:B------:R-:W-:Y:S02]  /*0a80*/  ISETP.NE.AND P1, PT, R8, 0x3, PT ;  /* 0x000000030800780c */ /* 0x000fe40003f25270 */
[----:B------:R-:W-:Y:S02]  /*0a90*/  IADD3.X R13, PT, PT, R0, UR5, RZ, P6, !PT ;  /* 0x00000005000d7c10 */ /* 0x000fe4000b7fe4ff */
[----:B------:R-:W-:Y:S02]  /*0aa0*/  IADD3.X R5, PT, PT, R34, UR11, RZ, P5, !PT ;  /* 0x0000000b22057c10 */ /* 0x000fe4000affe4ff */
[----:B------:R-:W-:Y:S02]  /*0ab0*/  IADD3.X R0, PT, PT, RZ, R11, RZ, P2, !PT ;  /* 0x0000000bff007210 */ /* 0x000fe400017fe4ff */
[----:B------:R-:W-:Y:S02]  /*0ac0*/  @P0 IADD3 R2, P2, PT, R12, 0xc, RZ ;  /* 0x0000000c0c020810 */ /* 0x000fe40007f5e0ff */
[----:B------:R-:W-:-:S02]  /*0ad0*/  SEL R6, R7, R6, !P1 ;  /* 0x0000000607067207 */ /* 0x000fc40004800000 */
[----:B------:R-:W-:Y:S02]  /*0ae0*/  SEL R7, R5, R0, !P1 ;  /* 0x0000000005077207 */ /* 0x000fe40004800000 */
[----:B------:R-:W-:Y:S02]  /*0af0*/  ISETP.GE.AND P4, PT, R17, RZ, PT ;  /* 0x000000ff1100720c */ /* 0x000fe40003f86270 */
[C---:B-1----:R-:W-:Y:S02]  /*0b00*/  @!P0 LEA R8, P5, R4.reuse, R18, 0x2 ;  /* 0x0000001204088211 */ /* 0x042fe400078a10ff */
[----:B------:R-:W-:Y:S02]  /*0b10*/  @P0 IADD3.X R5, PT, PT, RZ, R13, RZ, P2, !PT ;  /* 0x0000000dff050210 */ /* 0x000fe400017fe4ff */
[----:B------:R-:W-:Y:S02]  /*0b20*/  ISETP.NE.AND P3, PT, R39, RZ, PT ;  /* 0x000000ff2700720c */ /* 0x000fe40003f65270 */
[----:B------:R-:W-:Y:S01]  /*0b30*/  @!P0 LEA.HI.X R9, R4, R19, R9, 0x2, P5 ;  /* 0x0000001304098211 */ /* 0x000fe200028f1409 */
[----:B------:R-:W-:Y:S01]  /*0b40*/  @P0 IMAD.MOV.U32 R9, RZ, RZ, R5 ;  /* 0x000000ffff090224 */ /* 0x000fe200078e0005 */
[----:B------:R-:W-:-:S02]  /*0b50*/  @P0 MOV R8, R2 ;  /* 0x0000000200080202 */ /* 0x000fc40000000f00 */
[----:B------:R-:W-:Y:S01]  /*0b60*/  ISETP.GE.AND P0, PT, R16, 0x1, PT ;  /* 0x000000011000780c */ /* 0x000fe20003f06270 */
[----:B------:R-:W-:Y:S01]  /*0b70*/  IMAD.MOV.U32 R3, RZ, RZ, R15 ;  /* 0x000000ffff037224 */ /* 0x000fe200078e000f */
[----:B--2---:R-:W-:-:S04]  /*0b80*/  IADD3 R4, P2, PT, R35, R26, RZ ;  /* 0x0000001a23047210 */ /* 0x004fc80007f5e0ff */
[----:B------:R-:W-:Y:S02]  /*0b90*/  @!P4 IADD3 R3, PT, PT, -R3, RZ, RZ ;  /* 0x000000ff0303c210 */ /* 0x000fe40007ffe1ff */
[----:B------:R-:W-:Y:S02]  /*0ba0*/  IADD3 R14, P4, PT, R35, UR6, RZ ;  /* 0x00000006230e7c10 */ /* 0x000fe4000ff9e0ff */
[----:B------:R-:W-:Y:S01]  /*0bb0*/  @!P3 LOP3.LUT R3, RZ, R39, RZ, 0x33, !PT ;  /* 0x00000027ff03b212 */ /* 0x000fe200078e33ff */
[----:B------:R-:W-:Y:S01]  /*0bc0*/  BSSY.RECONVERGENT B0, `(.L_x_158) ;  /* 0x00003a2000007945 */ /* 0x000fe20003800200 */
[C---:B------:R-:W-:Y:S01]  /*0bd0*/  IADD3.X R15, PT, PT, R34.reuse, UR7, RZ, P4, !PT ;  /* 0x00000007220f7c10 */ /* 0x040fe2000a7fe4ff */
[----:B------:R-:W-:Y:S01]  /*0be0*/  HFMA2 R23, -RZ, RZ, 0, 0 ;  /* 0x00000000ff177431 */ /* 0x000fe200000001ff */
[----:B------:R-:W-:Y:S01]  /*0bf0*/  IADD3.X R5, PT, PT, R34, R27, RZ, P2, !PT ;  /* 0x0000001b22057210 */ /* 0x000fe200017fe4ff */
[----:B------:R-:W-:Y:S01]  /*0c00*/  IMAD.WIDE R36, R3, 0x4, R36 ;  /* 0x0000000403247825 */ /* 0x000fe200078e0224 */
[----:B------:R-:W-:Y:S01]  /*0c10*/  MOV R29, RZ ;  /* 0x000000ff001d7202 */ /* 0x000fe20000000f00 */
[----:B------:R-:W-:Y:S06]  /*0c20*/  @!P0 BRA `(.L_x_159) ;  /* 0x00000038006c8947 */ /* 0x000fec0003800000 */
[C---:B------:R-:W-:Y:S01]  /*0c30*/  R2UR UR4, R24.reuse ;  /* 0x00000000180472ca */ /* 0x040fe200000e0000 */
[----:B------:R-:W-:Y:S01]  /*0c40*/  IMAD.WIDE R38, R39, 0x4, R36 ;  /* 0x0000000427267825 */ /* 0x000fe200078e0224 */
[C---:B------:R-:W-:Y:S02]  /*0c50*/  R2UR UR5, R25.reuse ;  /* 0x00000000190572ca */ /* 0x040fe400000e0000 */
[----:B------:R-:W-:Y:S02]  /*0c60*/  R2UR UR6, R24 ;  /* 0x00000000180672ca */ /* 0x000fe400000e0000 */
[----:B------:R-:W-:-:S09]  /*0c70*/  R2UR UR7, R25 ;  /* 0x00000000190772ca */ /* 0x000fd200000e0000 */
[----:B------:R0:W5:Y:S01]  /*0c80*/  LDG.E.CONSTANT R19, desc[UR4][R36.64] ;  /* 0x0000000424137981 */ /* 0x000162000c1e9900 */
[----:B------:R-:W1:Y:S03]  /*0c90*/  LDCU UR4, c[0x0][0x3fc] ;  /* 0x00007f80ff0477ac */ /* 0x000e660008000800 */
[----:B------:R0:W5:Y:S01]  /*0ca0*/  LDG.E.CONSTANT R18, desc[UR6][R38.64] ;  /* 0x0000000626127981 */ /* 0x000162000c1e9900 */
[----:B------:R-:W2:Y:S01]  /*0cb0*/  LDCU.64 UR6, c[0x0][0x398] ;  /* 0x00007300ff0677ac */ /* 0x000ea20008000a00 */
[----:B------:R-:W-:Y:S01]  /*0cc0*/  SEL R3, R21, R31, !P1 ;  /* 0x0000001f15037207 */ /* 0x000fe20004800000 */
[----:B-1----:R-:W-:Y:S01]  /*0cd0*/  UISETP.NE.AND UP0, UPT, UR4, URZ, UPT ;  /* 0x000000ff0400728c */ /* 0x002fe2000bf05270 */
[----:B--2---:R-:W-:-:S04]  /*0ce0*/  LEA R32, P0, R17, UR6, 0x2 ;  /* 0x0000000611207c11 */ /* 0x004fc8000f8010ff */
[----:B------:R-:W-:-:S04]  /*0cf0*/  LEA.HI.X R33, R17, UR7, R20, 0x2, P0 ;  /* 0x0000000711217c11 */ /* 0x000fc800080f1414 */
[----:B0-----:R-:W-:Y:S05]  /*0d00*/  BRA.U UP0, `(.L_x_160) ;  /* 0x00000019008c7547 */ /* 0x001fea000b800000 */
[----:B------:R-:W0:Y:S02]  /*0d10*/  LDCU UR4, c[0x0][0x3f8] ;  /* 0x00007f00ff0477ac */ /* 0x000e240008000800 */
[----:B0-----:R-:W-:-:S09]  /*0d20*/  UISETP.NE.AND UP0, UPT, UR4, URZ, UPT ;  /* 0x000000ff0400728c */ /* 0x001fd2000bf05270 */
[----:B------:R-:W-:Y:S05]  /*0d30*/  BRA.U !UP0, `(.L_x_161) ;  /* 0x0000000508ec7547 */ /* 0x000fea000b800000 */
[----:B------:R-:W-:Y:S02]  /*0d40*/  HFMA2 R23, -RZ, RZ, 0, 0 ;  /* 0x00000000ff177431 */ /* 0x000fe400000001ff */
[----:B------:R-:W-:-:S07]  /*0d50*/  IMAD.MOV.U32 R29, RZ, RZ, RZ ;  /* 0x000000ffff1d7224 */ /* 0x000fce00078e00ff */
.L_x_166:
[C---:B------:R-:W-:Y:S02]  /*0d60*/  R2UR UR4, R24.reuse ;  /* 0x00000000180472ca */ /* 0x040fe400000e0000 */
[C---:B------:R-:W-:Y:S02]  /*0d70*/  R2UR UR5, R25.reuse ;  /* 0x00000000190572ca */ /* 0x040fe400000e0000 */
[----:B------:R-:W-:Y:S02]  /*0d80*/  R2UR UR6, R24 ;  /* 0x00000000180672ca */ /* 0x000fe400000e0000 */
[----:B------:R-:W-:-:S09]  /*0d90*/  R2UR UR7, R25 ;  /* 0x00000000190772ca */ /* 0x000fd200000e0000 */
[----:B------:R-:W2:Y:S04]  /*0da0*/  LDG.E.CONSTANT R2, desc[UR4][R12.64+0x4] ;  /* 0x000004040c027981 */ /* 0x000ea8000c1e9900 */
        /* <DEDUP_REMOVED lines=18> */
.L_x_163:
[----:B------:R-:W-:Y:S05]  /*0ed0*/  BSYNC.RECONVERGENT B1 ;  /* 0x0000000000017941 */ /* 0x000fea0003800200 */
.L_x_162:
        /* <DEDUP_REMOVED lines=13> */
.L_x_165:
[----:B------:R-:W-:Y:S05]  /*0fb0*/  BSYNC.RECONVERGENT B1 ;  /* 0x0000000000017941 */ /* 0x000fea0003800200 */
.L_x_164:
[----:B------:R-:W-:Y:S02]  /*0fc0*/  R2UR UR4, R24 ;  /* 0x00000000180472ca */ /* 0x000fe400000e0000 */
[----:B------:R-:W-:-:S13]  /*0fd0*/  R2UR UR5, R25 ;  /* 0x00000000190572ca */ /* 0x000fda00000e0000 */
[----:B------:R0:W2:Y:S04]  /*0fe0*/  LDG.E.CONSTANT R34, desc[UR4][R4.64] ;  /* 0x0000000404227981 */ /* 0x0000a8000c1e9900 */
[----:B------:R-:W3:Y:S01]  /*0ff0*/  LDG.E.CONSTANT R35, desc[UR4][R14.64] ;  /* 0x000000040e237981 */ /* 0x000ee2000c1e9900 */
[----:B------:R-:W-:Y:S01]  /*1000*/  ISETP.NE.AND P2, PT, R16, 0x1, PT ;  /* 0x000000011000780c */ /* 0x000fe20003f45270 */
[----:B------:R-:W-:-:S04]  /*1010*/  IMAD.MOV R39, RZ, RZ, -R21 ;  /* 0x000000ffff277224 */ /* 0x000fc800078e0a15 */
[----:B0-----:R-:W-:-:S08]  /*1020*/  IMAD.WIDE R4, R39, 0x4, R4 ;  /* 0x0000000427047825 */ /* 0x001fd000078e0204 */
[----:B------:R-:W-:Y:S02]  /*1030*/  @P2 R2UR UR4, R24 ;  /* 0x00000000180422ca */ /* 0x000fe400000e0000 */
[----:B------:R-:W-:-:S13]  /*1040*/  @P2 R2UR UR5, R25 ;  /* 0x00000000190522ca */ /* 0x000fda00000e0000 */
[----:B------:R-:W4:Y:S01]  /*1050*/  @P2 LDG.E.CONSTANT R30, desc[UR4][R4.64] ;  /* 0x00000004041e2981 */ /* 0x000f22000c1e9900 */
[----:B------:R-:W-:Y:S01]  /*1060*/  HFMA2 R0, -RZ, RZ, 1.125, -9232 ;  /* 0x3c80f082ff007431 */ /* 0x000fe200000001ff */
[----:B------:R-:W-:Y:S02]  /*1070*/  MOV R33, 0x3f800000 ;  /* 0x3f80000000217802 */ /* 0x000fe40000000f00 */
[C---:B------:R-:W-:Y:S02]  /*1080*/  R2UR UR4, R24.reuse ;  /* 0x00000000180472ca */ /* 0x040fe400000e0000 */
[C---:B------:R-:W-:Y:S02]  /*1090*/  R2UR UR5, R25.reuse ;  /* 0x00000000190572ca */ /* 0x040fe400000e0000 */
[----:B------:R-:W-:Y:S02]  /*10a0*/  R2UR UR6, R24 ;  /* 0x00000000180672ca */ /* 0x000fe400000e0000 */
[----:B------:R-:W-:-:S02]  /*10b0*/  R2UR UR7, R25 ;  /* 0x00000000190772ca */ /* 0x000fc400000e0000 */
[----:B------:R-:W-:Y:S02]  /*10c0*/  @!P2 R2UR UR8, R24 ;  /* 0x000000001808a2ca */ /* 0x000fe400000e0000 */
[----:B------:R-:W-:-:S09]  /*10d0*/  @!P2 R2UR UR9, R25 ;  /* 0x000000001909a2ca */ /* 0x000fd200000e0000 */
[----:B------:R-:W4:Y:S01]  /*10e0*/  LDG.E.CONSTANT R41, desc[UR6][R12.64] ;  /* 0x000000060c297981 */ /* 0x000f22000c1e9900 */
[C---:B--2---:R-:W-:Y:S01]  /*10f0*/  FMUL R26, |R34|.reuse, 2.8853900432586669922 ;  /* 0x4038aa3b221a7820 */ /* 0x044fe20000400200 */
        /* <DEDUP_REMOVED lines=9> */
[----:B---3--:R-:W-:-:S05]  /*1190*/  FMUL R26, R35, R22 ;  /* 0x00000016231a7220 */ /* 0x008fca0000400000 */
[----:B------:R-:W0:Y:S02]  /*11a0*/  MUFU.RCP R32, R32 ;  /* 0x0000002000207308 */ /* 0x000e240000001000 */
[----:B0-----:R-:W-:Y:S02]  /*11b0*/  FFMA R33, R32, -2, R33 ;  /* 0xc000000020217823 */ /* 0x001fe40000000021 */
[----:B------:R-:W2:Y:S01]  /*11c0*/  LDG.E.CONSTANT R32, desc[UR4][R8.64] ;  /* 0x0000000408207981 */ /* 0x000ea2000c1e9900 */
[----:B------:R-:W-:Y:S01]  /*11d0*/  FMUL R2, R2, 1.0507010221481323242 ;  /* 0x3f867d5f02027820 */ /* 0x000fe20000400000 */
[----:B------:R-:W0:Y:S01]  /*11e0*/  LDCU UR4, c[0x0][0x3d4] ;  /* 0x00007a80ff0477ac */ /* 0x000e220008000800 */
[----:B------:R-:W-:-:S04]  /*11f0*/  FSEL R33, R33, 1, !P1 ;  /* 0x3f80000021217808 */ /* 0x000fc80004800000 */
[--C-:B------:R-:W-:Y:S01]  /*1200*/  LOP3.LUT R33, R33, 0x80000000, R34.reuse, 0xb8, !PT ;  /* 0x8000000021217812 */ /* 0x100fe200078eb822 */
[----:B------:R-:W-:Y:S01]  /*1210*/  @!P0 FFMA R33, R34, R0, R34 ;  /* 0x0000000022218223 */ /* 0x000fe20000000022 */
[----:B------:R-:W-:-:S03]  /*1220*/  FMUL R0, R27, 1.0507010221481323242 ;  /* 0x3f867d5f1b007820 */ /* 0x000fc60000400000 */
[----:B------:R-:W-:-:S04]  /*1230*/  FFMA R27, -R33, R33, 1 ;  /* 0x3f800000211b7423 */ /* 0x000fc80000000121 */
[----:B------:R-:W-:-:S04]  /*1240*/  FMUL R27, R0, R27 ;  /* 0x0000001b001b7220 */ /* 0x000fc80000400000 */
[----:B------:R-:W-:Y:S02]  /*1250*/  FFMA R37, R27, R26, R28 ;  /* 0x0000001a1b257223 */ /* 0x000fe4000000001c */
[----:B------:R-:W1:Y:S02]  /*1260*/  @!P2 LDC.64 R26, c[0x0][0x398] ;  /* 0x0000e600ff1aab82 */ /* 0x000e640000000a00 */
[----:B-1----:R-:W-:-:S04]  /*1270*/  @!P2 LEA R26, P0, R17, R26, 0x2 ;  /* 0x0000001a111aa211 */ /* 0x002fc800078010ff */
[----:B------:R-:W-:-:S05]  /*1280*/  @!P2 LEA.HI.X R27, R17, R27, R20, 0x2, P0 ;  /* 0x0000001b111ba211 */ /* 0x000fca00000f1414 */
[----:B------:R1:W4:Y:S01]  /*1290*/  @!P2 LDG.E.CONSTANT R30, desc[UR8][R26.64] ;  /* 0x000000081a1ea981 */ /* 0x000322000c1e9900 */
[----:B------:R-:W-:Y:S01]  /*12a0*/  FADD R28, -R0, 1 ;  /* 0x3f800000001c7421 */ /* 0x000fe20000000100 */
[C---:B------:R-:W-:Y:S02]  /*12b0*/  R2UR UR8, R24.reuse ;  /* 0x00000000180872ca */ /* 0x040fe400000e0000 */
[C---:B------:R-:W-:Y:S02]  /*12c0*/  R2UR UR9, R25.reuse ;  /* 0x00000000190972ca */ /* 0x040fe400000e0000 */
[C---:B------:R-:W-:Y:S02]  /*12d0*/  R2UR UR10, R24.reuse ;  /* 0x00000000180a72ca */ /* 0x040fe400000e0000 */
[----:B------:R-:W-:Y:S02]  /*12e0*/  R2UR UR11, R25 ;  /* 0x00000000190b72ca */ /* 0x000fe400000e0000 */
[----:B------:R-:W-:-:S02]  /*12f0*/  R2UR UR12, R24 ;  /* 0x00000000180c72ca */ /* 0x000fc400000e0000 */
[----:B------:R-:W-:Y:S02]  /*1300*/  R2UR UR13, R25 ;  /* 0x00000000190d72ca */ /* 0x000fe400000e0000 */
[----:B------:R-:W-:Y:S01]  /*1310*/  ISETP.GT.U32.AND P0, PT, R16, 0x1, PT ;  /* 0x000000011000780c */ /* 0x000fe20003f04070 */
[----:B------:R-:W-:Y:S01]  /*1320*/  FMUL R31, R35, R28 ;  /* 0x0000001c231f7220 */ /* 0x000fe20000400000 */
[----:B------:R-:W-:-:S04]  /*1330*/  IMAD.WIDE R14, R39, 0x4, R14 ;  /* 0x00000004270e7825 */ /* 0x000fc800078e020e */
[----:B------:R3:W-:Y:S01]  /*1340*/  STG.E desc[UR6][R6.64], R31 ;  /* 0x0000001f06007986 */ /* 0x0007e2000c101906 */
[----:B------:R-:W-:Y:S01]  /*1350*/  IADD3 R16, PT, PT, R16, -0x1, RZ ;  /* 0xffffffff10107810 */ /* 0x000fe20007ffe0ff */
[----:B--2---:R-:W-:Y:S01]  /*1360*/  FFMA R32, R33, R22, -R32 ;  /* 0x0000001621207223 */ /* 0x004fe20000000820 */
[----:B------:R-:W-:Y:S01]  /*1370*/  FMUL R33, R0, R28 ;  /* 0x0000001c00217220 */ /* 0x000fe20000400000 */
[----:B------:R-:W-:Y:S02]  /*1380*/  FADD R0, -R2, 1 ;  /* 0x3f80000002007421 */ /* 0x000fe40000000100 */
[----:B------:R-:W-:-:S04]  /*1390*/  FMUL R32, R35, R32 ;  /* 0x0000002023207220 */ /* 0x000fc80000400000 */
[----:B------:R-:W-:Y:S01]  /*13a0*/  FMUL R32, R32, R33 ;  /* 0x0000002120207220 */ /* 0x000fe20000400000 */
[CC--:B------:R-:W-:Y:S01]  /*13b0*/  FMUL R33, R2.reuse, R0.reuse ;  /* 0x0000000002217220 */ /* 0x0c0fe20000400000 */
[----:B-1----:R-:W-:Y:S01]  /*13c0*/  FMUL R27, R37, R0 ;  /* 0x00000000251b7220 */ /* 0x002fe20000400000 */
[----:B------:R-:W-:Y:S02]  /*13d0*/  IMAD.MOV R35, RZ, RZ, -R3 ;  /* 0x000000ffff237224 */ /* 0x000fe400078e0a03 */
[----:B------:R-:W-:Y:S01]  /*13e0*/  STG.E desc[UR8][R10.64+0x8], R32 ;  /* 0x000008200a007986 */ /* 0x000fe2000c101908 */
[----:B------:R-:W-:-:S03]  /*13f0*/  FMUL R28, R2, R37 ;  /* 0x00000025021c7220 */ /* 0x000fc60000400000 */
[----:B------:R-:W-:Y:S01]  /*1400*/  STG.E desc[UR10][R10.64], R27 ;  /* 0x0000001b0a007986 */ /* 0x000fe2000c10190a */
[----:B---3--:R-:W-:-:S04]  /*1410*/  IMAD.WIDE R6, R35, 0x4, R6 ;  /* 0x0000000423067825 */ /* 0x008fc800078e0206 */
[----:B------:R-:W-:Y:S01]  /*1420*/  FADD R29, R32, R29 ;  /* 0x0000001d201d7221 */ /* 0x000fe20000000000 */
[----:B------:R-:W-:-:S04]  /*1430*/  IMAD.WIDE R8, R35, 0x4, R8 ;  /* 0x0000000423087825 */ /* 0x000fc800078e0208 */
[----:B----4-:R-:W-:-:S04]  /*1440*/  FADD R30, -R41, R30 ;  /* 0x0000001e291e7221 */ /* 0x010fc80000000100 */
[----:B------:R-:W-:-:S04]  /*1450*/  FMUL R30, R37, R30 ;  /* 0x0000001e251e7220 */ /* 0x000fc80000400000 */
[----:B------:R-:W-:Y:S01]  /*1460*/  FMUL R30, R30, R33 ;  /* 0x000000211e1e7220 */ /* 0x000fe20000400000 */
[----:B------:R-:W-:-:S04]  /*1470*/  IADD3 R33, PT, PT, RZ, -R21, RZ ;  /* 0x80000015ff217210 */ /* 0x000fc80007ffe0ff */
[----:B------:R1:W-:Y:S01]  /*1480*/  STG.E desc[UR12][R10.64+0x4], R30 ;  /* 0x0000041e0a007986 */ /* 0x0003e2000c10190c */
[----:B0-----:R-:W-:Y:S02]  /*1490*/  IMAD R33, R33, UR4, RZ ;  /* 0x0000000421217c24 */ /* 0x001fe4000f8e02ff */
[----:B------:R-:W-:Y:S02]  /*14a0*/  FADD R23, R30, R23 ;  /* 0x000000171e177221 */ /* 0x000fe40000000000 */
[----:B------:R-:W-:-:S04]  /*14b0*/  IMAD.WIDE R12, R33, 0x4, R12 ;  /* 0x00000004210c7825 */ /* 0x000fc800078e020c */
[----:B-1----:R-:W-:Y:S01]  /*14c0*/  IMAD.WIDE R10, R33, 0x4, R10 ;  /* 0x00000004210a7825 */ /* 0x002fe200078e020a */
[----:B------:R-:W-:Y:S06]  /*14d0*/  @P0 BRA `(.L_x_166) ;  /* 0xfffffff800200947 */ /* 0x000fec000383ffff */
[----:B------:R-:W-:Y:S05]  /*14e0*/  BRA `(.L_x_159) ;  /* 0x00000030003c7947 */ /* 0x000fea0003800000 */
.L_x_161:
[----:B------:R-:W-:Y:S01]  /*14f0*/  LOP3.LUT R0, R16, 0x1, RZ, 0xc0, !PT ;  /* 0x0000000110007812 */ /* 0x000fe200078ec0ff */
[----:B------:R-:W-:Y:S01]  /*1500*/  BSSY.RECONVERGENT B1, `(.L_x_167) ;  /* 0x0000062000017945 */ /* 0x000fe20003800200 */
[----:B------:R-:W-:Y:S01]  /*1510*/  HFMA2 R23, -RZ, RZ, 0, 0 ;  /* 0x00000000ff177431 */ /* 0x000fe200000001ff */
[----:B------:R-:W-:Y:S02]  /*1520*/  MOV R29, RZ ;  /* 0x000000ff001d7202 */ /* 0x000fe40000000f00 */
[----:B------:R-:W-:-:S13]  /*1530*/  ISETP.NE.U32.AND P0, PT, R0, 0x1, PT ;  /* 0x000000010000780c */ /* 0x000fda0003f05070 */
[----:B------:R-:W-:Y:S05]  /*1540*/  @P0 BRA `(.L_x_168) ;  /* 0x0000000400740947 */ /* 0x000fea0003800000 */
[C---:B------:R-:W-:Y:S02]  /*1550*/  R2UR UR4, R24.reuse ;  /* 0x00000000180472ca */ /* 0x040fe400000e0000 */
[C---:B------:R-:W-:Y:S02]  /*1560*/  R2UR UR5, R25.reuse ;  /* 0x00000000190572ca */ /* 0x040fe400000e0000 */
[----:B------:R-:W-:Y:S02]  /*1570*/  R2UR UR6, R24 ;  /* 0x00000000180672ca */ /* 0x000fe400000e0000 */
[----:B------:R-:W-:-:S09]  /*1580*/  R2UR UR7, R25 ;  /* 0x00000000190772ca */ /* 0x000fd200000e0000 */
[----:B------:R-:W2:Y:S04]  /*1590*/  LDG.E.CONSTANT R0, desc[UR4][R12.64+0x4] ;  /* 0x000004040c007981 */ /* 0x000ea8000c1e9900 */
[----:B------:R-:W3:Y:S01]  /*15a0*/  LDG.E.CONSTANT R23, desc[UR6][R12.64+0x8] ;  /* 0x000008060c177981 */ /* 0x000ee2000c1e9900 */
[----:B------:R-:W-:Y:S01]  /*15b0*/  BSSY.RECONVERGENT B2, `(.L_x_169) ;  /* 0x0000012000027945 */ /* 0x000fe20003800200 */
[----:B------:R-:W-:Y:S01]  /*15c0*/  ISETP.NE.AND P2, PT, R16, 0x1, PT ;  /* 0x000000011000780c */ /* 0x000fe20003f45270 */
        /* <DEDUP_REMOVED lines=16> */
.L_x_170:
[----:B------:R-:W-:Y:S05]  /*16d0*/  BSYNC.RECONVERGENT B2 ;  /* 0x0000000000027941 */ /* 0x000fea0003800200 */
.L_x_169:
        /* <DEDUP_REMOVED lines=13> */
.L_x_172:
[----:B------:R-:W-:Y:S05]  /*17b0*/  BSYNC.RECONVERGENT B2 ;  /* 0x0000000000027941 */ /* 0x000fea0003800200 */
.L_x_171:
[----:B------:R-:W-:Y:S02]  /*17c0*/  @P2 R2UR UR4, R24 ;  /* 0x00000000180422ca */ /* 0x000fe400000e0000 */
[----:B------:R-:W-:Y:S02]  /*17d0*/  @P2 R2UR UR5, R25 ;  /* 0x00000000190522ca */ /* 0x000fe400000e0000 */
[----:B------:R-:W-:-:S05]  /*17e0*/  IADD3 R39, PT, PT, -R21, RZ, RZ ;  /* 0x000000ff15277210 */ /* 0x000fca0007ffe1ff */
[----:B------:R-:W-:-:S06]  /*17f0*/  IMAD.WIDE R26, R39, 0x4, R4 ;  /* 0x00000004271a7825 */ /* 0x000fcc00078e0204 */
[----:B------:R0:W2:Y:S01]  /*1800*/  @P2 LDG.E.CONSTANT R2, desc[UR4][R26.64] ;  /* 0x000000041a022981 */ /* 0x0000a2000c1e9900 */
[C---:B------:R-:W-:Y:S02]  /*1810*/  R2UR UR4, R24.reuse ;  /* 0x00000000180472ca */ /* 0x040fe400000e0000 */
[C---:B------:R-:W-:Y:S02]  /*1820*/  R2UR UR5, R25.reuse ;  /* 0x00000000190572ca */ /* 0x040fe400000e0000 */
[C---:B------:R-:W-:Y:S02]  /*1830*/  R2UR UR6, R24.reuse ;  /* 0x00000000180672ca */ /* 0x040fe400000e0000 */
[C---:B------:R-:W-:Y:S02]  /*1840*/  R2UR UR7, R25.reuse ;  /* 0x00000000190772ca */ /* 0x040fe400000e0000 */
[----:B------:R-:W-:Y:S02]  /*1850*/  R2UR UR12, R24 ;  /* 0x00000000180c72ca */ /* 0x000fe400000e0000 */
[----:B------:R-:W-:-:S02]  /*1860*/  R2UR UR13, R25 ;  /* 0x00000000190d72ca */ /* 0x000fc400000e0000 */
[C---:B------:R-:W-:Y:S02]  /*1870*/  @!P2 R2UR UR10, R24.reuse ;  /* 0x00000000180aa2ca */ /* 0x040fe400000e0000 */
[C---:B------:R-:W-:Y:S01]  /*1880*/  @!P2 R2UR UR11, R25.reuse ;  /* 0x00000000190ba2ca */ /* 0x040fe200000e0000 */
[----:B------:R-:W0:Y:S01]  /*1890*/  LDG.E.CONSTANT R16, desc[UR4][R4.64] ;  /* 0x0000000404107981 */ /* 0x000e22000c1e9900 */
[----:B------:R-:W-:Y:S02]  /*18a0*/  R2UR UR8, R24 ;  /* 0x00000000180872ca */ /* 0x000fe400000e0000 */
[----:B------:R-:W-:Y:S01]  /*18b0*/  R2UR UR9, R25 ;  /* 0x00000000190972ca */ /* 0x000fe200000e0000 */
[----:B------:R-:W0:Y:S04]  /*18c0*/  LDG.E.CONSTANT R35, desc[UR6][R8.64] ;  /* 0x0000000608237981 */ /* 0x000e28000c1e9900 */
[----:B------:R-:W3:Y:S08]  /*18d0*/  LDG.E.CONSTANT R29, desc[UR12][R14.64] ;  /* 0x0000000c0e1d7981 */ /* 0x000ef0000c1e9900 */
[----:B------:R1:W2:Y:S04]  /*18e0*/  LDG.E.CONSTANT R37, desc[UR8][R12.64] ;  /* 0x000000080c257981 */ /* 0x0002a8000c1e9900 */
[----:B------:R-:W2:Y:S01]  /*18f0*/  @!P2 LDG.E.CONSTANT R2, desc[UR10][R32.64] ;  /* 0x0000000a2002a981 */ /* 0x000ea2000c1e9900 */
[----:B------:R-:W-:Y:S01]  /*1900*/  FMUL R23, R23, 1.0507010221481323242 ;  /* 0x3f867d5f17177820 */ /* 0x000fe20000400000 */
[----:B------:R-:W-:Y:S01]  /*1910*/  FMUL R0, R0, 1.0507010221481323242 ;  /* 0x3f867d5f00007820 */ /* 0x000fe20000400000 */
[----:B------:R-:W-:-:S02]  /*1920*/  R2UR UR10, R24 ;  /* 0x00000000180a72ca */ /* 0x000fc400000e0000 */
[----:B------:R-:W-:Y:S01]  /*1930*/  R2UR UR11, R25 ;  /* 0x00000000190b72ca */ /* 0x000fe200000e0000 */
[-C--:B0-----:R-:W-:Y:S01]  /*1940*/  FFMA R26, R16, R22.reuse, -R35 ;  /* 0x00000016101a7223 */ /* 0x081fe20000000823 */
[----:B------:R-:W-:Y:S01]  /*1950*/  FADD R16, -R23, 1 ;  /* 0x3f80000017107421 */ /* 0x000fe20000000100 */
[----:B---3--:R-:W-:-:S04]  /*1960*/  FMUL R27, R29, R22 ;  /* 0x000000161d1b7220 */ /* 0x008fc80000400000 */
[C---:B------:R-:W-:Y:S01]  /*1970*/  FFMA R35, R23.reuse, R27, R28 ;  /* 0x0000001b17237223 */ /* 0x040fe2000000001c */
[-C--:B------:R-:W-:Y:S01]  /*1980*/  FMUL R27, R23, R16.reuse ;  /* 0x00000010171b7220 */ /* 0x080fe20000400000 */
[C---:B------:R-:W-:Y:S01]  /*1990*/  FMUL R23, R29.reuse, R16 ;  /* 0x000000101d177220 */ /* 0x040fe20000400000 */
[----:B------:R-:W-:Y:S01]  /*19a0*/  FMUL R26, R29, R26 ;  /* 0x0000001a1d1a7220 */ /* 0x000fe20000400000 */
[----:B------:R-:W-:-:S03]  /*19b0*/  IMAD.MOV R31, RZ, RZ, -R31 ;  /* 0x000000ffff1f7224 */ /* 0x000fc600078e0a1f */
[----:B------:R-:W-:Y:S01]  /*19c0*/  FMUL R27, R26, R27 ;  /* 0x0000001b1a1b7220 */ /* 0x000fe20000400000 */
[----:B------:R0:W-:Y:S01]  /*19d0*/  STG.E desc[UR4][R6.64], R23 ;  /* 0x0000001706007986 */ /* 0x0001e2000c101904 */
[----:B------:R-:W-:-:S04]  /*19e0*/  IMAD.WIDE R14, R39, 0x4, R14 ;  /* 0x00000004270e7825 */ /* 0x000fc800078e020e */
[----:B------:R-:W-:Y:S01]  /*19f0*/  FMUL R28, R0, R35 ;  /* 0x00000023001c7220 */ /* 0x000fe20000400000 */
[----:B------:R-:W-:Y:S01]  /*1a00*/  STG.E desc[UR6][R10.64+0x8], R27 ;  /* 0x0000081b0a007986 */ /* 0x000fe2000c101906 */
[----:B------:R-:W-:-:S04]  /*1a10*/  IMAD.WIDE R4, R39, 0x4, R4 ;  /* 0x0000000427047825 */ /* 0x000fc800078e0204 */
[----:B-1----:R-:W-:-:S04]  /*1a20*/  IMAD.WIDE R12, R31, 0x4, R12 ;  /* 0x000000041f0c7825 */ /* 0x002fc800078e020c */
[----:B--2---:R-:W-:Y:S01]  /*1a30*/  FADD R16, -R37, R2 ;  /* 0x0000000225107221 */ /* 0x004fe20000000100 */
[----:B------:R-:W-:-:S03]  /*1a40*/  FADD R2, -R0, 1 ;  /* 0x3f80000000027421 */ /* 0x000fc60000000100 */
[C---:B------:R-:W-:Y:S01]  /*1a50*/  FMUL R16, R35.reuse, R16 ;  /* 0x0000001023107220 */ /* 0x040fe20000400000 */
[-C--:B------:R-:W-:Y:S01]  /*1a60*/  FMUL R33, R0, R2.reuse ;  /* 0x0000000200217220 */ /* 0x080fe20000400000 */
[----:B------:R-:W-:Y:S01]  /*1a70*/  FMUL R29, R35, R2 ;  /* 0x00000002231d7220 */ /* 0x000fe20000400000 */
[----:B------:R-:W-:Y:S02]  /*1a80*/  IADD3 R37, PT, PT, -R3, RZ, RZ ;  /* 0x000000ff03257210 */ /* 0x000fe40007ffe1ff */
[----:B------:R-:W-:Y:S01]  /*1a90*/  FMUL R33, R16, R33 ;  /* 0x0000002110217220 */ /* 0x000fe20000400000 */
[----:B------:R-:W-:Y:S01]  /*1aa0*/  MOV R16, R30 ;  /* 0x0000001e00107202 */ /* 0x000fe20000000f00 */
[----:B------:R1:W-:Y:S01]  /*1ab0*/  STG.E desc[UR8][R10.64], R29 ;  /* 0x0000001d0a007986 */ /* 0x0003e2000c101908 */
[----:B------:R-:W-:-:S04]  /*1ac0*/  IMAD.WIDE R8, R37, 0x4, R8 ;  /* 0x0000000425087825 */ /* 0x000fc800078e0208 */
[----:B0-----:R-:W-:Y:S01]  /*1ad0*/  FADD R23, RZ, R33 ;  /* 0x00000021ff177221 */ /* 0x001fe20000000000 */
[----:B------:R0:W-:Y:S01]  /*1ae0*/  STG.E desc[UR10][R10.64+0x4], R33 ;  /* 0x000004210a007986 */ /* 0x0001e2000c10190a */
[----:B------:R-:W-:-:S04]  /*1af0*/  IMAD.WIDE R6, R37, 0x4, R6 ;  /* 0x0000000425067825 */ /* 0x000fc800078e0206 */
[----:B-1----:R-:W-:Y:S01]  /*1b00*/  FADD R29, RZ, R27 ;  /* 0x0000001bff1d7221 */ /* 0x002fe20000000000 */
[----:B0-----:R-:W-:-:S07]  /*1b10*/  IMAD.WIDE R10, R31, 0x4, R10 ;  /* 0x000000041f0a7825 */ /* 0x001fce00078e020a */
.L_x_168:
[----:B------:R-:W-:Y:S05]  /*1b20*/  BSYNC.RECONVERGENT B1 ;  /* 0x0000000000017941 */ /* 0x000fea0003800200 */
.L_x_167:
[----:B------:R-:W-:Y:S01]  /*1b30*/  ISETP.NE.AND P0, PT, R30, RZ, PT ;  /* 0x000000ff1e00720c */ /* 0x000fe20003f05270 */
[----:B------:R-:W-:-:S12]  /*1b40*/  BSSY.RECONVERGENT B1, `(.L_x_173) ;  /* 0x00000be000017945 */ /* 0x000fd80003800200 */
[----:B------:R-:W-:Y:S05]  /*1b50*/  @!P0 BRA `(.L_x_174) ;  /* 0x0000000800f08947 */ /* 0x000fea0003800000 */
.L_x_183:
[C---:B------:R-:W-:Y:S02]  /*1b60*/  R2UR UR4, R24.reuse ;  /* 0x00000000180472ca */ /* 0x040fe400000e0000 */
[C---:B------:R-:W-:Y:S02]  /*1b70*/  R2UR UR5, R25.reuse ;  /* 0x00000000190572ca */ /* 0x040fe400000e0000 */
[----:B------:R-:W-:Y:S02]  /*1b80*/  R2UR UR6, R24 ;  /* 0x00000000180672ca */ /* 0x000fe400000e0000 */
[----:B------:R-:W-:-:S09]  /*1b90*/  R2UR UR7, R25 ;  /* 0x00000000190772ca */ /* 0x000fd200000e0000 */
[----:B------:R-:W2:Y:S04]  /*1ba0*/  LDG.E.CONSTANT R0, desc[UR4][R12.64+0x4] ;  /* 0x000004040c007981 */ /* 0x000ea8000c1e9900 */
[----:B-1----:R-:W3:Y:S01]  /*1bb0*/  LDG.E.CONSTANT R27, desc[UR6][R12.64+0x8] ;  /* 0x000008060c1b7981 */ /* 0x002ee2000c1e9900 */
[----:B------:R-:W-:Y:S01]  /*1bc0*/  BSSY.RECONVERGENT B2, `(.L_x_175) ;  /* 0x0000012000027945 */ /* 0x000fe20003800200 */
[----:B------:R-:W-:Y:S01]  /*1bd0*/  ISETP.NE.AND P2, PT, R16, 0x1, PT ;  /* 0x000000011000780c */ /* 0x000fe20003f45270 */
[----:B--2--5:R-:W-:Y:S01]  /*1be0*/  FADD R0, R19, R0 ;  /* 0x0000000013007221 */ /* 0x024fe20000000000 */
[----:B---3--:R-:W-:-:S04]  /*1bf0*/  FADD R2, R18, R27 ;  /* 0x0000001b12027221 */ /* 0x008fc80000000000 */
[----:B------:R-:W-:Y:S02]  /*1c00*/  FSETP.GE.AND P0, PT, R0, RZ, PT ;  /* 0x000000ff0000720b */ /* 0x000fe40003f06000 */
[----:B------:R-:W-:-:S11]  /*1c10*/  FSETP.GE.AND P1, PT, R2, RZ, PT ;  /* 0x000000ff0200720b */ /* 0x000fd60003f26000 */
        /* <DEDUP_REMOVED lines=12> */
.L_x_176:
[----:B------:R-:W-:Y:S05]  /*1ce0*/  BSYNC.RECONVERGENT B2 ;  /* 0x0000000000027941 */ /* 0x000fea0003800200 */
.L_x_175:
[----:B------:R-:W-:Y:S04]  /*1cf0*/  BSSY.RECONVERGENT B2, `(.L_x_177) ;  /* 0x000000d000027945 */ /* 0x000fe80003800200 */
[----:B------:R-:W-:Y:S05]  /*1d00*/  @P1 BRA `(.L_x_178) ;  /* 0x00000000002c1947 */ /* 0x000fea0003800000 */
[----:B------:R-:W-:Y:S01]  /*1d10*/  HFMA2 R27, -RZ, RZ, 0.96630859375, -0.0022525787353515625 ;  /* 0x3bbb989dff1b7431 */ /* 0x000fe200000001ff */
[----:B------:R-:W-:-:S04]  /*1d20*/  MOV R31, 0x437c0000 ;  /* 0x437c0000001f7802 */ /* 0x000fc80000000f00 */
        /* <DEDUP_REMOVED lines=9> */
.L_x_178:
[----:B------:R-:W-:Y:S05]  /*1dc0*/  BSYNC.RECONVERGENT B2 ;  /* 0x0000000000027941 */ /* 0x000fea0003800200 */
.L_x_177:
[C---:B------:R-:W-:Y:S01]  /*1dd0*/  @P2 R2UR UR8, R24.reuse ;  /* 0x00000000180822ca */ /* 0x040fe200000e0000 */
[----:B------:R-:W-:Y:S01]  /*1de0*/  IMAD.MOV R33, RZ, RZ, -R21 ;  /* 0x000000ffff217224 */ /* 0x000fe200078e0a15 */
[----:B------:R-:W-:Y:S01]  /*1df0*/  @P2 R2UR UR9, R25 ;  /* 0x00000000190922ca */ /* 0x000fe200000e0000 */
[----:B------:R-:W0:Y:S01]  /*1e00*/  @!P2 LDC.64 R30, c[0x0][0x398] ;  /* 0x0000e600ff1eab82 */ /* 0x000e220000000a00 */
[C---:B------:R-:W-:Y:S01]  /*1e10*/  R2UR UR4, R24.reuse ;  /* 0x00000000180472ca */ /* 0x040fe200000e0000 */
[----:B------:R-:W-:Y:S01]  /*1e20*/  IMAD.WIDE R26, R33, 0x4, R4 ;  /* 0x00000004211a7825 */ /* 0x000fe200078e0204 */
[C---:B------:R-:W-:Y:S02]  /*1e30*/  R2UR UR5, R25.reuse ;  /* 0x00000000190572ca */ /* 0x040fe400000e0000 */
[----:B------:R-:W-:Y:S02]  /*1e40*/  R2UR UR6, R24 ;  /* 0x00000000180672ca */ /* 0x000fe400000e0000 */
[----:B------:R-:W-:-:S02]  /*1e50*/  R2UR UR7, R25 ;  /* 0x00000000190772ca */ /* 0x000fc400000e0000 */
[C---:B------:R-:W-:Y:S02]  /*1e60*/  R2UR UR10, R24.reuse ;  /* 0x00000000180a72ca */ /* 0x040fe400000e0000 */
[----:B------:R-:W-:Y:S01]  /*1e70*/  R2UR UR11, R25 ;  /* 0x00000000190b72ca */ /* 0x000fe200000e0000 */
[----:B------:R-:W2:Y:S04]  /*1e80*/  @P2 LDG.E.CONSTANT R32, desc[UR8][R26.64] ;  /* 0x000000081a202981 */ /* 0x000ea8000c1e9900 */
[----:B------:R-:W3:Y:S04]  /*1e90*/  LDG.E.CONSTANT R5, desc[UR4][R4.64] ;  /* 0x0000000404057981 */ /* 0x000ee8000c1e9900 */
[----:B------:R-:W3:Y:S04]  /*1ea0*/  LDG.E.CONSTANT R34, desc[UR6][R8.64] ;  /* 0x0000000608227981 */ /* 0x000ee8000c1e9900 */
[----:B------:R-:W4:Y:S01]  /*1eb0*/  LDG.E.CONSTANT R37, desc[UR10][R14.64] ;  /* 0x0000000a0e257981 */ /* 0x000f22000c1e9900 */
[----:B------:R-:W-:-:S02]  /*1ec0*/  @!P2 R2UR UR4, R24 ;  /* 0x000000001804a2ca */ /* 0x000fc400000e0000 */
[----:B------:R-:W-:Y:S01]  /*1ed0*/  @!P2 R2UR UR5, R25 ;  /* 0x000000001905a2ca */ /* 0x000fe200000e0000 */
[----:B------:R-:W2:Y:S01]  /*1ee0*/  LDG.E.CONSTANT R43, desc[UR6][R12.64] ;  /* 0x000000060c2b7981 */ /* 0x000ea2000c1e9900 */
[----:B0-----:R-:W-:-:S04]  /*1ef0*/  @!P2 LEA R30, P0, R17, R30, 0x2 ;  /* 0x0000001e111ea211 */ /* 0x001fc800078010ff */
[----:B------:R-:W-:Y:S02]  /*1f00*/  @!P2 LEA.HI.X R31, R17, R31, R20, 0x2, P0 ;  /* 0x0000001f111fa211 */ /* 0x000fe400000f1414 */
[----:B------:R-:W-:Y:S02]  /*1f10*/  IADD3 R35, PT, PT, RZ, -R21, RZ ;  /* 0x80000015ff237210 */ /* 0x000fe40007ffe0ff */
[----:B------:R-:W-:Y:S02]  /*1f20*/  R2UR UR8, R24 ;  /* 0x00000000180872ca */ /* 0x000fe400000e0000 */
[----:B------:R-:W-:Y:S01]  /*1f30*/  R2UR UR9, R25 ;  /* 0x00000000190972ca */ /* 0x000fe200000e0000 */
[----:B------:R0:W2:Y:S01]  /*1f40*/  @!P2 LDG.E.CONSTANT R32, desc[UR4][R30.64] ;  /* 0x000000041e20a981 */ /* 0x0000a2000c1e9900 */
[----:B------:R-:W1:Y:S01]  /*1f50*/  LDCU UR4, c[0x0][0x3d4] ;  /* 0x00007a80ff0477ac */ /* 0x000e620008000800 */
[-C--:B---3--:R-:W-:Y:S01]  /*1f60*/  FFMA R34, R5, R22.reuse, -R34 ;  /* 0x0000001605227223 */ /* 0x088fe20000000822 */
[----:B------:R-:W-:Y:S01]  /*1f70*/  FMUL R5, R2, 1.0507010221481323242 ;  /* 0x3f867d5f02057820 */ /* 0x000fe20000400000 */
[----:B----4-:R-:W-:-:S04]  /*1f80*/  FMUL R2, R37, R22 ;  /* 0x0000001625027220 */ /* 0x010fc80000400000 */
[----:B------:R-:W-:Y:S01]  /*1f90*/  FFMA R41, R5, R2, R28 ;  /* 0x0000000205297223 */ /* 0x000fe2000000001c */
[----:B-1----:R-:W-:-:S04]  /*1fa0*/  IMAD R35, R35, UR4, RZ ;  /* 0x0000000423237c24 */ /* 0x002fc8000f8e02ff */
[----:B0-----:R-:W-:-:S05]  /*1fb0*/  IMAD.WIDE R30, R35, 0x4, R12 ;  /* 0x00000004231e7825 */ /* 0x001fca00078e020c */
[----:B------:R-:W3:Y:S01]  /*1fc0*/  LDG.E.CONSTANT R4, desc[UR8][R30.64+0x4] ;  /* 0x000004081e047981 */ /* 0x000ee2000c1e9900 */
[----:B------:R-:W-:Y:S01]  /*1fd0*/  FADD R2, -R5, 1 ;  /* 0x3f80000005027421 */ /* 0x000fe20000000100 */
[----:B------:R-:W-:-:S03]  /*1fe0*/  FMUL R34, R37, R34 ;  /* 0x0000002225227220 */ /* 0x000fc60000400000 */
[-C--:B------:R-:W-:Y:S01]  /*1ff0*/  FMUL R39, R5, R2.reuse ;  /* 0x0000000205277220 */ /* 0x080fe20000400000 */
[----:B------:R-:W-:Y:S02]  /*2000*/  FMUL R5, R37, R2 ;  /* 0x0000000225057220 */ /* 0x000fe40000400000 */
[----:B------:R-:W4:Y:S01]  /*2010*/  LDG.E.CONSTANT R37, desc[UR10][R30.64+0x8] ;  /* 0x0000080a1e257981 */ /* 0x000f22000c1e9900 */
[----:B------:R-:W-:-:S04]  /*2020*/  FMUL R0, R0, 1.0507010221481323242 ;  /* 0x3f867d5f00007820 */ /* 0x000fc80000400000 */
[----:B------:R-:W-:Y:S01]  /*2030*/  FADD R2, -R0, 1 ;  /* 0x3f80000000027421 */ /* 0x000fe20000000100 */
[----:B------:R0:W-:Y:S01]  /*2040*/  STG.E desc[UR6][R6.64], R5 ;  /* 0x0000000506007986 */ /* 0x0001e2000c101906 */
[----:B------:R-:W-:Y:S02]  /*2050*/  R2UR UR4, R24 ;  /* 0x00000000180472ca */ /* 0x000fe400000e0000 */
[----:B------:R-:W-:Y:S01]  /*2060*/  R2UR UR5, R25 ;  /* 0x00000000190572ca */ /* 0x000fe200000e0000 */
[-C--:B0-----:R-:W-:Y:S01]  /*2070*/  FMUL R5, R0, R2.reuse ;  /* 0x0000000200057220 */ /* 0x081fe20000400000 */
[----:B------:R-:W-:Y:S01]  /*2080*/  FMUL R34, R34, R39 ;  /* 0x0000002722227220 */ /* 0x000fe20000400000 */
[----:B------:R-:W-:Y:S01]  /*2090*/  FMUL R13, R41, R2 ;  /* 0x00000002290d7220 */ /* 0x000fe20000400000 */
[----:B------:R-:W-:Y:S09]  /*20a0*/  BSSY.RECONVERGENT B2, `(.L_x_179) ;  /* 0x000001d000027945 */ /* 0x000ff20003800200 */
[----:B------:R0:W-:Y:S01]  /*20b0*/  STG.E desc[UR4][R10.64+0x8], R34 ;  /* 0x000008220a007986 */ /* 0x0001e2000c101904 */
[----:B------:R-:W-:-:S03]  /*20c0*/  FADD R29, R34, R29 ;  /* 0x0000001d221d7221 */ /* 0x000fc60000000000 */
[----:B------:R0:W-:Y:S01]  /*20d0*/  STG.E desc[UR6][R10.64], R13 ;  /* 0x0000000d0a007986 */ /* 0x0001e2000c101906 */
[----:B------:R-:W-:-:S04]  /*20e0*/  IMAD.WIDE R14, R33, 0x4, R14 ;  /* 0x00000004210e7825 */ /* 0x000fc800078e020e */
[----:B--2---:R-:W-:Y:S01]  /*20f0*/  FADD R32, -R43, R32 ;  /* 0x000000202b207221 */ /* 0x004fe20000000100 */
[----:B------:R-:W-:-:S03]  /*2100*/  FMUL R43, R0, R41 ;  /* 0x00000029002b7220 */ /* 0x000fc60000400000 */
[----:B------:R-:W-:Y:S01]  /*2110*/  FMUL R32, R41, R32 ;  /* 0x0000002029207220 */ /* 0x000fe20000400000 */
[----:B------:R-:W-:-:S03]  /*2120*/  IADD3 R41, PT, PT, -R3, RZ, RZ ;  /* 0x000000ff03297210 */ /* 0x000fc60007ffe1ff */
[----:B------:R-:W-:Y:S01]  /*2130*/  FMUL R5, R32, R5 ;  /* 0x0000000520057220 */ /* 0x000fe20000400000 */
[----:B---3--:R-:W-:-:S05]  /*2140*/  FADD R0, R19, R4 ;  /* 0x0000000413007221 */ /* 0x008fca0000000000 */
[----:B------:R-:W-:Y:S01]  /*2150*/  FSETP.GE.AND P0, PT, R0, RZ, PT ;  /* 0x000000ff0000720b */ /* 0x000fe20003f06000 */
[----:B------:R0:W-:Y:S01]  /*2160*/  STG.E desc[UR8][R10.64+0x4], R5 ;  /* 0x000004050a007986 */ /* 0x0001e2000c101908 */
[----:B----4-:R-:W-:Y:S01]  /*2170*/  FADD R2, R18, R37 ;  /* 0x0000002512027221 */ /* 0x010fe20000000000 */
[----:B------:R-:W-:Y:S01]  /*2180*/  FADD R23, R5, R23 ;  /* 0x0000001705177221 */ /* 0x000fe20000000000 */
[----:B------:R-:W-:-:S03]  /*2190*/  IMAD.WIDE R8, R41, 0x4, R8 ;  /* 0x0000000429087825 */ /* 0x000fc600078e0208 */
[----:B------:R-:W-:-:S06]  /*21a0*/  FSETP.GE.AND P1, PT, R2, RZ, PT ;  /* 0x000000ff0200720b */ /* 0x000fcc0003f26000 */
[----:B0-----:R-:W-:Y:S07]  /*21b0*/  @P0 BRA `(.L_x_180) ;  /* 0x00000000002c0947 */ /* 0x001fee0003800000 */
        /* <DEDUP_REMOVED lines=11> */
.L_x_180:
[----:B------:R-:W-:Y:S05]  /*2270*/  BSYNC.RECONVERGENT B2 ;  /* 0x0000000000027941 */ /* 0x000fea0003800200 */
.L_x_179:
[----:B------:R-:W-:Y:S01]  /*2280*/  BSSY.RECONVERGENT B2, `(.L_x_181) ;  /* 0x000000f000027945 */ /* 0x000fe20003800200 */
[----:B------:R-:W-:-:S04]  /*2290*/  IMAD.WIDE R36, R41, 0x4, R6 ;  /* 0x0000000429247825 */ /* 0x000fc800078e0206 */
[----:B------:R-:W-:Y:S01]  /*22a0*/  IMAD.WIDE R38, R35, 0x4, R10 ;  /* 0x0000000423267825 */ /* 0x000fe200078e020a */
[----:B------:R-:W-:Y:S06]  /*22b0*/  @P1 BRA `(.L_x_182) ;  /* 0x00000000002c1947 */ /* 0x000fec0003800000 */
        /* <DEDUP_REMOVED lines=11> */
.L_x_182:
[----:B------:R-:W-:Y:S05]  /*2370*/  BSYNC.RECONVERGENT B2 ;  /* 0x0000000000027941 */ /* 0x000fea0003800200 */
.L_x_181:
[C---:B------:R-:W-:Y:S02]  /*2380*/  R2UR UR4, R24.reuse ;  /* 0x00000000180472ca */ /* 0x040fe400000e0000 */
[C---:B------:R-:W-:Y:S02]  /*2390*/  R2UR UR5, R25.reuse ;  /* 0x00000000190572ca */ /* 0x040fe400000e0000 */
[C---:B------:R-:W-:Y:S02]  /*23a0*/  R2UR UR6, R24.reuse ;  /* 0x00000000180672ca */ /* 0x040fe400000e0000 */
[C---:B------:R-:W-:Y:S02]  /*23b0*/  R2UR UR7, R25.reuse ;  /* 0x00000000190772ca */ /* 0x040fe400000e0000 */
[----:B------:R-:W-:Y:S02]  /*23c0*/  R2UR UR8, R24 ;  /* 0x00000000180872ca */ /* 0x000fe400000e0000 */
[----:B------:R-:W-:-:S05]  /*23d0*/  R2UR UR9, R25 ;  /* 0x00000000190972ca */ /* 0x000fca00000e0000 */
[----:B------:R-:W2:Y:S04]  /*23e0*/  LDG.E.CONSTANT R12, desc[UR4][R26.64] ;  /* 0x000000041a0c7981 */ /* 0x000ea8000c1e9900 */
[----:B------:R-:W2:Y:S04]  /*23f0*/  LDG.E.CONSTANT R11, desc[UR6][R8.64] ;  /* 0x00000006080b7981 */ /* 0x000ea8000c1e9900 */
[----:B------:R-:W3:Y:S01]  /*2400*/  LDG.E.CONSTANT R7, desc[UR8][R14.64] ;  /* 0x000000080e077981 */ /* 0x000ee2000c1e9900 */
[----:B------:R-:W-:Y:S01]  /*2410*/  ISETP.NE.AND P0, PT, R16, 0x2, PT ;  /* 0x000000021000780c */ /* 0x000fe20003f05270 */
[----:B------:R-:W-:-:S12]  /*2420*/  IMAD.WIDE R4, R33, 0x4, R26 ;  /* 0x0000000421047825 */ /* 0x000fd800078e021a */
[----:B------:R-:W-:Y:S02]  /*2430*/  @P0 R2UR UR4, R24 ;  /* 0x00000000180402ca */ /* 0x000fe400000e0000 */
[----:B------:R-:W-:-:S13]  /*2440*/  @P0 R2UR UR5, R25 ;  /* 0x00000000190502ca */ /* 0x000fda00000e0000 */
[----:B------:R-:W4:Y:S01]  /*2450*/  @P0 LDG.E.CONSTANT R10, desc[UR4][R4.64] ;  /* 0x00000004040a0981 */ /* 0x000f22000c1e9900 */
[----:B------:R-:W-:Y:S01]  /*2460*/  FMUL R2, R2, 1.0507010221481323242 ;  /* 0x3f867d5f02027820 */ /* 0x000fe20000400000 */
[----:B------:R-:W-:Y:S02]  /*2470*/  @!P0 R2UR UR6, R24 ;  /* 0x00000000180682ca */ /* 0x000fe400000e0000 */
[C---:B------:R-:W-:Y:S01]  /*2480*/  @!P0 R2UR UR7, R25.reuse ;  /* 0x00000000190782ca */ /* 0x040fe200000e0000 */
[----:B------:R-:W-:Y:S01]  /*2490*/  FADD R6, -R2, 1 ;  /* 0x3f80000002067421 */ /* 0x000fe20000000100 */
[----:B------:R-:W-:Y:S02]  /*24a0*/  R2UR UR4, R24 ;  /* 0x00000000180472ca */ /* 0x000fe400000e0000 */
[----:B------:R-:W-:Y:S01]  /*24b0*/  R2UR UR5, R25 ;  /* 0x00000000190572ca */ /* 0x000fe200000e0000 */
[-C--:B--2---:R-:W-:Y:S01]  /*24c0*/  FFMA R12, R12, R22.reuse, -R11 ;  /* 0x000000160c0c7223 */ /* 0x084fe2000000080b */
[----:B---3--:R-:W-:-:S03]  /*24d0*/  FMUL R11, R7, R22 ;  /* 0x00000016070b7220 */ /* 0x008fc60000400000 */
[C---:B------:R-:W-:Y:S01]  /*24e0*/  FMUL R12, R7.reuse, R12 ;  /* 0x0000000c070c7220 */ /* 0x040fe20000400000 */
[-C--:B------:R-:W-:Y:S01]  /*24f0*/  FMUL R27, R7, R6.reuse ;  /* 0x00000006071b7220 */ /* 0x080fe20000400000 */
[C---:B------:R-:W-:Y:S01]  /*2500*/  FMUL R7, R2.reuse, R6 ;  /* 0x0000000602077220 */ /* 0x040fe20000400000 */
[----:B------:R-:W-:-:S05]  /*2510*/  FFMA R43, R2, R11, R43 ;  /* 0x0000000b022b7223 */ /* 0x000fca000000002b */
[----:B------:R-:W4:Y:S01]  /*2520*/  LDG.E.CONSTANT R11, desc[UR4][R30.64] ;  /* 0x000000041e0b7981 */ /* 0x000f22000c1e9900 */
[----:B------:R-:W-:Y:S02]  /*2530*/  FMUL R2, R12, R7 ;  /* 0x000000070c027220 */ /* 0x000fe40000400000 */
[----:B------:R-:W0:Y:S02]  /*2540*/  @!P0 LDC.64 R6, c[0x0][0x398] ;  /* 0x0000e600ff068b82 */ /* 0x000e240000000a00 */
[----:B0-----:R-:W-:-:S04]  /*2550*/  @!P0 LEA R6, P1, R17, R6, 0x2 ;  /* 0x0000000611068211 */ /* 0x001fc800078210ff */
[----:B------:R-:W-:-:S05]  /*2560*/  @!P0 LEA.HI.X R7, R17, R7, R20, 0x2, P1 ;  /* 0x0000000711078211 */ /* 0x000fca00008f1414 */
[----:B------:R0:W4:Y:S01]  /*2570*/  @!P0 LDG.E.CONSTANT R10, desc[UR6][R6.64] ;  /* 0x00000006060a8981 */ /* 0x000122000c1e9900 */
[----:B------:R-:W-:Y:S01]  /*2580*/  FMUL R0, R0, 1.0507010221481323242 ;  /* 0x3f867d5f00007820 */ /* 0x000fe20000400000 */
[C---:B------:R-:W-:Y:S02]  /*2590*/  R2UR UR6, R24.reuse ;  /* 0x00000000180672ca */ /* 0x040fe400000e0000 */
[C---:B------:R-:W-:Y:S02]  /*25a0*/  R2UR UR7, R25.reuse ;  /* 0x00000000190772ca */ /* 0x040fe400000e0000 */
[----:B------:R-:W-:Y:S02]  /*25b0*/  R2UR UR10, R24 ;  /* 0x00000000180a72ca */ /* 0x000fe400000e0000 */
[----:B------:R-:W-:Y:S02]  /*25c0*/  R2UR UR11, R25 ;  /* 0x00000000190b72ca */ /* 0x000fe400000e0000 */
[----:B------:R-:W-:Y:S01]  /*25d0*/  ISETP.GT.U32.AND P0, PT, R16, 0x2, PT ;  /* 0x000000021000780c */ /* 0x000fe20003f04070 */
[----:B------:R1:W-:Y:S01]  /*25e0*/  STG.E desc[UR4][R36.64], R27 ;  /* 0x0000001b24007986 */ /* 0x0003e2000c101904 */
[----:B------:R-:W-:-:S04]  /*25f0*/  IMAD.WIDE R8, R41, 0x4, R8 ;  /* 0x0000000429087825 */ /* 0x000fc800078e0208 */
[----:B------:R-:W-:Y:S01]  /*2600*/  FMUL R28, R0, R43 ;  /* 0x0000002b001c7220 */ /* 0x000fe20000400000 */
[----:B------:R-:W-:Y:S01]  /*2610*/  FADD R29, R29, R2 ;  /* 0x000000021d1d7221 */ /* 0x000fe20000000000 */
[----:B------:R1:W-:Y:S01]  /*2620*/  STG.E desc[UR6][R38.64+0x8], R2 ;  /* 0x0000080226007986 */ /* 0x0003e2000c101906 */
[----:B0-----:R-:W-:Y:S01]  /*2630*/  IMAD.WIDE R6, R41, 0x4, R36 ;  /* 0x0000000429067825 */ /* 0x001fe200078e0224 */
[----:B------:R-:W-:-:S03]  /*2640*/  IADD3 R16, PT, PT, R16, -0x2, RZ ;  /* 0xfffffffe10107810 */ /* 0x000fc60007ffe0ff */
[----:B------:R-:W-:-:S04]  /*2650*/  IMAD.WIDE R14, R33, 0x4, R14 ;  /* 0x00000004210e7825 */ /* 0x000fc800078e020e */
[----:B----4-:R-:W-:Y:S01]  /*2660*/  FADD R12, -R11, R10 ;  /* 0x0000000a0b0c7221 */ /* 0x010fe20000000100 */
[----:B------:R-:W-:-:S03]  /*2670*/  FADD R10, -R0, 1 ;  /* 0x3f800000000a7421 */ /* 0x000fc60000000100 */
[C---:B------:R-:W-:Y:S01]  /*2680*/  FMUL R12, R43.reuse, R12 ;  /* 0x0000000c2b0c7220 */ /* 0x040fe20000400000 */
[-C--:B------:R-:W-:Y:S01]  /*2690*/  FMUL R11, R0, R10.reuse ;  /* 0x0000000a000b7220 */ /* 0x080fe20000400000 */
[----:B------:R-:W-:-:S03]  /*26a0*/  FMUL R45, R43, R10 ;  /* 0x0000000a2b2d7220 */ /* 0x000fc60000400000 */
[----:B------:R-:W-:Y:S02]  /*26b0*/  FMUL R26, R12, R11 ;  /* 0x0000000b0c1a7220 */ /* 0x000fe40000400000 */
[----:B------:R1:W-:Y:S01]  /*26c0*/  STG.E desc[UR8][R38.64], R45 ;  /* 0x0000002d26007986 */ /* 0x0003e2000c101908 */
[----:B------:R-:W-:-:S03]  /*26d0*/  IMAD.WIDE R12, R35, 0x4, R30 ;  /* 0x00000004230c7825 */ /* 0x000fc600078e021e */
[----:B------:R1:W-:Y:S01]  /*26e0*/  STG.E desc[UR10][R38.64+0x4], R26 ;  /* 0x0000041a26007986 */ /* 0x0003e2000c10190a */
[----:B------:R-:W-:-:S04]  /*26f0*/  IMAD.WIDE R10, R35, 0x4, R38 ;  /* 0x00000004230a7825 */ /* 0x000fc800078e0226 */
[----:B------:R-:W-:Y:S01]  /*2700*/  FADD R23, R23, R26 ;  /* 0x0000001a17177221 */ /* 0x000fe20000000000 */
[----:B------:R-:W-:Y:S06]  /*2710*/  @P0 BRA `(.L_x_183) ;  /* 0xfffffff400100947 */ /* 0x000fec000383ffff */
.L_x_174:
[----:B------:R-:W-:Y:S05]  /*2720*/  BSYNC.RECONVERGENT B1 ;  /* 0x0000000000017941 */ /* 0x000fea0003800200 */
.L_x_173:
[----:B------:R-:W-:Y:S05]  /*2730*/  BRA `(.L_x_159) ;  /* 0x0000001c00a87947 */ /* 0x000fea0003800000 */
.L_x_160:
[----:B------:R-:W0:Y:S02]  /*2740*/  LDCU UR4, c[0x0][0x3f8] ;  /* 0x00007f00ff0477ac */ /* 0x000e240008000800 */
[----:B0-----:R-:W-:-:S09]  /*2750*/  UISETP.NE.AND UP0, UPT, UR4, URZ, UPT ;  /* 0x000000ff0400728c */ /* 0x001fd2000bf05270 */
[----:B------:R-:W-:Y:S05]  /*2760*/  BRA.U !UP0, `(.L_x_184) ;  /* 0x0000000908247547 */ /* 0x000fea000b800000 */
[----:B------:R-:W-:Y:S01]  /*2770*/  IADD3 R27, PT, PT, -R21, RZ, RZ ;  /* 0x000000ff151b7210 */ /* 0x000fe20007ffe1ff */
[----:B------:R-:W-:Y:S01]  /*2780*/  IMAD.MOV.U32 R23, RZ, RZ, RZ ;  /* 0x000000ffff177224 */ /* 0x000fe200078e00ff */
[----:B------:R-:W-:-:S07]  /*2790*/  MOV R29, RZ ;  /* 0x000000ff001d7202 */ /* 0x000fce0000000f00 */
.L_x_191:
[----:B------:R-:W-:Y:S02]  /*27a0*/  R2UR UR4, R24 ;  /* 0x00000000180472ca */ /* 0x000fe400000e0000 */
[----:B------:R-:W-:-:S13]  /*27b0*/  R2UR UR5, R25 ;  /* 0x00000000190572ca */ /* 0x000fda00000e0000 */
[----:B------:R-:W2:Y:S01]  /*27c0*/  LDG.E.CONSTANT R0, desc[UR4][R12.64+0x4] ;  /* 0x000004040c007981 */ /* 0x000ea2000c1e9900 */
[----:B------:R-:W-:-:S03]  /*27d0*/  ISETP.NE.AND P0, PT, R16, 0x1, PT ;  /* 0x000000011000780c */ /* 0x000fc60003f05270 */
[----:B------:R-:W3:Y:S04]  /*27e0*/  LDG.E.CONSTANT R37, desc[UR4][R12.64+0x8] ;  /* 0x000008040c257981 */ /* 0x000ee8000c1e9900 */
[----:B-----5:R0:W5:Y:S01]  /*27f0*/  LDG.E.CONSTANT R31, desc[UR4][R4.64] ;  /* 0x00000004041f7981 */ /* 0x020162000c1e9900 */
[----:B------:R-:W-:Y:S01]  /*2800*/  HFMA2 R32, -RZ, RZ, 0.96630859375, -0.0022525787353515625 ;  /* 0x3bbb989dff207431 */ /* 0x000fe200000001ff */
[----:B------:R-:W-:Y:S01]  /*2810*/  MOV R41, 0x437c0000 ;  /* 0x437c000000297802 */ /* 0x000fe20000000f00 */
[----:B------:R-:W-:Y:S01]  /*2820*/  BSSY.RECONVERGENT B1, `(.L_x_185) ;  /* 0x000002e000017945 */ /* 0x000fe20003800200 */
[----:B------:R-:W5:Y:S02]  /*2830*/  LDG.E.CONSTANT R35, desc[UR4][R8.64] ;  /* 0x0000000408237981 */ /* 0x000f64000c1e9900 */
[----:B------:R-:W-:-:S02]  /*2840*/  @P0 R2UR UR6, R24 ;  /* 0x00000000180602ca */ /* 0x000fc400000e0000 */
[----:B------:R-:W-:Y:S01]  /*2850*/  @P0 R2UR UR7, R25 ;  /* 0x00000000190702ca */ /* 0x000fe200000e0000 */
[----:B0-----:R-:W-:-:S12]  /*2860*/  IMAD.WIDE R4, R27, 0x4, R4 ;  /* 0x000000041b047825 */ /* 0x001fd800078e0204 */
[----:B------:R-:W5:Y:S01]  /*2870*/  @P0 LDG.E.CONSTANT R30, desc[UR6][R4.64] ;  /* 0x00000006041e0981 */ /* 0x000f62000c1e9900 */
[C---:B------:R-:W-:Y:S02]  /*2880*/  @!P0 R2UR UR8, R24.reuse ;  /* 0x00000000180882ca */ /* 0x040fe400000e0000 */
[C---:B------:R-:W-:Y:S02]  /*2890*/  @!P0 R2UR UR9, R25.reuse ;  /* 0x00000000190982ca */ /* 0x040fe400000e0000 */
[----:B------:R-:W-:Y:S02]  /*28a0*/  R2UR UR6, R24 ;  /* 0x00000000180672ca */ /* 0x000fe400000e0000 */
[----:B------:R-:W-:-:S13]  /*28b0*/  R2UR UR7, R25 ;  /* 0x00000000190772ca */ /* 0x000fda00000e0000 */
[----:B------:R-:W5:Y:S01]  /*28c0*/  LDG.E.CONSTANT R33, desc[UR6][R12.64] ;  /* 0x000000060c217981 */ /* 0x000f62000c1e9900 */
[----:B--2---:R-:W-:-:S04]  /*28d0*/  FADD R0, R19, R0 ;  /* 0x0000000013007221 */ /* 0x004fc80000000000 */
[----:B------:R-:W-:-:S04]  /*28e0*/  FFMA.SAT R2, R0, -R32, 0.5 ;  /* 0x3f00000000027423 */ /* 0x000fc80000002820 */
[----:B------:R-:W-:-:S04]  /*28f0*/  FFMA.RM R2, R2, R41, 12582913 ;  /* 0x4b40000102027423 */ /* 0x000fc80000004029 */
[----:B------:R-:W-:-:S04]  /*2900*/  FADD R27, R2, -12583039 ;  /* 0xcb40007f021b7421 */ /* 0x000fc80000000000 */
[----:B------:R-:W-:-:S04]  /*2910*/  FFMA R27, R0, -1.4426950216293334961, -R27 ;  /* 0xbfb8aa3b001b7823 */ /* 0x000fc8000000081b */
[----:B------:R-:W-:Y:S02]  /*2920*/  FFMA R0, R0, -1.925963033500011079e-08, R27 ;  /* 0xb2a5706000007823 */ /* 0x000fe4000000001b */
[----:B------:R-:W0:Y:S02]  /*2930*/  @!P0 LDC.64 R26, c[0x0][0x398] ;  /* 0x0000e600ff1a8b82 */ /* 0x000e240000000a00 */
[----:B------:R-:W1:Y:S01]  /*2940*/  MUFU.EX2 R39, R0 ;  /* 0x0000000000277308 */ /* 0x000e620000000800 */
[----:B---3--:R-:W-:-:S04]  /*2950*/  FADD R37, R18, R37 ;  /* 0x0000002512257221 */ /* 0x008fc80000000000 */
[----:B------:R-:W-:Y:S01]  /*2960*/  FFMA.SAT R32, R37, -R32, 0.5 ;  /* 0x3f00000025207423 */ /* 0x000fe20000002820 */
[----:B------:R-:W-:-:S03]  /*2970*/  SHF.L.U32 R2, R2, 0x17, RZ ;  /* 0x0000001702027819 */ /* 0x000fc600000006ff */
[----:B------:R-:W-:-:S04]  /*2980*/  FFMA.RM R32, R32, R41, 12582913 ;  /* 0x4b40000120207423 */ /* 0x000fc80000004029 */
[----:B------:R-:W-:Y:S01]  /*2990*/  FADD R34, R32, -12583039 ;  /* 0xcb40007f20227421 */ /* 0x000fe20000000000 */
[----:B-1----:R-:W-:-:S03]  /*29a0*/  FFMA R39, R2, R39, 1 ;  /* 0x3f80000002277423 */ /* 0x002fc60000000027 */
[----:B------:R-:W-:Y:S01]  /*29b0*/  FFMA R34, R37, -1.4426950216293334961, -R34 ;  /* 0xbfb8aa3b25227823 */ /* 0x000fe20000000822 */
[----:B0-----:R-:W-:Y:S01]  /*29c0*/  @!P0 LEA R26, P1, R17, R26, 0x2 ;  /* 0x0000001a111a8211 */ /* 0x001fe200078210ff */
[----:B------:R-:W-:Y:S02]  /*29d0*/  VIADD R2, R39, 0x1800000 ;  /* 0x0180000027027836 */ /* 0x000fe40000000000 */
[----:B------:R-:W-:Y:S01]  /*29e0*/  FFMA R34, R37, -1.925963033500011079e-08, R34 ;  /* 0xb2a5706025227823 */ /* 0x000fe20000000022 */
[----:B------:R-:W-:Y:S02]  /*29f0*/  @!P0 LEA.HI.X R27, R17, R27, R20, 0x2, P1 ;  /* 0x0000001b111b8211 */ /* 0x000fe400008f1414 */
[----:B------:R-:W-:-:S03]  /*2a00*/  LOP3.LUT R2, R2, 0x7f800000, RZ, 0xc0, !PT ;  /* 0x7f80000002027812 */ /* 0x000fc600078ec0ff */
[----:B------:R0:W5:Y:S01]  /*2a10*/  @!P0 LDG.E.CONSTANT R30, desc[UR8][R26.64] ;  /* 0x000000081a1e8981 */ /* 0x000162000c1e9900 */
[----:B------:R-:W-:Y:S01]  /*2a20*/  ISETP.GT.U32.AND P0, PT, R2, 0x1ffffff, PT ;  /* 0x01ffffff0200780c */ /* 0x000fe20003f04070 */
[----:B0-----:R-:W0:Y:S01]  /*2a30*/  MUFU.EX2 R27, R34 ;  /* 0x00000022001b7308 */ /* 0x001e220000000800 */
[----:B------:R-:W-:-:S05]  /*2a40*/  SHF.L.U32 R32, R32, 0x17, RZ ;  /* 0x0000001720207819 */ /* 0x000fca00000006ff */
[----:B0-----:R-:W-:-:S06]  /*2a50*/  FFMA R43, R32, R27, 1 ;  /* 0x3f800000202b7423 */ /* 0x001fcc000000001b */
[----:B------:R-:W-:Y:S05]  /*2a60*/  @P0 BRA `(.L_x_186) ;  /* 0x0000000000140947 */ /* 0x000fea0003800000 */
[----:B------:R-:W-:Y:S02]  /*2a70*/  MOV R0, R39 ;  /* 0x0000002700007202 */ /* 0x000fe40000000f00 */
[----:B------:R-:W-:-:S07]  /*2a80*/  MOV R26, 0x2aa0 ;  /* 0x00002aa0001a7802 */ /* 0x000fce0000000f00 */
[----:B-----5:R-:W-:Y:S05]  /*2a90*/  CALL.REL.NOINC `($__internal_2_$__cuda_sm20_rcp_rn_f32_slowpath) ;  /* 0x0000001c00207944 */ /* 0x020fea0003c00000 */
[----:B------:R-:W-:Y:S01]  /*2aa0*/  MOV R32, R2 ;  /* 0x0000000200207202 */ /* 0x000fe20000000f00 */
[----:B------:R-:W-:Y:S06]  /*2ab0*/  BRA `(.L_x_187) ;  /* 0x0000000000107947 */ /* 0x000fec0003800000 */
.L_x_186:
[----:B------:R-:W0:Y:S02]  /*2ac0*/  MUFU.RCP R32, R39 ;  /* 0x0000002700207308 */ /* 0x000e240000001000 */
[----:B0-----:R-:W-:-:S04]  /*2ad0*/  FFMA R0, R39, R32, -1 ;  /* 0xbf80000027007423 */ /* 0x001fc80000000020 */
[----:B------:R-:W-:-:S04]  /*2ae0*/  FADD.FTZ R27, -R0, -RZ ;  /* 0x800000ff001b7221 */ /* 0x000fc80000010100 */
[----:B------:R-:W-:-:S07]  /*2af0*/  FFMA R32, R32, R27, R32 ;  /* 0x0000001b20207223 */ /* 0x000fce0000000020 */
.L_x_187:
[----:B------:R-:W-:Y:S05]  /*2b00*/  BSYNC.RECONVERGENT B1 ;  /* 0x0000000000017941 */ /* 0x000fea0003800200 */
.L_x_185:
[----:B------:R-:W-:Y:S01]  /*2b10*/  VIADD R0, R43, 0x1800000 ;  /* 0x018000002b007836 */ /* 0x000fe20000000000 */
[----:B------:R-:W-:Y:S04]  /*2b20*/  BSSY.RECONVERGENT B1, `(.L_x_188) ;  /* 0x000000c000017945 */ /* 0x000fe80003800200 */
[----:B------:R-:W-:-:S04]  /*2b30*/  LOP3.LUT R0, R0, 0x7f800000, RZ, 0xc0, !PT ;  /* 0x7f80000000007812 */ /* 0x000fc800078ec0ff */
[----:B------:R-:W-:-:S13]  /*2b40*/  ISETP.GT.U32.AND P0, PT, R0, 0x1ffffff, PT ;  /* 0x01ffffff0000780c */ /* 0x000fda0003f04070 */
[----:B------:R-:W-:Y:S05]  /*2b50*/  @P0 BRA `(.L_x_189) ;  /* 0x0000000000100947 */ /* 0x000fea0003800000 */
[----:B------:R-:W-:Y:S02]  /*2b60*/  MOV R0, R43 ;  /* 0x0000002b00007202 */ /* 0x000fe40000000f00 */
[----:B------:R-:W-:-:S07]  /*2b70*/  MOV R26, 0x2b90 ;  /* 0x00002b90001a7802 */ /* 0x000fce0000000f00 */
[----:B-----5:R-:W-:Y:S05]  /*2b80*/  CALL.REL.NOINC `($__internal_2_$__cuda_sm20_rcp_rn_f32_slowpath) ;  /* 0x0000001800e47944 */ /* 0x020fea0003c00000 */
[----:B------:R-:W-:Y:S05]  /*2b90*/  BRA `(.L_x_190) ;  /* 0x0000000000107947 */ /* 0x000fea0003800000 */
.L_x_189:
[----:B------:R-:W0:Y:S02]  /*2ba0*/  MUFU.RCP R2, R43 ;  /* 0x0000002b00027308 */ /* 0x000e240000001000 */
[----:B0-----:R-:W-:-:S04]  /*2bb0*/  FFMA R0, R43, R2, -1 ;  /* 0xbf8000002b007423 */ /* 0x001fc80000000002 */
[----:B------:R-:W-:-:S04]  /*2bc0*/  FADD.FTZ R27, -R0, -RZ ;  /* 0x800000ff001b7221 */ /* 0x000fc80000010100 */
[----:B------:R-:W-:-:S07]  /*2bd0*/  FFMA R2, R2, R27, R2 ;  /* 0x0000001b02027223 */ /* 0x000fce0000000002 */
.L_x_190:
[----:B------:R-:W-:Y:S05]  /*2be0*/  BSYNC.RECONVERGENT B1 ;  /* 0x0000000000017941 */ /* 0x000fea0003800200 */
.L_x_188:
[C---:B-----5:R-:W-:Y:S01]  /*2bf0*/  FMUL R26, |R31|.reuse, 2.8853900432586669922 ;  /* 0x4038aa3b1f1a7820 */ /* 0x060fe20000400200 */
[----:B------:R-:W-:Y:S02]  /*2c00*/  HFMA2 R0, -RZ, RZ, 1.125, -9232 ;  /* 0x3c80f082ff007431 */ /* 0x000fe400000001ff */
[----:B------:R-:W-:Y:S01]  /*2c10*/  FMUL R27, R31, R31 ;  /* 0x0000001f1f1b7220 */ /* 0x000fe20000400000 */
[----:B------:R-:W-:Y:S02]  /*2c20*/  R2UR UR4, R24 ;  /* 0x00000000180472ca */ /* 0x000fe400000e0000 */
[----:B------:R-:W-:Y:S01]  /*2c30*/  R2UR UR5, R25 ;  /* 0x00000000190572ca */ /* 0x000fe200000e0000 */
[----:B------:R-:W0:Y:S01]  /*2c40*/  MUFU.EX2 R26, R26 ;  /* 0x0000001a001a7308 */ /* 0x000e220000000800 */
[----:B------:R-:W-:-:S04]  /*2c50*/  FFMA R0, R27, R0, -0.052303962409496307373 ;  /* 0xbd563cae1b007423 */ /* 0x000fc80000000000 */
[----:B------:R-:W-:-:S04]  /*2c60*/  FFMA R0, R27, R0, 0.1331529766321182251 ;  /* 0x3e0859411b007423 */ /* 0x000fc80000000000 */
[----:B------:R-:W-:Y:S01]  /*2c70*/  FFMA R0, R27, R0, -0.33332768082618713379 ;  /* 0xbeaaa9ed1b007423 */ /* 0x000fe20000000000 */
[----:B0-----:R-:W-:-:S03]  /*2c80*/  FADD R34, R26, 1 ;  /* 0x3f8000001a227421 */ /* 0x001fc60000000000 */
[----:B------:R-:W-:Y:S01]  /*2c90*/  FFMA R0, R27, R0, RZ ;  /* 0x000000001b007223 */ /* 0x000fe200000000ff */
[----:B------:R-:W-:Y:S02]  /*2ca0*/  MOV R27, 0x3f800000 ;  /* 0x3f800000001b7802 */ /* 0x000fe40000000f00 */
[----:B------:R-:W0:Y:S03]  /*2cb0*/  MUFU.RCP R34, R34 ;  /* 0x0000002200227308 */ /* 0x000e260000001000 */
[----:B0-----:R-:W-:Y:S02]  /*2cc0*/  FFMA R26, R34, -2, R27 ;  /* 0xc0000000221a7823 */ /* 0x001fe4000000001b */
[----:B------:R-:W2:Y:S01]  /*2cd0*/  LDG.E.CONSTANT R27, desc[UR4][R14.64] ;  /* 0x000000040e1b7981 */ /* 0x000ea2000c1e9900 */
[C---:B------:R-:W-:Y:S01]  /*2ce0*/  FSETP.GE.AND P0, PT, |R31|.reuse, 0.60000002384185791016, PT ;  /* 0x3f19999a1f00780b */ /* 0x040fe20003f06200 */
[----:B------:R-:W0:Y:S01]  /*2cf0*/  LDCU UR4, c[0x0][0x3d4] ;  /* 0x00007a80ff0477ac */ /* 0x000e220008000800 */
[----:B------:R-:W-:Y:S01]  /*2d00*/  FSETP.GE.AND P1, PT, |R31|, 9.010913848876953125, PT ;  /* 0x41102cb41f00780b */ /* 0x000fe20003f26200 */
[----:B------:R-:W-:Y:S01]  /*2d10*/  FADD R30, -R33, R30 ;  /* 0x0000001e211e7221 */ /* 0x000fe20000000100 */
[----:B------:R-:W-:-:S02]  /*2d20*/  R2UR UR6, R24 ;  /* 0x00000000180672ca */ /* 0x000fc400000e0000 */
[----:B------:R-:W-:Y:S02]  /*2d30*/  FSEL R26, R26, 1, !P1 ;  /* 0x3f8000001a1a7808 */ /* 0x000fe40004800000 */
[----:B------:R-:W-:Y:S02]  /*2d40*/  R2UR UR7, R25 ;  /* 0x00000000190772ca */ /* 0x000fe400000e0000 */
[--C-:B------:R-:W-:Y:S02]  /*2d50*/  LOP3.LUT R26, R26, 0x80000000, R31.reuse, 0xb8, !PT ;  /* 0x800000001a1a7812 */ /* 0x100fe400078eb81f */
[C---:B------:R-:W-:Y:S01]  /*2d60*/  R2UR UR10, R24.reuse ;  /* 0x00000000180a72ca */ /* 0x040fe200000e0000 */
[----:B------:R-:W-:Y:S01]  /*2d70*/  @!P0 FFMA R26, R31, R0, R31 ;  /* 0x000000001f1a8223 */ /* 0x000fe2000000001f */
[C---:B------:R-:W-:Y:S02]  /*2d80*/  R2UR UR11, R25.reuse ;  /* 0x00000000190b72ca */ /* 0x040fe400000e0000 */
[----:B------:R-:W-:Y:S01]  /*2d90*/  R2UR UR8, R24 ;  /* 0x00000000180872ca */ /* 0x000fe200000e0000 */
[C---:B------:R-:W-:Y:S01]  /*2da0*/  FFMA R31, -R26.reuse, R26, 1 ;  /* 0x3f8000001a1f7423 */ /* 0x040fe2000000011a */
[----:B------:R-:W-:Y:S01]  /*2db0*/  FFMA R26, R26, R22, -R35 ;  /* 0x000000161a1a7223 */ /* 0x000fe20000000823 */
[----:B------:R-:W-:-:S02]  /*2dc0*/  R2UR UR9, R25 ;  /* 0x00000000190972ca */ /* 0x000fc400000e0000 */
[----:B------:R-:W-:Y:S01]  /*2dd0*/  FMUL R31, R31, R2 ;  /* 0x000000021f1f7220 */ /* 0x000fe20000400000 */
[----:B------:R-:W-:Y:S02]  /*2de0*/  R2UR UR12, R24 ;  /* 0x00000000180c72ca */ /* 0x000fe400000e0000 */
[----:B------:R-:W-:Y:S02]  /*2df0*/  R2UR UR13, R25 ;  /* 0x00000000190d72ca */ /* 0x000fe400000e0000 */
[C---:B------:R-:W-:Y:S02]  /*2e00*/  ISETP.GT.U32.AND P0, PT, R16.reuse, 0x1, PT ;  /* 0x000000011000780c */ /* 0x040fe40003f04070 */
[----:B------:R-:W-:Y:S01]  /*2e10*/  IADD3 R16, PT, PT, R16, -0x1, RZ ;  /* 0xffffffff10107810 */ /* 0x000fe20007ffe0ff */
[C---:B--2---:R-:W-:Y:S01]  /*2e20*/  FMUL R0, R27.reuse, R22 ;  /* 0x000000161b007220 */ /* 0x044fe20000400000 */
[----:B------:R-:W-:-:S03]  /*2e30*/  FMUL R26, R27, R26 ;  /* 0x0000001a1b1a7220 */ /* 0x000fc60000400000 */
[----:B------:R-:W-:Y:S01]  /*2e40*/  FFMA R37, R31, R0, R28 ;  /* 0x000000001f257223 */ /* 0x000fe2000000001c */
[----:B------:R-:W-:-:S03]  /*2e50*/  FADD R0, -R2, 1 ;  /* 0x3f80000002007421 */ /* 0x000fc60000000100 */
[----:B------:R-:W-:Y:S01]  /*2e60*/  FMUL R30, R37, R30 ;  /* 0x0000001e251e7220 */ /* 0x000fe20000400000 */
[----:B------:R-:W-:Y:S01]  /*2e70*/  FMUL R33, R0, R2 ;  /* 0x0000000200217220 */ /* 0x000fe20000400000 */
[----:B------:R-:W-:Y:S01]  /*2e80*/  FMUL R31, R27, R0 ;  /* 0x000000001b1f7220 */ /* 0x000fe20000400000 */
[----:B------:R-:W-:Y:S01]  /*2e90*/  FADD R0, -R32, 1 ;  /* 0x3f80000020007421 */ /* 0x000fe20000000100 */
[-C--:B------:R-:W-:Y:S01]  /*2ea0*/  FMUL R28, R37, R32.reuse ;  /* 0x00000020251c7220 */ /* 0x080fe20000400000 */
[----:B------:R-:W-:Y:S01]  /*2eb0*/  FMUL R26, R26, R33 ;  /* 0x000000211a1a7220 */ /* 0x000fe20000400000 */
[----:B------:R-:W-:Y:S01]  /*2ec0*/  IADD3 R33, PT, PT, -R3, RZ, RZ ;  /* 0x000000ff03217210 */ /* 0x000fe20007ffe1ff */
[----:B------:R-:W-:Y:S01]  /*2ed0*/  FMUL R35, R0, R32 ;  /* 0x0000002000237220 */ /* 0x000fe20000400000 */
[----:B------:R-:W-:Y:S01]  /*2ee0*/  FMUL R27, R37, R0 ;  /* 0x00000000251b7220 */ /* 0x000fe20000400000 */
[----:B------:R-:W-:Y:S01]  /*2ef0*/  IMAD.MOV R0, RZ, RZ, -R21 ;  /* 0x000000ffff007224 */ /* 0x000fe200078e0a15 */
[----:B------:R0:W-:Y:S01]  /*2f00*/  STG.E desc[UR6][R6.64], R31 ;  /* 0x0000001f06007986 */ /* 0x0001e2000c101906 */
[----:B------:R-:W-:Y:S01]  /*2f10*/  FMUL R30, R30, R35 ;  /* 0x000000231e1e7220 */ /* 0x000fe20000400000 */
[----:B------:R-:W-:-:S04]  /*2f20*/  IMAD.WIDE R8, R33, 0x4, R8 ;  /* 0x0000000421087825 */ /* 0x000fc800078e0208 */
[----:B------:R-:W-:Y:S01]  /*2f30*/  FADD R29, R26, R29 ;  /* 0x0000001d1a1d7221 */ /* 0x000fe20000000000 */
[----:B------:R1:W-:Y:S01]  /*2f40*/  STG.E desc[UR10][R10.64], R27 ;  /* 0x0000001b0a007986 */ /* 0x0003e2000c10190a */
[----:B------:R-:W-:-:S03]  /*2f50*/  FADD R23, R30, R23 ;  /* 0x000000171e177221 */ /* 0x000fc60000000000 */
[----:B------:R-:W-:Y:S01]  /*2f60*/  STG.E desc[UR8][R10.64+0x8], R26 ;  /* 0x0000081a0a007986 */ /* 0x000fe2000c101908 */
[----:B0-----:R-:W-:-:S03]  /*2f70*/  IMAD R31, R0, UR4, RZ ;  /* 0x00000004001f7c24 */ /* 0x001fc6000f8e02ff */
[----:B------:R0:W-:Y:S01]  /*2f80*/  STG.E desc[UR12][R10.64+0x4], R30 ;  /* 0x0000041e0a007986 */ /* 0x0001e2000c10190c */
[----:B------:R-:W-:Y:S01]  /*2f90*/  IMAD.WIDE R6, R33, 0x4, R6 ;  /* 0x0000000421067825 */ /* 0x000fe200078e0206 */
[----:B-1----:R-:W-:-:S03]  /*2fa0*/  IADD3 R27, PT, PT, -R21, RZ, RZ ;  /* 0x000000ff151b7210 */ /* 0x002fc60007ffe1ff */
[----:B------:R-:W-:-:S04]  /*2fb0*/  IMAD.WIDE R12, R31, 0x4, R12 ;  /* 0x000000041f0c7825 */ /* 0x000fc800078e020c */
[----:B------:R-:W-:-:S04]  /*2fc0*/  IMAD.WIDE R14, R27, 0x4, R14 ;  /* 0x000000041b0e7825 */ /* 0x000fc800078e020e */
[----:B0-----:R-:W-:Y:S01]  /*2fd0*/  IMAD.WIDE R10, R31, 0x4, R10 ;  /* 0x000000041f0a7825 */ /* 0x001fe200078e020a */
[----:B------:R-:W-:Y:S06]  /*2fe0*/  @P0 BRA `(.L_x_191) ;  /* 0xfffffff400ec0947 */ /* 0x000fec000383ffff */
[----:B------:R-:W-:Y:S05]  /*2ff0*/  BRA `(.L_x_159) ;  /* 0x0000001400787947 */ /* 0x000fea0003800000 */
.L_x_184:
[----:B------:R-:W-:Y:S01]  /*3000*/  LOP3.LUT R0, R16, 0x1, RZ, 0xc0, !PT ;  /* 0x0000000110007812 */ /* 0x000fe200078ec0ff */
[----:B------:R-:W-:Y:S01]  /*3010*/  BSSY.RECONVERGENT B1, `(.L_x_192) ;  /* 0x0000079000017945 */ /* 0x000fe20003800200 */
[----:B------:R-:W-:Y:S02]  /*3020*/  HFMA2 R23, -RZ, RZ, 0, 0 ;  /* 0x00000000ff177431 */ /* 0x000fe400000001ff */
[----:B------:R-:W-:Y:S01]  /*3030*/  IMAD.MOV.U32 R29, RZ, RZ, RZ ;  /* 0x000000ffff1d7224 */ /* 0x000fe200078e00ff */
[----:B------:R-:W-:-:S13]  /*3040*/  ISETP.NE.U32.AND P0, PT, R0, 0x1, PT ;  /* 0x000000010000780c */ /* 0x000fda0003f05070 */
[----:B------:R-:W-:Y:S05]  /*3050*/  @P0 BRA `(.L_x_193) ;  /* 0x0000000400d00947 */ /* 0x000fea0003800000 */
[----:B------:R-:W-:Y:S02]  /*3060*/  R2UR UR4, R24 ;  /* 0x00000000180472ca */ /* 0x000fe400000e0000 */
[----:B------:R-:W-:Y:S02]  /*3070*/  R2UR UR5, R25 ;  /* 0x00000000190572ca */ /* 0x000fe400000e0000 */
[----:B------:R-:W-:Y:S02]  /*3080*/  ISETP.NE.AND P0, PT, R16, 0x1, PT ;  /* 0x000000011000780c */ /* 0x000fe40003f05270 */
[----:B------:R-:W-:-:S05]  /*3090*/  IADD3 R15, PT, PT, -R21, RZ, RZ ;  /* 0x000000ff150f7210 */ /* 0x000fca0007ffe1ff */
[----:B------:R-:W-:-:S04]  /*30a0*/  IMAD.WIDE R36, R15, 0x4, R4 ;  /* 0x000000040f247825 */ /* 0x000fc800078e0204 */
[----:B------:R-:W2:Y:S02]  /*30b0*/  LDG.E.CONSTANT R0, desc[UR4][R12.64+0x4] ;  /* 0x000004040c007981 */ /* 0x000ea4000c1e9900 */
[----:B------:R-:W-:Y:S02]  /*30c0*/  @P0 R2UR UR6, R24 ;  /* 0x00000000180602ca */ /* 0x000fe400000e0000 */
[----:B------:R-:W-:Y:S01]  /*30d0*/  @P0 R2UR UR7, R25 ;  /* 0x00000000190702ca */ /* 0x000fe200000e0000 */
[----:B------:R-:W3:-:S12]  /*30e0*/  LDG.E.CONSTANT R39, desc[UR4][R12.64+0x8] ;  /* 0x000008040c277981 */ /* 0x000ed8000c1e9900 */
[----:B------:R-:W5:Y:S01]  /*30f0*/  @P0 LDG.E.CONSTANT R14, desc[UR6][R36.64] ;  /* 0x00000006240e0981 */ /* 0x000f62000c1e9900 */
[----:B------:R-:W-:Y:S01]  /*3100*/  MOV R38, 0x3bbb989d ;  /* 0x3bbb989d00267802 */ /* 0x000fe20000000f00 */
[----:B------:R-:W-:Y:S01]  /*3110*/  IMAD.MOV.U32 R41, RZ, RZ, 0x437c0000 ;  /* 0x437c0000ff297424 */ /* 0x000fe200078e00ff */
[C---:B------:R-:W-:Y:S02]  /*3120*/  @!P0 R2UR UR4, R24.reuse ;  /* 0x00000000180482ca */ /* 0x040fe400000e0000 */
[C---:B------:R-:W-:Y:S02]  /*3130*/  @!P0 R2UR UR5, R25.reuse ;  /* 0x00000000190582ca */ /* 0x040fe400000e0000 */
[C---:B------:R-:W-:Y:S02]  /*3140*/  R2UR UR6, R24.reuse ;  /* 0x00000000180672ca */ /* 0x040fe400000e0000 */
[----:B------:R-:W-:Y:S02]  /*3150*/  R2UR UR7, R25 ;  /* 0x00000000190772ca */ /* 0x000fe400000e0000 */
[----:B------:R-:W-:-:S02]  /*3160*/  R2UR UR8, R24 ;  /* 0x00000000180872ca */ /* 0x000fc400000e0000 */
[----:B------:R-:W-:Y:S01]  /*3170*/  R2UR UR9, R25 ;  /* 0x00000000190972ca */ /* 0x000fe200000e0000 */
[----:B------:R-:W-:Y:S08]  /*3180*/  BSSY.RECONVERGENT B2, `(.L_x_194) ;  /* 0x0000029000027945 */ /* 0x000ff00003800200 */
[----:B------:R-:W5:Y:S02]  /*3190*/  LDG.E.CONSTANT R16, desc[UR6][R8.64] ;  /* 0x0000000608107981 */ /* 0x000f64000c1e9900 */
[----:B--2--5:R-:W-:-:S04]  /*31a0*/  FADD R29, R19, R0 ;  /* 0x00000000131d7221 */ /* 0x024fc80000000000 */
[----:B------:R-:W-:-:S04]  /*31b0*/  FFMA.SAT R0, R29, -R38, 0.5 ;  /* 0x3f0000001d007423 */ /* 0x000fc80000002826 */
[----:B------:R-:W-:-:S04]  /*31c0*/  FFMA.RM R0, R0, R41, 12582913 ;  /* 0x4b40000100007423 */ /* 0x000fc80000004029 */
[----:B------:R-:W-:-:S04]  /*31d0*/  FADD R2, R0, -12583039 ;  /* 0xcb40007f00027421 */ /* 0x000fc80000000000 */
[C---:B------:R-:W-:Y:S01]  /*31e0*/  FFMA R2, R29.reuse, -1.4426950216293334961, -R2 ;  /* 0xbfb8aa3b1d027823 */ /* 0x040fe20000000802 */
[----:B------:R0:W5:Y:S03]  /*31f0*/  @!P0 LDG.E.CONSTANT R14, desc[UR4][R32.64] ;  /* 0x00000004200e8981 */ /* 0x000166000c1e9900 */
[----:B------:R-:W-:Y:S01]  /*3200*/  FFMA R2, R29, -1.925963033500011079e-08, R2 ;  /* 0xb2a570601d027823 */ /* 0x000fe20000000002 */
[----:B---3--:R-:W-:Y:S01]  /*3210*/  FADD R39, R18, R39 ;  /* 0x0000002712277221 */ /* 0x008fe20000000000 */
[----:B------:R-:W-:Y:S01]  /*3220*/  SHF.L.U32 R0, R0, 0x17, RZ ;  /* 0x0000001700007819 */ /* 0x000fe200000006ff */
[----:B------:R-:W5:Y:S01]  /*3230*/  LDG.E.CONSTANT R29, desc[UR8][R12.64] ;  /* 0x000000080c1d7981 */ /* 0x000f62000c1e9900 */
[----:B0-----:R-:W0:Y:S01]  /*3240*/  MUFU.EX2 R33, R2 ;  /* 0x0000000200217308 */ /* 0x001e220000000800 */
[----:B------:R-:W-:-:S04]  /*3250*/  FFMA.SAT R32, R39, -R38, 0.5 ;  /* 0x3f00000027207423 */ /* 0x000fc80000002826 */
[----:B------:R-:W-:-:S04]  /*3260*/  FFMA.RM R32, R32, R41, 12582913 ;  /* 0x4b40000120207423 */ /* 0x000fc80000004029 */
[----:B------:R-:W-:Y:S01]  /*3270*/  FADD R36, R32, -12583039 ;  /* 0xcb40007f20247421 */ /* 0x000fe20000000000 */
[----:B------:R-:W-:-:S03]  /*3280*/  R2UR UR4, R24 ;  /* 0x00000000180472ca */ /* 0x000fc600000e0000 */
[----:B------:R-:W-:Y:S01]  /*3290*/  FFMA R36, R39, -1.4426950216293334961, -R36 ;  /* 0xbfb8aa3b27247823 */ /* 0x000fe20000000824 */
[----:B0-----:R-:W-:Y:S01]  /*32a0*/  FFMA R37, R0, R33, 1 ;  /* 0x3f80000000257423 */ /* 0x001fe20000000021 */
[----:B------:R-:W-:Y:S02]  /*32b0*/  R2UR UR5, R25 ;  /* 0x00000000190572ca */ /* 0x000fe400000e0000 */
[----:B------:R-:W-:Y:S02]  /*32c0*/  FFMA R36, R39, -1.925963033500011079e-08, R36 ;  /* 0xb2a5706027247823 */ /* 0x000fe40000000024 */
[----:B------:R-:W-:Y:S02]  /*32d0*/  IADD3 R0, PT, PT, R37, 0x1800000, RZ ;  /* 0x0180000025007810 */ /* 0x000fe40007ffe0ff */
[----:B------:R-:W0:Y:S02]  /*32e0*/  MUFU.EX2 R33, R36 ;  /* 0x0000002400217308 */ /* 0x000e240000000800 */
[----:B------:R-:W-:-:S04]  /*32f0*/  LOP3.LUT R0, R0, 0x7f800000, RZ, 0xc0, !PT ;  /* 0x7f80000000007812 */ /* 0x000fc800078ec0ff */
[----:B------:R-:W-:Y:S01]  /*3300*/  ISETP.GT.U32.AND P0, PT, R0, 0x1ffffff, PT ;  /* 0x01ffffff0000780c */ /* 0x000fe20003f04070 */
[----:B------:R1:W5:Y:S01]  /*3310*/  LDG.E.CONSTANT R23, desc[UR4][R4.64] ;  /* 0x0000000404177981 */ /* 0x000362000c1e9900 */
[----:B------:R-:W-:Y:S02]  /*3320*/  SHF.L.U32 R32, R32, 0x17, RZ ;  /* 0x0000001720207819 */ /* 0x000fe400000006ff */
[----:B-1----:R-:W-:-:S03]  /*3330*/  IADD3 R4, P1, PT, R35, R26, RZ ;  /* 0x0000001a23047210 */ /* 0x002fc60007f3e0ff */
[----:B0-----:R-:W-:Y:S02]  /*3340*/  FFMA R40, R32, R33, 1 ;  /* 0x3f80000020287423 */ /* 0x001fe40000000021 */
[----:B------:R-:W-:Y:S02]  /*3350*/  IMAD.X R5, R34, 0x1, R27, P1 ;  /* 0x0000000122057824 */ /* 0x000fe400008e061b */
[----:B------:R-:W-:Y:S02]  /*3360*/  IMAD.WIDE R4, R15, 0x4, R4 ;  /* 0x000000040f047825 */ /* 0x000fe400078e0204 */
[----:B------:R-:W-:Y:S05]  /*3370*/  @P0 BRA `(.L_x_195) ;  /* 0x0000000000140947 */ /* 0x000fea0003800000 */
[----:B------:R-:W-:Y:S02]  /*3380*/  MOV R0, R37 ;  /* 0x0000002500007202 */ /* 0x000fe40000000f00 */
[----:B------:R-:W-:-:S07]  /*3390*/  MOV R26, 0x33b0 ;  /* 0x000033b0001a7802 */ /* 0x000fce0000000f00 */
[----:B-----5:R-:W-:Y:S05]  /*33a0*/  CALL.REL.NOINC `($__internal_2_$__cuda_sm20_rcp_rn_f32_slowpath) ;  /* 0x0000001000dc7944 */ /* 0x020fea0003c00000 */
[----:B------:R-:W-:Y:S01]  /*33b0*/  MOV R32, R2 ;  /* 0x0000000200207202 */ /* 0x000fe20000000f00 */
[----:B------:R-:W-:Y:S06]  /*33c0*/  BRA `(.L_x_196) ;  /* 0x0000000000107947 */ /* 0x000fec0003800000 */
.L_x_195:
[----:B------:R-:W0:Y:S02]  /*33d0*/  MUFU.RCP R32, R37 ;  /* 0x0000002500207308 */ /* 0x000e240000001000 */
[----:B0-----:R-:W-:-:S04]  /*33e0*/  FFMA R0, R37, R32, -1 ;  /* 0xbf80000025007423 */ /* 0x001fc80000000020 */
[----:B------:R-:W-:-:S04]  /*33f0*/  FADD.FTZ R27, -R0, -RZ ;  /* 0x800000ff001b7221 */ /* 0x000fc80000010100 */
[----:B------:R-:W-:-:S07]  /*3400*/  FFMA R32, R32, R27, R32 ;  /* 0x0000001b20207223 */ /* 0x000fce0000000020 */
.L_x_196:
[----:B------:R-:W-:Y:S05]  /*3410*/  BSYNC.RECONVERGENT B2 ;  /* 0x0000000000027941 */ /* 0x000fea0003800200 */
.L_x_194:
[----:B------:R-:W-:Y:S01]  /*3420*/  IADD3 R0, PT, PT, R40, 0x1800000, RZ ;  /* 0x0180000028007810 */ /* 0x000fe20007ffe0ff */
[----:B------:R-:W-:Y:S03]  /*3430*/  BSSY.RECONVERGENT B2, `(.L_x_197) ;  /* 0x000000d000027945 */ /* 0x000fe60003800200 */
[----:B------:R-:W-:-:S04]  /*3440*/  LOP3.LUT R0, R0, 0x7f800000, RZ, 0xc0, !PT ;  /* 0x7f80000000007812 */ /* 0x000fc800078ec0ff */
[----:B------:R-:W-:-:S13]  /*3450*/  ISETP.GT.U32.AND P0, PT, R0, 0x1ffffff, PT ;  /* 0x01ffffff0000780c */ /* 0x000fda0003f04070 */
[----:B------:R-:W-:Y:S05]  /*3460*/  @P0 BRA `(.L_x_198) ;  /* 0x0000000000140947 */ /* 0x000fea0003800000 */
[----:B------:R-:W-:Y:S01]  /*3470*/  IMAD.MOV.U32 R0, RZ, RZ, R40 ;  /* 0x000000ffff007224 */ /* 0x000fe200078e0028 */
[----:B------:R-:W-:-:S07]  /*3480*/  MOV R26, 0x34a0 ;  /* 0x000034a0001a7802 */ /* 0x000fce0000000f00 */
[----:B-----5:R-:W-:Y:S05]  /*3490*/  CALL.REL.NOINC `($__internal_2_$__cuda_sm20_rcp_rn_f32_slowpath) ;  /* 0x0000001000a07944 */ /* 0x020fea0003c00000 */
[----:B------:R-:W-:Y:S01]  /*34a0*/  MOV R33, R2 ;  /* 0x0000000200217202 */ /* 0x000fe20000000f00 */
[----:B------:R-:W-:Y:S06]  /*34b0*/  BRA `(.L_x_199) ;  /* 0x0000000000107947 */ /* 0x000fec0003800000 */
.L_x_198:
[----:B------:R-:W0:Y:S02]  /*34c0*/  MUFU.RCP R33, R40 ;  /* 0x0000002800217308 */ /* 0x000e240000001000 */
[----:B0-----:R-:W-:-:S04]  /*34d0*/  FFMA R0, R40, R33, -1 ;  /* 0xbf80000028007423 */ /* 0x001fc80000000021 */
[----:B------:R-:W-:-:S04]  /*34e0*/  FADD.FTZ R0, -R0, -RZ ;  /* 0x800000ff00007221 */ /* 0x000fc80000010100 */
[----:B------:R-:W-:-:S07]  /*34f0*/  FFMA R33, R33, R0, R33 ;  /* 0x0000000021217223 */ /* 0x000fce0000000021 */
.L_x_199:
[----:B------:R-:W-:Y:S05]  /*3500*/  BSYNC.RECONVERGENT B2 ;  /* 0x0000000000027941 */ /* 0x000fea0003800200 */
.L_x_197:
[----:B------:R-:W0:Y:S01]  /*3510*/  LDCU.64 UR4, c[0x0][0x3b0] ;  /* 0x00007600ff0477ac */ /* 0x000e220008000a00 */
[----:B------:R-:W-:Y:S02]  /*3520*/  R2UR UR6, R24 ;  /* 0x00000000180672ca */ /* 0x000fe400000e0000 */
[----:B------:R-:W-:Y:S02]  /*3530*/  R2UR UR7, R25 ;  /* 0x00000000190772ca */ /* 0x000fe400000e0000 */
[----:B0-----:R-:W-:-:S04]  /*3540*/  IADD3 R26, P0, PT, R35, UR4, RZ ;  /* 0x00000004231a7c10 */ /* 0x001fc8000ff1e0ff */
[----:B------:R-:W-:-:S07]  /*3550*/  IADD3.X R27, PT, PT, R34, UR5, RZ, P0, !PT ;  /* 0x00000005221b7c10 */ /* 0x000fce00087fe4ff */
[----:B------:R-:W2:Y:S01]  /*3560*/  LDG.E.CONSTANT R35, desc[UR6][R26.64] ;  /* 0x000000061a237981 */ /* 0x000ea2000c1e9900 */
[----:B-----5:R-:W-:Y:S01]  /*3570*/  FFMA R16, R23, R22, -R16 ;  /* 0x0000001617107223 */ /* 0x020fe20000000810 */
[----:B------:R-:W-:Y:S01]  /*3580*/  FADD R0, -R33, 1 ;  /* 0x3f80000021007421 */ /* 0x000fe20000000100 */
[C---:B------:R-:W-:Y:S01]  /*3590*/  R2UR UR4, R24.reuse ;  /* 0x00000000180472ca */ /* 0x040fe200000e0000 */
[----:B------:R-:W-:Y:S01]  /*35a0*/  FADD R14, -R29, R14 ;  /* 0x0000000e1d0e7221 */ /* 0x000fe20000000100 */
[C---:B------:R-:W-:Y:S02]  /*35b0*/  R2UR UR5, R25.reuse ;  /* 0x00000000190572ca */ /* 0x040fe400000e0000 */
[C---:B------:R-:W-:Y:S02]  /*35c0*/  R2UR UR8, R24.reuse ;  /* 0x00000000180872ca */ /* 0x040fe400000e0000 */
[----:B------:R-:W-:Y:S02]  /*35d0*/  R2UR UR9, R25 ;  /* 0x00000000190972ca */ /* 0x000fe400000e0000 */
[----:B------:R-:W-:-:S02]  /*35e0*/  R2UR UR10, R24 ;  /* 0x00000000180a72ca */ /* 0x000fc400000e0000 */
[----:B------:R-:W-:Y:S02]  /*35f0*/  R2UR UR11, R25 ;  /* 0x00000000190b72ca */ /* 0x000fe400000e0000 */
[----:B------:R-:W-:Y:S02]  /*3600*/  IADD3 R39, PT, PT, -R3, RZ, RZ ;  /* 0x000000ff03277210 */ /* 0x000fe40007ffe1ff */
[----:B------:R-:W-:-:S03]  /*3610*/  IADD3 R31, PT, PT, -R31, RZ, RZ ;  /* 0x000000ff1f1f7210 */ /* 0x000fc60007ffe1ff */
[----:B------:R-:W-:-:S04]  /*3620*/  IMAD.WIDE R8, R39, 0x4, R8 ;  /* 0x0000000427087825 */ /* 0x000fc800078e0208 */
[----:B------:R-:W-:-:S04]  /*3630*/  IMAD.WIDE R12, R31, 0x4, R12 ;  /* 0x000000041f0c7825 */ /* 0x000fc800078e020c */
[C---:B--2---:R-:W-:Y:S01]  /*3640*/  FMUL R23, R35.reuse, R22 ;  /* 0x0000001623177220 */ /* 0x044fe20000400000 */
[C---:B------:R-:W-:Y:S01]  /*3650*/  FMUL R16, R35.reuse, R16 ;  /* 0x0000001023107220 */ /* 0x040fe20000400000 */
[----:B------:R-:W-:Y:S02]  /*3660*/  FMUL R35, R35, R0 ;  /* 0x0000000023237220 */ /* 0x000fe40000400000 */
[-C--:B------:R-:W-:Y:S01]  /*3670*/  FFMA R23, R23, R33.reuse, R28 ;  /* 0x0000002117177223 */ /* 0x080fe2000000001c */
[----:B------:R-:W-:Y:S01]  /*3680*/  FMUL R33, R0, R33 ;  /* 0x0000002100217220 */ /* 0x000fe20000400000 */
[----:B------:R-:W-:Y:S01]  /*3690*/  FADD R0, -R32, 1 ;  /* 0x3f80000020007421 */ /* 0x000fe20000000100 */
[----:B------:R0:W-:Y:S01]  /*36a0*/  STG.E desc[UR4][R6.64], R35 ;  /* 0x0000002306007986 */ /* 0x0001e2000c101904 */
[C---:B------:R-:W-:Y:S01]  /*36b0*/  FMUL R14, R23.reuse, R14 ;  /* 0x0000000e170e7220 */ /* 0x040fe20000400000 */
[----:B------:R-:W-:Y:S01]  /*36c0*/  FMUL R33, R16, R33 ;  /* 0x0000002110217220 */ /* 0x000fe20000400000 */
[----:B------:R-:W-:Y:S01]  /*36d0*/  FMUL R37, R0, R32 ;  /* 0x0000002000257220 */ /* 0x000fe20000400000 */
[C---:B------:R-:W-:Y:S01]  /*36e0*/  FMUL R29, R23.reuse, R0 ;  /* 0x00000000171d7220 */ /* 0x040fe20000400000 */
[----:B------:R-:W-:Y:S01]  /*36f0*/  FMUL R28, R23, R32 ;  /* 0x00000020171c7220 */ /* 0x000fe20000400000 */
[----:B------:R-:W-:-:S02]  /*3700*/  IMAD.MOV.U32 R16, RZ, RZ, R30 ;  /* 0x000000ffff107224 */ /* 0x000fc400078e001e */
[----:B------:R-:W-:Y:S01]  /*3710*/  FMUL R37, R14, R37 ;  /* 0x000000250e257220 */ /* 0x000fe20000400000 */
[----:B------:R-:W-:Y:S01]  /*3720*/  STG.E desc[UR6][R10.64+0x8], R33 ;  /* 0x000008210a007986 */ /* 0x000fe2000c101906 */
[----:B------:R-:W-:-:S04]  /*3730*/  IMAD.WIDE R14, R15, 0x4, R26 ;  /* 0x000000040f0e7825 */ /* 0x000fc800078e021a */
[----:B------:R-:W-:Y:S01]  /*3740*/  FADD R23, RZ, R37 ;  /* 0x00000025ff177221 */ /* 0x000fe20000000000 */
[----:B------:R1:W-:Y:S01]  /*3750*/  STG.E desc[UR8][R10.64], R29 ;  /* 0x0000001d0a007986 */ /* 0x0003e2000c101908 */
[----:B0-----:R-:W-:-:S03]  /*3760*/  IMAD.WIDE R6, R39, 0x4, R6 ;  /* 0x0000000427067825 */ /* 0x001fc600078e0206 */
[----:B------:R0:W-:Y:S01]  /*3770*/  STG.E desc[UR10][R10.64+0x4], R37 ;  /* 0x000004250a007986 */ /* 0x0001e2000c10190a */
[----:B-1----:R-:W-:Y:S01]  /*3780*/  FADD R29, RZ, R33 ;  /* 0x00000021ff1d7221 */ /* 0x002fe20000000000 */
[----:B0-----:R-:W-:-:S07]  /*3790*/  IMAD.WIDE R10, R31, 0x4, R10 ;  /* 0x000000041f0a7825 */ /* 0x001fce00078e020a */
.L_x_193:
[----:B------:R-:W-:Y:S05]  /*37a0*/  BSYNC.RECONVERGENT B1 ;  /* 0x0000000000017941 */ /* 0x000fea0003800200 */
.L_x_192:
[----:B------:R-:W-:-:S13]  /*37b0*/  ISETP.NE.AND P0, PT, R30, RZ, PT ;  /* 0x000000ff1e00720c */ /* 0x000fda0003f05270 */
[----:B------:R-:W-:Y:S05]  /*37c0*/  @!P0 BRA `(.L_x_159) ;  /* 0x0000000c00848947 */ /* 0x000fea0003800000 */
.L_x_212:
[C---:B------:R-:W-:Y:S02]  /*37d0*/  R2UR UR4, R24.reuse ;  /* 0x00000000180472ca */ /* 0x040fe400000e0000 */
[C---:B------:R-:W-:Y:S02]  /*37e0*/  R2UR UR5, R25.reuse ;  /* 0x00000000190572ca */ /* 0x040fe400000e0000 */
[----:B------:R-:W-:Y:S02]  /*37f0*/  R2UR UR6, R24 ;  /* 0x00000000180672ca */ /* 0x000fe400000e0000 */
[----:B------:R-:W-:-:S09]  /*3800*/  R2UR UR7, R25 ;  /* 0x00000000190772ca */ /* 0x000fd200000e0000 */
[----:B------:R-:W2:Y:S04]  /*3810*/  LDG.E.CONSTANT R0, desc[UR4][R12.64+0x4] ;  /* 0x000004040c007981 */ /* 0x000ea8000c1e9900 */
[----:B-1----:R-:W3:Y:S01]  /*3820*/  LDG.E.CONSTANT R27, desc[UR6][R12.64+0x8] ;  /* 0x000008060c1b7981 */ /* 0x002ee2000c1e9900 */
[----:B------:R-:W-:-:S05]  /*3830*/  IADD3 R31, PT, PT, -R21, RZ, RZ ;  /* 0x000000ff151f7210 */ /* 0x000fca0007ffe1ff */
[----:B------:R-:W-:-:S04]  /*3840*/  IMAD.WIDE R30, R31, 0x4, R4 ;  /* 0x000000041f1e7825 */ /* 0x000fc800078e0204 */
[----:B------:R-:W-:Y:S01]  /*3850*/  HFMA2 R26, -RZ, RZ, 0.96630859375, -0.0022525787353515625 ;  /* 0x3bbb989dff1a7431 */ /* 0x000fe200000001ff */
[----:B------:R-:W-:Y:S01]  /*3860*/  MOV R33, 0x437c0000 ;  /* 0x437c000000217802 */ /* 0x000fe20000000f00 */
[----:B-----5:R0:W5:Y:S04]  /*3870*/  LDG.E.CONSTANT R5, desc[UR4][R4.64] ;  /* 0x0000000404057981 */ /* 0x020168000c1e9900 */
[----:B------:R-:W4:Y:S01]  /*3880*/  LDG.E.CONSTANT R38, desc[UR4][R30.64] ;  /* 0x000000041e267981 */ /* 0x000f22000c1e9900 */
[----:B------:R-:W-:-:S13]  /*3890*/  ISETP.NE.AND P0, PT, R16, 0x1, PT ;  /* 0x000000011000780c */ /* 0x000fda0003f05270 */
[----:B------:R-:W1:Y:S01]  /*38a0*/  @!P0 LDC.64 R34, c[0x0][0x398] ;  /* 0x0000e600ff228b82 */ /* 0x000e620000000a00 */
[----:B------:R-:W-:Y:S02]  /*38b0*/  @!P0 R2UR UR8, R24 ;  /* 0x00000000180882ca */ /* 0x000fe400000e0000 */
[----:B------:R-:W-:Y:S01]  /*38c0*/  @!P0 R2UR UR9, R25 ;  /* 0x00000000190982ca */ /* 0x000fe200000e0000 */
[----:B------:R-:W-:Y:S01]  /*38d0*/  BSSY.RECONVERGENT B1, `(.L_x_200) ;  /* 0x0000028000017945 */ /* 0x000fe20003800200 */
[----:B--2---:R-:W-:Y:S01]  /*38e0*/  FADD R0, R19, R0 ;  /* 0x0000000013007221 */ /* 0x004fe20000000000 */
[----:B---3--:R-:W-:-:S03]  /*38f0*/  FADD R27, R18, R27 ;  /* 0x0000001b121b7221 */ /* 0x008fc60000000000 */
[-C--:B------:R-:W-:Y:S01]  /*3900*/  FFMA.SAT R2, R0, -R26.reuse, 0.5 ;  /* 0x3f00000000027423 */ /* 0x080fe2000000281a */
[----:B------:R-:W-:-:S03]  /*3910*/  FFMA.SAT R26, R27, -R26, 0.5 ;  /* 0x3f0000001b1a7423 */ /* 0x000fc6000000281a */
[-C--:B------:R-:W-:Y:S01]  /*3920*/  FFMA.RM R2, R2, R33.reuse, 12582913 ;  /* 0x4b40000102027423 */ /* 0x080fe20000004021 */
[----:B------:R-:W-:-:S03]  /*3930*/  FFMA.RM R32, R26, R33, 12582913 ;  /* 0x4b4000011a207423 */ /* 0x000fc60000004021 */
[----:B------:R-:W-:-:S04]  /*3940*/  FADD R33, R2, -12583039 ;  /* 0xcb40007f02217421 */ /* 0x000fc80000000000 */
[----:B------:R-:W-:-:S04]  /*3950*/  FFMA R33, R0, -1.4426950216293334961, -R33 ;  /* 0xbfb8aa3b00217823 */ /* 0x000fc80000000821 */
[----:B------:R-:W-:-:S04]  /*3960*/  FFMA R0, R0, -1.925963033500011079e-08, R33 ;  /* 0xb2a5706000007823 */ /* 0x000fc80000000021 */
[----:B------:R-:W2:Y:S01]  /*3970*/  MUFU.EX2 R33, R0 ;  /* 0x0000000000217308 */ /* 0x000ea20000000800 */
[----:B------:R-:W-:Y:S01]  /*3980*/  SHF.L.U32 R2, R2, 0x17, RZ ;  /* 0x0000001702027819 */ /* 0x000fe200000006ff */
[----:B0-----:R-:W-:-:S04]  /*3990*/  FADD R4, R32, -12583039 ;  /* 0xcb40007f20047421 */ /* 0x001fc80000000000 */
[----:B------:R-:W-:Y:S01]  /*39a0*/  FFMA R4, R27, -1.4426950216293334961, -R4 ;  /* 0xbfb8aa3b1b047823 */ /* 0x000fe20000000804 */
[----:B-1----:R-:W-:Y:S01]  /*39b0*/  @!P0 LEA R26, P1, R17, R34, 0x2 ;  /* 0x00000022111a8211 */ /* 0x002fe200078210ff */
[----:B--2---:R-:W-:Y:S02]  /*39c0*/  FFMA R39, R2, R33, 1 ;  /* 0x3f80000002277423 */ /* 0x004fe40000000021 */
[----:B------:R-:W-:Y:S01]  /*39d0*/  FFMA R36, R27, -1.925963033500011079e-08, R4 ;  /* 0xb2a570601b247823 */ /* 0x000fe20000000004 */
[----:B------:R-:W-:Y:S01]  /*39e0*/  SHF.L.U32 R32, R32, 0x17, RZ ;  /* 0x0000001720207819 */ /* 0x000fe200000006ff */
[----:B------:R0:W5:Y:S01]  /*39f0*/  LDG.E.CONSTANT R34, desc[UR4][R8.64] ;  /* 0x0000000408227981 */ /* 0x000162000c1e9900 */
[----:B------:R-:W-:Y:S01]  /*3a00*/  IADD3 R2, PT, PT, R39, 0x1800000, RZ ;  /* 0x0180000027027810 */ /* 0x000fe20007ffe0ff */
[----:B------:R-:W1:Y:S03]  /*3a10*/  MUFU.EX2 R37, R36 ;  /* 0x0000002400257308 */ /* 0x000e660000000800 */
[----:B------:R-:W-:-:S02]  /*3a20*/  LOP3.LUT R2, R2, 0x7f800000, RZ, 0xc0, !PT ;  /* 0x7f80000002027812 */ /* 0x000fc400078ec0ff */
[----:B------:R-:W-:Y:S02]  /*3a30*/  @!P0 LEA.HI.X R27, R17, R35, R20, 0x2, P1 ;  /* 0x00000023111b8211 */ /* 0x000fe400008f1414 */
[----:B------:R-:W-:Y:S01]  /*3a40*/  ISETP.GT.U32.AND P1, PT, R2, 0x1ffffff, PT ;  /* 0x01ffffff0200780c */ /* 0x000fe20003f24070 */
[--C-:B----4-:R-:W-:Y:S01]  /*3a50*/  @P0 IMAD.MOV.U32 R4, RZ, RZ, R38.reuse ;  /* 0x000000ffff040224 */ /* 0x110fe200078e0026 */
[----:B------:R0:W5:Y:S01]  /*3a60*/  LDG.E.CONSTANT R35, desc[UR6][R12.64] ;  /* 0x000000060c237981 */ /* 0x000162000c1e9900 */
[----:B------:R-:W-:Y:S01]  /*3a70*/  @P0 IMAD.MOV.U32 R33, RZ, RZ, R38 ;  /* 0x000000ffff210224 */ /* 0x000fe200078e0026 */
[----:B------:R-:W-:-:S03]  /*3a80*/  @!P0 MOV R33, R38 ;  /* 0x0000002600218202 */ /* 0x000fc60000000f00 */
[----:B------:R0:W5:Y:S01]  /*3a90*/  @!P0 LDG.E.CONSTANT R4, desc[UR8][R26.64] ;  /* 0x000000081a048981 */ /* 0x000162000c1e9900 */
[----:B-1----:R-:W-:-:S05]  /*3aa0*/  FFMA R40, R32, R37, 1 ;  /* 0x3f80000020287423 */ /* 0x002fca0000000025 */
[----:B------:R-:W-:Y:S05]  /*3ab0*/  @P1 BRA `(.L_x_201) ;  /* 0x0000000000141947 */ /* 0x000fea0003800000 */
[----:B------:R-:W-:Y:S02]  /*3ac0*/  MOV R0, R39 ;  /* 0x0000002700007202 */ /* 0x000fe40000000f00 */
[----:B0-----:R-:W-:-:S07]  /*3ad0*/  MOV R26, 0x3af0 ;  /* 0x00003af0001a7802 */ /* 0x001fce0000000f00 */
[----:B-----5:R-:W-:Y:S05]  /*3ae0*/  CALL.REL.NOINC `($__internal_2_$__cuda_sm20_rcp_rn_f32_slowpath) ;  /* 0x0000000c000c7944 */ /* 0x020fea0003c00000 */
[----:B------:R-:W-:Y:S01]  /*3af0*/  MOV R32, R2 ;  /* 0x0000000200207202 */ /* 0x000fe20000000f00 */
[----:B------:R-:W-:Y:S06]  /*3b00*/  BRA `(.L_x_202) ;  /* 0x0000000000107947 */ /* 0x000fec0003800000 */
.L_x_201:
[----:B------:R-:W1:Y:S02]  /*3b10*/  MUFU.RCP R32, R39 ;  /* 0x0000002700207308 */ /* 0x000e640000001000 */
[----:B-1----:R-:W-:-:S04]  /*3b20*/  FFMA R0, R39, R32, -1 ;  /* 0xbf80000027007423 */ /* 0x002fc80000000020 */
[----:B0-----:R-:W-:-:S04]  /*3b30*/  FADD.FTZ R27, -R0, -RZ ;  /* 0x800000ff001b7221 */ /* 0x001fc80000010100 */
[----:B------:R-:W-:-:S07]  /*3b40*/  FFMA R32, R32, R27, R32 ;  /* 0x0000001b20207223 */ /* 0x000fce0000000020 */
.L_x_202:
[----:B------:R-:W-:Y:S05]  /*3b50*/  BSYNC.RECONVERGENT B1 ;  /* 0x0000000000017941 */ /* 0x000fea0003800200 */
.L_x_200:
        /* <DEDUP_REMOVED lines=8> */
[----:B------:R-:W-:Y:S01]  /*3be0*/  MOV R37, R2 ;  /* 0x0000000200257202 */ /* 0x000fe20000000f00 */
[----:B------:R-:W-:Y:S06]  /*3bf0*/  BRA `(.L_x_205) ;  /* 0x0000000000107947 */ /* 0x000fec0003800000 */
.L_x_204:
[----:B------:R-:W0:Y:S02]  /*3c00*/  MUFU.RCP R37, R40 ;  /* 0x0000002800257308 */ /* 0x000e240000001000 */
[----:B0-----:R-:W-:-:S04]  /*3c10*/  FFMA R0, R40, R37, -1 ;  /* 0xbf80000028007423 */ /* 0x001fc80000000025 */
[----:B------:R-:W-:-:S04]  /*3c20*/  FADD.FTZ R0, -R0, -RZ ;  /* 0x800000ff00007221 */ /* 0x000fc80000010100 */
[----:B------:R-:W-:-:S07]  /*3c30*/  FFMA R37, R37, R0, R37 ;  /* 0x0000000025257223 */ /* 0x000fce0000000025 */
.L_x_205:
[----:B------:R-:W-:Y:S05]  /*3c40*/  BSYNC.RECONVERGENT B1 ;  /* 0x0000000000017941 */ /* 0x000fea0003800200 */
.L_x_203:
[----:B------:R-:W-:Y:S02]  /*3c50*/  R2UR UR4, R24 ;  /* 0x00000000180472ca */ /* 0x000fe400000e0000 */
[----:B------:R-:W-:-:S13]  /*3c60*/  R2UR UR5, R25 ;  /* 0x00000000190572ca */ /* 0x000fda00000e0000 */
[----:B------:R0:W2:Y:S01]  /*3c70*/  LDG.E.CONSTANT R39, desc[UR4][R14.64] ;  /* 0x000000040e277981 */ /* 0x0000a2000c1e9900 */
[----:B------:R-:W1:Y:S01]  /*3c80*/  LDCU UR4, c[0x0][0x3d4] ;  /* 0x00007a80ff0477ac */ /* 0x000e620008000800 */
[----:B------:R-:W-:Y:S01]  /*3c90*/  IADD3 R43, PT, PT, RZ, -R21, RZ ;  /* 0x80000015ff2b7210 */ /* 0x000fe20007ffe0ff */
[----:B-----5:R-:W-:Y:S01]  /*3ca0*/  FFMA R2, R5, R22, -R34 ;  /* 0x0000001605027223 */ /* 0x020fe20000000822 */
[----:B------:R-:W-:Y:S02]  /*3cb0*/  R2UR UR6, R24 ;  /* 0x00000000180672ca */ /* 0x000fe400000e0000 */
[----:B------:R-:W-:Y:S01]  /*3cc0*/  R2UR UR7, R25 ;  /* 0x00000000190772ca */ /* 0x000fe200000e0000 */
[----:B-1----:R-:W-:-:S04]  /*3cd0*/  IMAD R43, R43, UR4, RZ ;  /* 0x000000042b2b7c24 */ /* 0x002fc8000f8e02ff */
[----:B------:R-:W-:-:S08]  /*3ce0*/  IMAD.WIDE R12, R43, 0x4, R12 ;  /* 0x000000042b0c7825 */ /* 0x000fd000078e020c */
[----:B------:R-:W3:Y:S01]  /*3cf0*/  LDG.E.CONSTANT R36, desc[UR6][R12.64+0x4] ;  /* 0x000004060c247981 */ /* 0x000ee2000c1e9900 */
[----:B------:R-:W-:Y:S01]  /*3d00*/  R2UR UR4, R24 ;  /* 0x00000000180472ca */ /* 0x000fe200000e0000 */
[----:B------:R-:W-:Y:S01]  /*3d10*/  FADD R26, -R35, R4 ;  /* 0x00000004231a7221 */ /* 0x000fe20000000100 */
[----:B------:R-:W-:-:S11]  /*3d20*/  ISETP.NE.AND P0, PT, R16, 0x2, PT ;  /* 0x000000021000780c */ /* 0x000fd60003f05270 */
[----:B------:R-:W4:Y:S01]  /*3d30*/  LDG.E.CONSTANT R41, desc[UR4][R12.64+0x8] ;  /* 0x000008040c297981 */ /* 0x000f22000c1e9900 */
[----:B------:R-:W-:Y:S01]  /*3d40*/  IMAD.MOV R5, RZ, RZ, -R21 ;  /* 0x000000ffff057224 */ /* 0x000fe200078e0a15 */
[----:B------:R-:W-:Y:S02]  /*3d50*/  @P0 R2UR UR4, R24 ;  /* 0x00000000180402ca */ /* 0x000fe400000e0000 */
[----:B------:R-:W-:Y:S01]  /*3d60*/  @P0 R2UR UR5, R25 ;  /* 0x00000000190502ca */ /* 0x000fe200000e0000 */
[----:B0-----:R-:W-:-:S04]  /*3d70*/  IMAD.WIDE R14, R5, 0x4, R14 ;  /* 0x00000004050e7825 */ /* 0x001fc800078e020e */
[----:B------:R-:W-:-:S08]  /*3d80*/  IMAD.WIDE R4, R5, 0x4, R30 ;  /* 0x0000000405047825 */ /* 0x000fd000078e021e */
[----:B------:R0:W5:Y:S01]  /*3d90*/  @P0 LDG.E.CONSTANT R34, desc[UR4][R4.64] ;  /* 0x0000000404220981 */ /* 0x000162000c1e9900 */
[C---:B------:R-:W-:Y:S01]  /*3da0*/  R2UR UR4, R24.reuse ;  /* 0x00000000180472ca */ /* 0x040fe200000e0000 */
[----:B------:R-:W-:Y:S01]  /*3db0*/  FADD R0, -R37, 1 ;  /* 0x3f80000025007421 */ /* 0x000fe20000000100 */
[C---:B------:R-:W-:Y:S01]  /*3dc0*/  R2UR UR5, R25.reuse ;  /* 0x00000000190572ca */ /* 0x040fe200000e0000 */
[----:B------:R-:W-:Y:S01]  /*3dd0*/  HFMA2 R38, -RZ, RZ, 0.96630859375, -0.0022525787353515625 ;  /* 0x3bbb989dff267431 */ /* 0x000fe200000001ff */
[----:B------:R-:W-:Y:S02]  /*3de0*/  R2UR UR8, R24 ;  /* 0x00000000180872ca */ /* 0x000fe400000e0000 */
[----:B------:R-:W-:Y:S01]  /*3df0*/  R2UR UR9, R25 ;  /* 0x00000000190972ca */ /* 0x000fe200000e0000 */
[----:B------:R-:W-:Y:S01]  /*3e00*/  BSSY.RECONVERGENT B1, `(.L_x_206) ;  /* 0x0000041000017945 */ /* 0x000fe20003800200 */
[C---:B--2---:R-:W-:Y:S01]  /*3e10*/  FMUL R27, R39.reuse, R22 ;  /* 0x00000016271b7220 */ /* 0x044fe20000400000 */
[C---:B------:R-:W-:Y:S01]  /*3e20*/  FMUL R2, R39.reuse, R2 ;  /* 0x0000000227027220 */ /* 0x040fe20000400000 */
[----:B------:R-:W-:-:S02]  /*3e30*/  FMUL R39, R39, R0 ;  /* 0x0000000027277220 */ /* 0x000fc40000400000 */
[-C--:B------:R-:W-:Y:S01]  /*3e40*/  FFMA R27, R27, R37.reuse, R28 ;  /* 0x000000251b1b7223 */ /* 0x080fe2000000001c */
[----:B------:R-:W-:Y:S01]  /*3e50*/  FMUL R37, R0, R37 ;  /* 0x0000002500257220 */ /* 0x000fe20000400000 */
[----:B------:R-:W-:Y:S01]  /*3e60*/  FADD R0, -R32, 1 ;  /* 0x3f80000020007421 */ /* 0x000fe20000000100 */
[----:B------:R1:W-:Y:S01]  /*3e70*/  STG.E desc[UR4][R6.64], R39 ;  /* 0x0000002706007986 */ /* 0x0003e2000c101904 */
[C---:B------:R-:W-:Y:S01]  /*3e80*/  FMUL R26, R27.reuse, R26 ;  /* 0x0000001a1b1a7220 */ /* 0x040fe20000400000 */
[----:B------:R-:W-:Y:S01]  /*3e90*/  FMUL R2, R2, R37 ;  /* 0x0000002502027220 */ /* 0x000fe20000400000 */
[----:B------:R-:W-:Y:S01]  /*3ea0*/  FMUL R31, R0, R32 ;  /* 0x00000020001f7220 */ /* 0x000fe20000400000 */
[----:B------:R-:W-:Y:S02]  /*3eb0*/  FMUL R35, R27, R0 ;  /* 0x000000001b237220 */ /* 0x000fe40000400000 */
[----:B------:R-:W-:Y:S01]  /*3ec0*/  FADD R29, R2, R29 ;  /* 0x0000001d021d7221 */ /* 0x000fe20000000000 */
[----:B------:R-:W-:Y:S01]  /*3ed0*/  FMUL R26, R26, R31 ;  /* 0x0000001f1a1a7220 */ /* 0x000fe20000400000 */
[----:B------:R-:W-:Y:S01]  /*3ee0*/  STG.E desc[UR4][R10.64+0x8], R2 ;  /* 0x000008020a007986 */ /* 0x000fe2000c101904 */
[----:B------:R-:W-:Y:S01]  /*3ef0*/  IMAD.WIDE R30, R43, 0x4, R10 ;  /* 0x000000042b1e7825 */ /* 0x000fe200078e020a */
[----:B------:R-:W-:-:S02]  /*3f00*/  @!P0 R2UR UR4, R24 ;  /* 0x00000000180482ca */ /* 0x000fc400000e0000 */
[----:B-1----:R-:W-:Y:S01]  /*3f10*/  MOV R39, 0x437c0000 ;  /* 0x437c000000277802 */ /* 0x002fe20000000f00 */
[----:B------:R-:W-:Y:S01]  /*3f20*/  STG.E desc[UR6][R10.64], R35 ;  /* 0x000000230a007986 */ /* 0x000fe2000c101906 */
[----:B------:R-:W-:-:S03]  /*3f30*/  @!P0 R2UR UR5, R25 ;  /* 0x00000000190582ca */ /* 0x000fc600000e0000 */
[----:B------:R1:W-:Y:S01]  /*3f40*/  STG.E desc[UR8][R10.64+0x4], R26 ;  /* 0x0000041a0a007986 */ /* 0x0003e2000c101908 */
[----:B---3--:R-:W-:-:S04]  /*3f50*/  FADD R36, R19, R36 ;  /* 0x0000002413247221 */ /* 0x008fc80000000000 */
[----:B------:R-:W-:-:S04]  /*3f60*/  FFMA.SAT R0, R36, -R38, 0.5 ;  /* 0x3f00000024007423 */ /* 0x000fc80000002826 */
[----:B------:R-:W-:-:S04]  /*3f70*/  FFMA.RM R0, R0, R39, 12582913 ;  /* 0x4b40000100007423 */ /* 0x000fc80000004027 */
[C---:B------:R-:W-:Y:S01]  /*3f80*/  FADD R37, R0.reuse, -12583039 ;  /* 0xcb40007f00257421 */ /* 0x040fe20000000000 */
[----:B------:R-:W-:Y:S01]  /*3f90*/  SHF.L.U32 R0, R0, 0x17, RZ ;  /* 0x0000001700007819 */ /* 0x000fe200000006ff */
[----:B----4-:R-:W-:Y:S02]  /*3fa0*/  FADD R41, R18, R41 ;  /* 0x0000002912297221 */ /* 0x010fe40000000000 */
[C---:B------:R-:W-:Y:S02]  /*3fb0*/  FFMA R37, R36.reuse, -1.4426950216293334961, -R37 ;  /* 0xbfb8aa3b24257823 */ /* 0x040fe40000000825 */
[----:B-1----:R-:W-:Y:S02]  /*3fc0*/  FFMA.SAT R10, R41, -R38, 0.5 ;  /* 0x3f000000290a7423 */ /* 0x002fe40000002826 */
[----:B------:R-:W-:Y:S02]  /*3fd0*/  FFMA R28, R36, -1.925963033500011079e-08, R37 ;  /* 0xb2a57060241c7823 */ /* 0x000fe40000000025 */
[----:B------:R-:W1:Y:S01]  /*3fe0*/  @!P0 LDC.64 R36, c[0x0][0x398] ;  /* 0x0000e600ff248b82 */ /* 0x000e620000000a00 */
[----:B------:R-:W-:Y:S01]  /*3ff0*/  FFMA.RM R35, R10, R39, 12582913 ;  /* 0x4b4000010a237423 */ /* 0x000fe20000004027 */
[----:B------:R-:W2:Y:S03]  /*4000*/  MUFU.EX2 R11, R28 ;  /* 0x0000001c000b7308 */ /* 0x000ea60000000800 */
[----:B------:R-:W-:-:S04]  /*4010*/  FADD R2, R35, -12583039 ;  /* 0xcb40007f23027421 */ /* 0x000fc80000000000 */
[----:B------:R-:W-:-:S04]  /*4020*/  FFMA R2, R41, -1.4426950216293334961, -R2 ;  /* 0xbfb8aa3b29027823 */ /* 0x000fc80000000802 */
[----:B------:R-:W-:Y:S01]  /*4030*/  FFMA R2, R41, -1.925963033500011079e-08, R2 ;  /* 0xb2a5706029027823 */ /* 0x000fe20000000002 */
[----:B--2---:R-:W-:Y:S01]  /*4040*/  FFMA R39, R0, R11, 1 ;  /* 0x3f80000000277423 */ /* 0x004fe2000000000b */
[----:B-1----:R-:W-:-:S04]  /*4050*/  @!P0 LEA R36, P1, R17, R36, 0x2 ;  /* 0x0000002411248211 */ /* 0x002fc800078210ff */
[----:B------:R-:W-:Y:S02]  /*4060*/  IADD3 R0, PT, PT, R39, 0x1800000, RZ ;  /* 0x0180000027007810 */ /* 0x000fe40007ffe0ff */
[----:B------:R-:W-:Y:S02]  /*4070*/  @!P0 LEA.HI.X R37, R17, R37, R20, 0x2, P1 ;  /* 0x0000002511258211 */ /* 0x000fe400008f1414 */
[----:B------:R-:W-:Y:S01]  /*4080*/  LOP3.LUT R0, R0, 0x7f800000, RZ, 0xc0, !PT ;  /* 0x7f80000000007812 */ /* 0x000fe200078ec0ff */
[----:B------:R-:W1:Y:S02]  /*4090*/  MUFU.EX2 R2, R2 ;  /* 0x0000000200027308 */ /* 0x000e640000000800 */
[----:B------:R0:W5:Y:S01]  /*40a0*/  @!P0 LDG.E.CONSTANT R34, desc[UR4][R36.64] ;  /* 0x0000000424228981 */ /* 0x000162000c1e9900 */
[----:B------:R-:W-:Y:S01]  /*40b0*/  R2UR UR4, R24 ;  /* 0x00000000180472ca */ /* 0x000fe200000e0000 */
[----:B------:R-:W-:Y:S01]  /*40c0*/  IMAD.MOV R11, RZ, RZ, -R3 ;  /* 0x000000ffff0b7224 */ /* 0x000fe200078e0a03 */
[----:B------:R-:W-:-:S02]  /*40d0*/  R2UR UR5, R25 ;  /* 0x00000000190572ca */ /* 0x000fc400000e0000 */
[----:B------:R-:W-:Y:S01]  /*40e0*/  ISETP.GT.U32.AND P0, PT, R0, 0x1ffffff, PT ;  /* 0x01ffffff0000780c */ /* 0x000fe20003f04070 */
[----:B------:R-:W-:Y:S01]  /*40f0*/  IMAD.WIDE R8, R11, 0x4, R8 ;  /* 0x000000040b087825 */ /* 0x000fe200078e0208 */
[----:B------:R-:W-:-:S03]  /*4100*/  SHF.L.U32 R35, R35, 0x17, RZ ;  /* 0x0000001723237819 */ /* 0x000fc600000006ff */
[----:B------:R-:W-:Y:S02]  /*4110*/  IMAD.WIDE R10, R11, 0x4, R6 ;  /* 0x000000040b0a7825 */ /* 0x000fe400078e0206 */
[----:B------:R0:W5:Y:S02]  /*4120*/  LDG.E.CONSTANT R7, desc[UR6][R12.64] ;  /* 0x000000060c077981 */ /* 0x000164000c1e9900 */
[----:B------:R-:W-:Y:S02]  /*4130*/  FMUL R32, R27, R32 ;  /* 0x000000201b207220 */ /* 0x000fe40000400000 */
[----:B------:R0:W5:Y:S01]  /*4140*/  LDG.E.CONSTANT R6, desc[UR4][R8.64] ;  /* 0x0000000408067981 */ /* 0x000162000c1e9900 */
[----:B------:R-:W-:Y:S01]  /*4150*/  FADD R23, R26, R23 ;  /* 0x000000171a177221 */ /* 0x000fe20000000000 */
[----:B-1----:R-:W-:Y:S01]  /*4160*/  FFMA R40, R35, R2, 1 ;  /* 0x3f80000023287423 */ /* 0x002fe20000000002 */
[----:B------:R-:W-:Y:S06]  /*4170*/  @P0 BRA `(.L_x_207) ;  /* 0x0000000000140947 */ /* 0x000fec0003800000 */
[----:B------:R-:W-:Y:S02]  /*4180*/  MOV R0, R39 ;  /* 0x0000002700007202 */ /* 0x000fe40000000f00 */
[----:B------:R-:W-:-:S07]  /*4190*/  MOV R26, 0x41b0 ;  /* 0x000041b0001a7802 */ /* 0x000fce0000000f00 */
[----:B0----5:R-:W-:Y:S05]  /*41a0*/  CALL.REL.NOINC `($__internal_2_$__cuda_sm20_rcp_rn_f32_slowpath) ;  /* 0x00000004005c7944 */ /* 0x021fea0003c00000 */
[----:B------:R-:W-:Y:S01]  /*41b0*/  IMAD.MOV.U32 R28, RZ, RZ, R2 ;  /* 0x000000ffff1c7224 */ /* 0x000fe200078e0002 */
[----:B------:R-:W-:Y:S06]  /*41c0*/  BRA `(.L_x_208) ;  /* 0x0000000000107947 */ /* 0x000fec0003800000 */
.L_x_207:
[----:B------:R-:W1:Y:S02]  /*41d0*/  MUFU.RCP R28, R39 ;  /* 0x00000027001c7308 */ /* 0x000e640000001000 */
[----:B-1----:R-:W-:-:S04]  /*41e0*/  FFMA R0, R39, R28, -1 ;  /* 0xbf80000027007423 */ /* 0x002fc8000000001c */
[----:B------:R-:W-:-:S04]  /*41f0*/  FADD.FTZ R27, -R0, -RZ ;  /* 0x800000ff001b7221 */ /* 0x000fc80000010100 */
[----:B------:R-:W-:-:S07]  /*4200*/  FFMA R28, R28, R27, R28 ;  /* 0x0000001b1c1c7223 */ /* 0x000fce000000001c */
.L_x_208:
[----:B------:R-:W-:Y:S05]  /*4210*/  BSYNC.RECONVERGENT B1 ;  /* 0x0000000000017941 */ /* 0x000fea0003800200 */
.L_x_206:
[----:B------:R-:W-:Y:S01]  /*4220*/  IADD3 R0, PT, PT, R40, 0x1800000, RZ ;  /* 0x0180000028007810 */ /* 0x000fe20007ffe0ff */
[----:B------:R-:W-:Y:S03]  /*4230*/  BSSY.RECONVERGENT B1, `(.L_x_209) ;  /* 0x000000d000017945 */ /* 0x000fe60003800200 */
[----:B------:R-:W-:-:S04]  /*4240*/  LOP3.LUT R0, R0, 0x7f800000, RZ, 0xc0, !PT ;  /* 0x7f80000000007812 */ /* 0x000fc800078ec0ff */
[----:B------:R-:W-:-:S13]  /*4250*/  ISETP.GT.U32.AND P0, PT, R0, 0x1ffffff, PT ;  /* 0x01ffffff0000780c */ /* 0x000fda0003f04070 */
[----:B------:R-:W-:Y:S05]  /*4260*/  @P0 BRA `(.L_x_210) ;  /* 0x0000000000140947 */ /* 0x000fea0003800000 */
[----:B------:R-:W-:Y:S02]  /*4270*/  MOV R0, R40 ;  /* 0x0000002800007202 */ /* 0x000fe40000000f00 */
[----:B------:R-:W-:-:S07]  /*4280*/  MOV R26, 0x42a0 ;  /* 0x000042a0001a7802 */ /* 0x000fce0000000f00 */
[----:B0----5:R-:W-:Y:S05]  /*4290*/  CALL.REL.NOINC `($__internal_2_$__cuda_sm20_rcp_rn_f32_slowpath) ;  /* 0x0000000400207944 */ /* 0x021fea0003c00000 */
[----:B------:R-:W-:Y:S01]  /*42a0*/  MOV R27, R2 ;  /* 0x00000002001b7202 */ /* 0x000fe20000000f00 */
[----:B------:R-:W-:Y:S06]  /*42b0*/  BRA `(.L_x_211) ;  /* 0x0000000000107947 */ /* 0x000fec0003800000 */
.L_x_210:
[----:B------:R-:W1:Y:S02]  /*42c0*/  MUFU.RCP R27, R40 ;  /* 0x00000028001b7308 */ /* 0x000e640000001000 */
[----:B-1----:R-:W-:-:S04]  /*42d0*/  FFMA R0, R40, R27, -1 ;  /* 0xbf80000028007423 */ /* 0x002fc8000000001b */
[----:B------:R-:W-:-:S04]  /*42e0*/  FADD.FTZ R0, -R0, -RZ ;  /* 0x800000ff00007221 */ /* 0x000fc80000010100 */
[----:B------:R-:W-:-:S07]  /*42f0*/  FFMA R27, R27, R0, R27 ;  /* 0x000000001b1b7223 */ /* 0x000fce000000001b */
.L_x_211:
[----:B------:R-:W-:Y:S05]  /*4300*/  BSYNC.RECONVERGENT B1 ;  /* 0x0000000000017941 */ /* 0x000fea0003800200 */
.L_x_209:
[----:B------:R-:W-:Y:S02]  /*4310*/  R2UR UR4, R24 ;  /* 0x00000000180472ca */ /* 0x000fe400000e0000 */
[----:B------:R-:W-:-:S13]  /*4320*/  R2UR UR5, R25 ;  /* 0x00000000190572ca */ /* 0x000fda00000e0000 */
[----:B------:R1:W2:Y:S01]  /*4330*/  LDG.E.CONSTANT R35, desc[UR4][R14.64] ;  /* 0x000000040e237981 */ /* 0x0002a2000c1e9900 */
[----:B-----5:R-:W-:Y:S01]  /*4340*/  FADD R34, -R7, R34 ;  /* 0x0000002207227221 */ /* 0x020fe20000000100 */
[----:B------:R-:W-:Y:S01]  /*4350*/  FFMA R6, R33, R22, -R6 ;  /* 0x0000001621067223 */ /* 0x000fe20000000806 */
[----:B------:R-:W3:Y:S01]  /*4360*/  LDCU UR4, c[0x0][0x3d4] ;  /* 0x00007a80ff0477ac */ /* 0x000ee20008000800 */
[----:B------:R-:W-:Y:S01]  /*4370*/  FADD R0, -R27, 1 ;  /* 0x3f8000001b007421 */ /* 0x000fe20000000100 */
[C---:B------:R-:W-:Y:S01]  /*4380*/  R2UR UR6, R24.reuse ;  /* 0x00000000180672ca */ /* 0x040fe200000e0000 */
[----:B------:R-:W-:Y:S01]  /*4390*/  IMAD.MOV R39, RZ, RZ, -R21 ;  /* 0x000000ffff277224 */ /* 0x000fe200078e0a15 */
[C---:B------:R-:W-:Y:S02]  /*43a0*/  R2UR UR7, R25.reuse ;  /* 0x00000000190772ca */ /* 0x040fe400000e0000 */
[----:B------:R-:W-:Y:S02]  /*43b0*/  R2UR UR10, R24 ;  /* 0x00000000180a72ca */ /* 0x000fe400000e0000 */
[----:B------:R-:W-:-:S02]  /*43c0*/  R2UR UR11, R25 ;  /* 0x00000000190b72ca */ /* 0x000fc400000e0000 */
[C---:B------:R-:W-:Y:S02]  /*43d0*/  R2UR UR8, R24.reuse ;  /* 0x00000000180872ca */ /* 0x040fe400000e0000 */
[C---:B------:R-:W-:Y:S02]  /*43e0*/  R2UR UR9, R25.reuse ;  /* 0x00000000190972ca */ /* 0x040fe400000e0000 */
[----:B------:R-:W-:Y:S02]  /*43f0*/  R2UR UR12, R24 ;  /* 0x00000000180c72ca */ /* 0x000fe400000e0000 */
[----:B------:R-:W-:Y:S02]  /*4400*/  R2UR UR13, R25 ;  /* 0x00000000190d72ca */ /* 0x000fe400000e0000 */
[----:B------:R-:W-:Y:S01]  /*4410*/  ISETP.GT.U32.AND P0, PT, R16, 0x2, PT ;  /* 0x000000021000780c */ /* 0x000fe20003f04070 */
[----:B---3--:R-:W-:Y:S01]  /*4420*/  IMAD R39, R39, UR4, RZ ;  /* 0x0000000427277c24 */ /* 0x008fe2000f8e02ff */
[----:B------:R-:W-:-:S02]  /*4430*/  IADD3 R41, PT, PT, -R21, RZ, RZ ;  /* 0x000000ff15297210 */ /* 0x000fc40007ffe1ff */
[----:B------:R-:W-:Y:S01]  /*4440*/  IADD3 R16, PT, PT, R16, -0x2, RZ ;  /* 0xfffffffe10107810 */ /* 0x000fe20007ffe0ff */
[----:B0-----:R-:W-:-:S04]  /*4450*/  IMAD.WIDE R12, R39, 0x4, R12 ;  /* 0x00000004270c7825 */ /* 0x001fc800078e020c */
[----:B-1----:R-:W-:-:S04]  /*4460*/  IMAD.WIDE R14, R41, 0x4, R14 ;  /* 0x00000004290e7825 */ /* 0x002fc800078e020e */
        /* <DEDUP_REMOVED lines=12> */
[----:B------:R-:W-:Y:S01]  /*4530*/  FADD R29, R29, R27 ;  /* 0x0000001b1d1d7221 */ /* 0x000fe20000000000 */
[----:B------:R-:W-:Y:S01]  /*4540*/  FMUL R34, R34, R7 ;  /* 0x0000000722227220 */ /* 0x000fe20000400000 */
[----:B------:R-:W-:Y:S01]  /*4550*/  IADD3 R7, PT, PT, -R3, RZ, RZ ;  /* 0x000000ff03077210 */ /* 0x000fe20007ffe1ff */
[----:B------:R1:W-:Y:S02]  /*4560*/  STG.E desc[UR10][R30.64], R37 ;  /* 0x000000251e007986 */ /* 0x0003e4000c10190a */
[----:B------:R-:W-:-:S02]  /*4570*/  FADD R23, R23, R34 ;  /* 0x0000002217177221 */ /* 0x000fc40000000000 */
[----:B------:R1:W-:Y:S01]  /*4580*/  STG.E desc[UR8][R30.64+0x8], R27 ;  /* 0x0000081b1e007986 */ /* 0x0003e2000c101908 */
[----:B------:R-:W-:-:S03]  /*4590*/  IMAD.WIDE R8, R7, 0x4, R8 ;  /* 0x0000000407087825 */ /* 0x000fc600078e0208 */
[----:B------:R1:W-:Y:S01]  /*45a0*/  STG.E desc[UR12][R30.64+0x4], R34 ;  /* 0x000004221e007986 */ /* 0x0003e2000c10190c */
[----:B------:R-:W-:-:S04]  /*45b0*/  IMAD.WIDE R6, R7, 0x4, R10 ;  /* 0x0000000407067825 */ /* 0x000fc800078e020a */
[----:B0-----:R-:W-:Y:S01]  /*45c0*/  IMAD.WIDE R10, R39, 0x4, R30 ;  /* 0x00000004270a7825 */ /* 0x001fe200078e021e */
[----:B------:R-:W-:Y:S06]  /*45d0*/  @P0 BRA `(.L_x_212) ;  /* 0xfffffff0007c0947 */ /* 0x000fec000383ffff */
.L_x_159:
[----:B------:R-:W-:Y:S05]  /*45e0*/  BSYNC.RECONVERGENT B0 ;  /* 0x0000000000007941 */ /* 0x000fea0003800200 */
.L_x_158:
[----:B------:R-:W1:Y:S01]  /*45f0*/  LDCU.64 UR4, c[0x0][0x3e8] ;  /* 0x00007d00ff0477ac */ /* 0x000e620008000a00 */
[C---:B------:R-:W-:Y:S01]  /*4600*/  IMAD.SHL.U32 R6, R17.reuse, 0x4, RZ ;  /* 0x0000000411067824 */ /* 0x040fe200078e00ff */
[----:B------:R-:W-:Y:S01]  /*4610*/  SHF.L.U64.HI R17, R17, 0x2, R20 ;  /* 0x0000000211117819 */ /* 0x000fe20000010214 */
[----:B------:R-:W0:Y:S01]  /*4620*/  LDCU.64 UR6, c[0x0][0x3f0] ;  /* 0x00007e00ff0677ac */ /* 0x000e220008000a00 */
[C---:B------:R-:W-:Y:S02]  /*4630*/  R2UR UR8, R24.reuse ;  /* 0x00000000180872ca */ /* 0x040fe400000e0000 */
[C---:B------:R-:W-:Y:S02]  /*4640*/  R2UR UR9, R25.reuse ;  /* 0x00000000190972ca */ /* 0x040fe400000e0000 */
[----:B------:R-:W-:Y:S02]  /*4650*/  R2UR UR10, R24 ;  /* 0x00000000180a72ca */ /* 0x000fe400000e0000 */
[----:B------:R-:W-:-:S02]  /*4660*/  R2UR UR11, R25 ;  /* 0x00000000190b72ca */ /* 0x000fc400000e0000 */
[----:B------:R-:W-:Y:S02]  /*4670*/  R2UR UR12, R24 ;  /* 0x00000000180c72ca */ /* 0x000fe400000e0000 */
[----:B------:R-:W-:Y:S02]  /*4680*/  R2UR UR13, R25 ;  /* 0x00000000190d72ca */ /* 0x000fe400000e0000 */
[----:B-1----:R-:W-:-:S04]  /*4690*/  IADD3 R2, P0, PT, R6, UR4, RZ ;  /* 0x0000000406027c10 */ /* 0x002fc8000ff1e0ff */
[----:B------:R-:W-:Y:S02]  /*46a0*/  IADD3.X R3, PT, PT, R17, UR5, RZ, P0, !PT ;  /* 0x0000000511037c10 */ /* 0x000fe400087fe4ff */
[----:B0-----:R-:W-:Y:S01]  /*46b0*/  IADD3 R6, P0, PT, R6, UR6, RZ ;  /* 0x0000000606067c10 */ /* 0x001fe2000ff1e0ff */
[----:B------:R-:W-:-:S03]  /*46c0*/  IMAD.WIDE R4, R21, 0x4, R2 ;  /* 0x0000000415047825 */ /* 0x000fc600078e0202 */
[----:B------:R-:W-:Y:S01]  /*46d0*/  IADD3.X R7, PT, PT, R17, UR7, RZ, P0, !PT ;  /* 0x0000000711077c10 */ /* 0x000fe200087fe4ff */
[----:B------:R-:W-:Y:S04]  /*46e0*/  STG.E desc[UR8][R2.64], R23 ;  /* 0x0000001702007986 */ /* 0x000fe8000c101908 */
[----:B------:R-:W-:Y:S04]  /*46f0*/  STG.E desc[UR10][R4.64], R29 ;  /* 0x0000001d04007986 */ /* 0x000fe8000c10190a */
[----:B-----5:R-:W-:Y:S01]  /*4700*/  STG.E desc[UR12][R6.64], R28 ;  /* 0x0000001c06007986 */ /* 0x020fe2000c10190c */
[----:B------:R-:W-:Y:S05]  /*4710*/  EXIT ;  /* 0x000000000000794d */ /* 0x000fea0003800000 */
        .weak           $__internal_2_$__cuda_sm20_rcp_rn_f32_slowpath
        .type           $__internal_2_$__cuda_sm20_rcp_rn_f32_slowpath,@function
        .size           $__internal_2_$__cuda_sm20_rcp_rn_f32_slowpath,(.L_x_307 - $__internal_2_$__cuda_sm20_rcp_rn_f32_slowpath)
$__internal_2_$__cuda_sm20_rcp_rn_f32_slowpath:
        /* <DEDUP_REMOVED lines=15> */
.L_x_214:
[----:B------:R-:W-:-:S04]  /*4810*/  IADD3 R2, PT, PT, R27, -0xfd, RZ ;  /* 0xffffff031b027810 */ /* 0x000fc80007ffe0ff */
[----:B------:R-:W-:-:S13]  /*4820*/  ISETP.GT.U32.AND P0, PT, R2, 0x1, PT ;  /* 0x000000010200780c */ /* 0x000fda0003f04070 */
[----:B------:R-:W-:Y:S05]  /*4830*/  @P0 BRA `(.L_x_216) ;  /* 0x0000000000780947 */ /* 0x000fea0003800000 */
[----:B------:R-:W-:Y:S01]  /*4840*/  LOP3.LUT R36, R0, 0x7fffff, RZ, 0xc0, !PT ;  /* 0x007fffff00247812 */ /* 0x000fe200078ec0ff */
[----:B------:R-:W-:-:S03]  /*4850*/  IMAD.MOV.U32 R39, RZ, RZ, 0x3 ;  /* 0x00000003ff277424 */ /* 0x000fc600078e00ff */
[----:B------:R-:W-:-:S04]  /*4860*/  LOP3.LUT R41, R36, 0x3f800000, RZ, 0xfc, !PT ;  /* 0x3f80000024297812 */ /* 0x000fc800078efcff */
[----:B------:R-:W0:Y:S02]  /*4870*/  MUFU.RCP R36, R41 ;  /* 0x0000002900247308 */ /* 0x000e240000001000 */
[----:B0-----:R-:W-:-:S04]  /*4880*/  FFMA R37, R41, R36, -1 ;  /* 0xbf80000029257423 */ /* 0x001fc80000000024 */
[----:B------:R-:W-:-:S04]  /*4890*/  FADD.FTZ R37, -R37, -RZ ;  /* 0x800000ff25257221 */ /* 0x000fc80000010100 */
[CCC-:B------:R-:W-:Y:S01]  /*48a0*/  FFMA.RM R38, R36.reuse, R37.reuse, R36.reuse ;  /* 0x0000002524267223 */ /* 0x1c0fe20000004024 */
[----:B------:R-:W-:Y:S01]  /*48b0*/  FFMA.RP R37, R36, R37, R36 ;  /* 0x0000002524257223 */ /* 0x000fe20000008024 */
[----:B------:R-:W-:-:S04]  /*48c0*/  SHF.L.U32 R36, R39, R2, RZ ;  /* 0x0000000227247219 */ /* 0x000fc800000006ff */
[C---:B------:R-:W-:Y:S02]  /*48d0*/  FSETP.NEU.FTZ.AND P0, PT, R38.reuse, R37, PT ;  /* 0x000000252600720b */ /* 0x040fe40003f1d000 */
[----:B------:R-:W-:Y:S02]  /*48e0*/  LOP3.LUT R37, R38, 0x7fffff, RZ, 0xc0, !PT ;  /* 0x007fffff26257812 */ /* 0x000fe400078ec0ff */
[----:B------:R-:W-:Y:S02]  /*48f0*/  SEL R38, RZ, 0xffffffff, !P0 ;  /* 0xffffffffff267807 */ /* 0x000fe40004000000 */
[----:B------:R-:W-:Y:S02]  /*4900*/  LOP3.LUT R37, R37, 0x800000, RZ, 0xfc, !PT ;  /* 0x0080000025257812 */ /* 0x000fe400078efcff */
[----:B------:R-:W-:Y:S02]  /*4910*/  IADD3 R38, PT, PT, -R38, RZ, RZ ;  /* 0x000000ff26267210 */ /* 0x000fe40007ffe1ff */
[----:B------:R-:W-:-:S02]  /*4920*/  LOP3.LUT R39, R36, R37, RZ, 0xc0, !PT ;  /* 0x0000002524277212 */ /* 0x000fc400078ec0ff */
[-C--:B------:R-:W-:Y:S02]  /*4930*/  LOP3.LUT P1, RZ, R38, R2.reuse, R37, 0xf8, !PT ;  /* 0x0000000226ff7212 */ /* 0x080fe4000782f825 */
[----:B------:R-:W-:Y:S02]  /*4940*/  SHF.R.U32.HI R39, RZ, R2, R39 ;  /* 0x00000002ff277219 */ /* 0x000fe40000011627 */
[----:B------:R-:W-:Y:S02]  /*4950*/  IADD3 R36, PT, PT, R27, -0xfc, RZ ;  /* 0xffffff041b247810 */ /* 0x000fe40007ffe0ff */
[C---:B------:R-:W-:Y:S02]  /*4960*/  LOP3.LUT P0, RZ, R39.reuse, 0x1, RZ, 0xc0, !PT ;  /* 0x0000000127ff7812 */ /* 0x040fe4000780c0ff */
[----:B------:R-:W-:Y:S02]  /*4970*/  LOP3.LUT P2, RZ, R39, 0x2, RZ, 0xc0, !PT ;  /* 0x0000000227ff7812 */ /* 0x000fe4000784c0ff */
[----:B------:R-:W-:-:S02]  /*4980*/  SHF.R.U32.HI R27, RZ, R36, R37 ;  /* 0x00000024ff1b7219 */ /* 0x000fc40000011625 */
[----:B------:R-:W-:Y:S02]  /*4990*/  PLOP3.LUT P0, PT, P0, P1, P2, 0xe0, 0x0 ;  /* 0x000000000000781c */ /* 0x000fe40000703c20 */
[----:B------:R-:W-:Y:S02]  /*49a0*/  LOP3.LUT P1, RZ, R0, 0x7fffff, RZ, 0xc0, !PT ;  /* 0x007fffff00ff7812 */ /* 0x000fe4000782c0ff */
[----:B------:R-:W-:-:S04]  /*49b0*/  SEL R2, RZ, 0x1, !P0 ;  /* 0x00000001ff027807 */ /* 0x000fc80004000000 */
[----:B------:R-:W-:-:S04]  /*49c0*/  IADD3 R2, PT, PT, -R2, RZ, RZ ;  /* 0x000000ff02027210 */ /* 0x000fc80007ffe1ff */
[----:B------:R-:W-:-:S13]  /*49d0*/  ISETP.GE.AND P0, PT, R2, RZ, PT ;  /* 0x000000ff0200720c */ /* 0x000fda0003f06270 */
[----:B------:R-:W-:-:S05]  /*49e0*/  @!P0 VIADD R27, R27, 0x1 ;  /* 0x000000011b1b8836 */ /* 0x000fca0000000000 */
[----:B------:R-:W-:-:S04]  /*49f0*/  @!P1 SHF.L.U32 R27, R27, 0x1, RZ ;  /* 0x000000011b1b9819 */ /* 0x000fc800000006ff */
[----:B------:R-:W-:Y:S01]  /*4a00*/  LOP3.LUT R27, R27, 0x80000000, R0, 0xf8, !PT ;  /* 0x800000001b1b7812 */ /* 0x000fe200078ef800 */
[----:B------:R-:W-:Y:S06]  /*4a10*/  BRA `(.L_x_215) ;  /* 0x0000000000047947 */ /* 0x000fec0003800000 */
.L_x_216:
[----:B------:R0:W1:Y:S02]  /*4a20*/  MUFU.RCP R27, R0 ;  /* 0x00000000001b7308 */ /* 0x0000640000001000 */
.L_x_215:
[----:B------:R-:W-:Y:S05]  /*4a30*/  BSYNC.RECONVERGENT B3 ;  /* 0x0000000000037941 */ /* 0x000fea0003800200 */
.L_x_213:
[----:B-1----:R-:W-:Y:S01]  /*4a40*/  MOV R2, R27 ;  /* 0x0000001b00027202 */ /* 0x002fe20000000f00 */
[----:B------:R-:W-:-:S04]  /*4a50*/  HFMA2 R27, -RZ, RZ, 0, 0 ;  /* 0x00000000ff1b7431 */ /* 0x000fc800000001ff */
[----:B0-----:R-:W-:Y:S05]  /*4a60*/  RET.REL.NODEC R26 `(sru_bwd) ;  /* 0xffffffb41a647950 */ /* 0x001fea0003c3ffff */
.L_x_217:
        /* <DEDUP_REMOVED lines=9> */
.L_x_307:


//--------------------- .text.sru_fwd             --------------------------
	.section	.text.sru_fwd,"ax",@progbits
	.align	128
        .global         sru_fwd
        .type           sru_fwd,@function
        .size           sru_fwd,(.L_x_308 - sru_fwd)
        .other          sru_fwd,@"STO_CUDA_ENTRY STV_DEFAULT"
sru_fwd:
.text.sru_fwd:
        /* <DEDUP_REMOVED lines=9> */
[----:B------:R-:W-:Y:S01]  /*0090*/  HFMA2 R8, -RZ, RZ, 0, 1.728534698486328125e-06 ;  /* 0x0000001dff087431 */ /* 0x000fe200000001ff */
[----:B------:R-:W-:Y:S01]  /*00a0*/  MOV R12, 0x1 ;  /* 0x00000001000c7802 */ /* 0x000fe20000000f00 */
[----:B------:R2:W3:Y:S01]  /*00b0*/  LDC.64 R2, c[0x4][R0] ;  /* 0x0100000000027b82 */ /* 0x0004e20000000a00 */
[----:B------:R-:W4:Y:S01]  /*00c0*/  LDCU.64 UR6, c[0x4][0x30] ;  /* 0x01000600ff0677ac */ /* 0x000f220008000a00 */
[----:B------:R-:W-:Y:S01]  /*00d0*/  IMAD.MOV.U32 R13, RZ, RZ, RZ ;  /* 0x000000ffff0d7224 */ /* 0x000fe200078e00ff */
[----:B------:R-:W5:Y:S01]  /*00e0*/  LDCU.64 UR8, c[0x4][0x8] ;  /* 0x01000100ff0877ac */ /* 0x000f620008000a00 */
[----:B-1----:R-:W-:Y:S02]  /*00f0*/  MOV R4, UR4 ;  /* 0x0000000400047c02 */ /* 0x002fe40008000f00 */
[----:B------:R-:W-:-:S02]  /*0100*/  MOV R5, UR5 ;  /* 0x0000000500057c02 */ /* 0x000fc40008000f00 */
[----:B----4-:R-:W-:Y:S02]  /*0110*/  MOV R6, UR6 ;  /* 0x0000000600067c02 */ /* 0x010fe40008000f00 */
[----:B------:R-:W-:Y:S01]  /*0120*/  MOV R7, UR7 ;  /* 0x0000000700077c02 */ /* 0x000fe20008000f00 */
[----:B-----5:R-:W-:Y:S01]  /*0130*/  IMAD.U32 R10, RZ, RZ, UR8 ;  /* 0x00000008ff0a7e24 */ /* 0x020fe2000f8e00ff */
[----:B--2---:R-:W-:-:S07]  /*0140*/  MOV R11, UR9 ;  /* 0x00000009000b7c02 */ /* 0x004fce0008000f00 */
[----:B------:R-:W-:-:S07]  /*0150*/  LEPC R20, `(.L_x_218) ;  /* 0x000000001014794e */ /* 0x000fce0000000000 */
[----:B0--3--:R-:W-:Y:S05]  /*0160*/  CALL.ABS.NOINC R2 ;  /* 0x0000000002007343 */ /* 0x009fea0003c00000 */
.L_x_218:
        /* <DEDUP_REMOVED lines=18> */
[----:B-1----:R-:W-:Y:S01]  /*0290*/  HFMA2 R2, -RZ, RZ, 0, 0 ;  /* 0x00000000ff027431 */ /* 0x002fe200000001ff */
[----:B--2---:R-:W-:-:S05]  /*02a0*/  IADD3 R4, PT, PT, RZ, -R3, RZ ;  /* 0x80000003ff047210 */ /* 0x004fca0007ffe0ff */
[----:B------:R-:W-:-:S04]  /*02b0*/  IMAD R7, R4, R5, RZ ;  /* 0x0000000504077224 */ /* 0x000fc800078e02ff */
[----:B------:R-:W-:-:S06]  /*02c0*/  IMAD.HI.U32 R3, R3, R7, R2 ;  /* 0x0000000703037227 */ /* 0x000fcc00078e0002 */
[----:B------:R-:W-:Y:S02]  /*02d0*/  IMAD.HI.U32 R4, R3, R8, RZ ;  /* 0x0000000803047227 */ /* 0x000fe400078e00ff */
[----:B------:R-:W1:Y:S02]  /*02e0*/  LDC.64 R2, c[0x0][0x3a8] ;  /* 0x0000ea00ff027b82 */ /* 0x000e640000000a00 */
[----:B------:R-:W-:-:S04]  /*02f0*/  IMAD.MOV R0, RZ, RZ, -R4 ;  /* 0x000000ffff007224 */ /* 0x000fc800078e0a04 */
[----:B------:R-:W-:-:S05]  /*0300*/  IMAD R0, R5, R0, R8 ;  /* 0x0000000005007224 */ /* 0x000fca00078e0208 */
[----:B------:R-:W-:-:S13]  /*0310*/  ISETP.GT.U32.AND P1, PT, R5, R0, PT ;  /* 0x000000000500720c */ /* 0x000fda0003f24070 */
[-C--:B------:R-:W-:Y:S02]  /*0320*/  @!P1 IADD3 R0, PT, PT, R0, -R5.reuse, RZ ;  /* 0x8000000500009210 */ /* 0x080fe40007ffe0ff */
[----:B------:R-:W-:Y:S02]  /*0330*/  @!P1 IADD3 R4, PT, PT, R4, 0x1, RZ ;  /* 0x0000000104049810 */ /* 0x000fe40007ffe0ff */
[----:B------:R-:W-:Y:S02]  /*0340*/  ISETP.GE.U32.AND P0, PT, R0, R5, PT ;  /* 0x000000050000720c */ /* 0x000fe40003f06070 */
[----:B------:R-:W-:Y:S02]  /*0350*/  LOP3.LUT R0, R17, R6, RZ, 0x3c, !PT ;  /* 0x0000000611007212 */ /* 0x000fe400078e3cff */
[----:B------:R-:W-:Y:S02]  /*0360*/  ISETP.NE.AND P1, PT, R6, RZ, PT ;  /* 0x000000ff0600720c */ /* 0x000fe40003f25270 */
[----:B------:R-:W-:-:S07]  /*0370*/  ISETP.GE.AND P2, PT, R0, RZ, PT ;  /* 0x000000ff0000720c */ /* 0x000fce0003f46270 */
[----:B------:R-:W-:-:S06]  /*0380*/  @P0 IADD3 R4, PT, PT, R4, 0x1, RZ ;  /* 0x0000000104040810 */ /* 0x000fcc0007ffe0ff */
[----:B------:R-:W-:Y:S01]  /*0390*/  @!P2 IMAD.MOV R4, RZ, RZ, -R4 ;  /* 0x000000ffff04a224 */ /* 0x000fe200078e0a04 */
        /* <DEDUP_REMOVED lines=10> */
[----:B------:R-:W-:Y:S02]  /*0440*/  MOV R8, 0x25 ;  /* 0x0000002500087802 */ /* 0x000fe40000000f00 */
[----:B------:R2:W3:Y:S01]  /*0450*/  LDC.64 R2, c[0x4][R0] ;  /* 0x0100000000027b82 */ /* 0x0004e20000000a00 */
[----:B------:R-:W4:Y:S01]  /*0460*/  LDCU.64 UR6, c[0x4][0x30] ;  /* 0x01000600ff0677ac */ /* 0x000f220008000a00 */
[----:B------:R-:W-:Y:S02]  /*0470*/  MOV R12, 0x1 ;  /* 0x00000001000c7802 */ /* 0x000fe40000000f00 */
[----:B------:R-:W-:Y:S01]  /*0480*/  MOV R13, RZ ;  /* 0x000000ff000d7202 */ /* 0x000fe20000000f00 */
[----:B------:R-:W5:Y:S01]  /*0490*/  LDCU.64 UR8, c[0x4][0x8] ;  /* 0x01000100ff0877ac */ /* 0x000f620008000a00 */
[----:B-1----:R-:W-:-:S02]  /*04a0*/  MOV R4, UR4 ;  /* 0x0000000400047c02 */ /* 0x002fc40008000f00 */
[----:B------:R-:W-:Y:S02]  /*04b0*/  MOV R5, UR5 ;  /* 0x0000000500057c02 */ /* 0x000fe40008000f00 */
[----:B----4-:R-:W-:Y:S02]  /*04c0*/  MOV R6, UR6 ;  /* 0x0000000600067c02 */ /* 0x010fe40008000f00 */
[----:B------:R-:W-:Y:S01]  /*04d0*/  MOV R7, UR7 ;  /* 0x0000000700077c02 */ /* 0x000fe20008000f00 */
[----:B-----5:R-:W-:Y:S01]  /*04e0*/  IMAD.U32 R10, RZ, RZ, UR8 ;  /* 0x00000008ff0a7e24 */ /* 0x020fe2000f8e00ff */
[----:B--2---:R-:W-:-:S07]  /*04f0*/  MOV R11, UR9 ;  /* 0x00000009000b7c02 */ /* 0x004fce0008000f00 */
[----:B------:R-:W-:-:S07]  /*0500*/  LEPC R20, `(.L_x_220) ;  /* 0x000000001014794e */ /* 0x000fce0000000000 */
[----:B0--3--:R-:W-:Y:S05]  /*0510*/  CALL.ABS.NOINC R2 ;  /* 0x0000000002007343 */ /* 0x009fea0003c00000 */
.L_x_220:
[----:B------:R-:W-:Y:S05]  /*0520*/  BSYNC.RECONVERGENT B6 ;  /* 0x0000000000067941 */ /* 0x000fea0003800200 */
.L_x_219:
[----:B------:R-:W1:Y:S01]  /*0530*/  LDC R23, c[0x0][0x3b8] ;  /* 0x0000ee00ff177b82 */ /* 0x000e620000000800 */
[----:B------:R-:W-:Y:S01]  /*0540*/  IABS R6, R17 ;  /* 0x0000001100067213 */ /* 0x000fe20000000000 */
[----:B------:R-:W2:Y:S01]  /*0550*/  LDCU.64 UR4, c[0x0][0x3a0] ;  /* 0x00007400ff0477ac */ /* 0x000ea20008000a00 */
[----:B------:R-:W-:Y:S01]  /*0560*/  IMAD.WIDE R14, R17, 0x4, RZ ;  /* 0x00000004110e7825 */ /* 0x000fe200078e02ff */
[----:B------:R-:W3:Y:S04]  /*0570*/  LDCU.64 UR6, c[0x0][0x388] ;  /* 0x00007100ff0677ac */ /* 0x000ee80008000a00 */
[----:B------:R-:W4:Y:S01]  /*0580*/  LDC.64 R8, c[0x0][0x390] ;  /* 0x0000e400ff087b82 */ /* 0x000f220000000a00 */
[----:B--2---:R-:W-:Y:S02]  /*0590*/  ISETP.NE.U32.AND P0, PT, RZ, UR4, PT ;  /* 0x00000004ff007c0c */ /* 0x004fe4000bf05070 */
[----:B-1----:R-:W-:-:S02]  /*05a0*/  IABS R0, R23 ;  /* 0x0000001700007213 */ /* 0x002fc40000000000 */
[----:B------:R-:W-:Y:S01]  /*05b0*/  ISETP.NE.AND.EX P0, PT, RZ, UR5, PT, P0 ;  /* 0x00000005ff007c0c */ /* 0x000fe2000bf05300 */
[----:B------:R-:W1:Y:S01]  /*05c0*/  LDCU.64 UR4, c[0x0][0x398] ;  /* 0x00007300ff0477ac */ /* 0x000e620008000a00 */
[----:B------:R-:W2:Y:S01]  /*05d0*/  I2F.RP R4, R0 ;  /* 0x0000000000047306 */ /* 0x000ea20000209400 */
[----:B---3--:R-:W-:Y:S02]  /*05e0*/  IADD3 R21, P4, PT, R14, UR6, RZ ;  /* 0x000000060e157c10 */ /* 0x008fe4000ff9e0ff */
[----:B------:R-:W-:-:S08]  /*05f0*/  ISETP.NE.AND P5, PT, R23, RZ, PT ;  /* 0x000000ff1700720c */ /* 0x000fd00003fa5270 */
[----:B------:R-:W-:Y:S02]  /*0600*/  @P0 R2UR UR8, R26 ;  /* 0x000000001a0802ca */ /* 0x000fe400000e0000 */
[----:B------:R-:W-:Y:S01]  /*0610*/  @P0 R2UR UR9, R27 ;  /* 0x000000001b0902ca */ /* 0x000fe200000e0000 */
[----:B--2---:R-:W2:Y:S02]  /*0620*/  MUFU.RCP R4, R4 ;  /* 0x0000000400047308 */ /* 0x004ea40000001000 */
[----:B--2---:R-:W-:-:S06]  /*0630*/  VIADD R2, R4, 0xffffffe ;  /* 0x0ffffffe04027836 */ /* 0x004fcc0000000000 */
[----:B------:R2:W3:Y:S02]  /*0640*/  F2I.FTZ.U32.TRUNC.NTZ R3, R2 ;  /* 0x0000000200037305 */ /* 0x0004e4000021f000 */
[----:B--2---:R-:W-:Y:S02]  /*0650*/  MOV R2, RZ ;  /* 0x000000ff00027202 */ /* 0x004fe40000000f00 */
[----:B---3--:R-:W-:-:S05]  /*0660*/  IADD3 R5, PT, PT, RZ, -R3, RZ ;  /* 0x80000003ff057210 */ /* 0x008fca0007ffe0ff */
[----:B------:R-:W-:-:S04]  /*0670*/  IMAD R5, R5, R0, RZ ;  /* 0x0000000005057224 */ /* 0x000fc800078e02ff */
[----:B------:R-:W-:Y:S01]  /*0680*/  IMAD.HI.U32 R5, R3, R5, R2 ;  /* 0x0000000503057227 */ /* 0x000fe200078e0002 */
[----:B------:R-:W-:Y:S02]  /*0690*/  MOV R3, R6 ;  /* 0x0000000600037202 */ /* 0x000fe40000000f00 */
[----:B-1----:R-:W-:-:S03]  /*06a0*/  IADD3 R6, P3, PT, R14, UR4, RZ ;  /* 0x000000040e067c10 */ /* 0x002fc6000ff7e0ff */
[----:B------:R-:W-:-:S05]  /*06b0*/  IMAD.HI.U32 R5, R5, R3, RZ ;  /* 0x0000000305057227 */ /* 0x000fca00078e00ff */
[----:B------:R-:W-:-:S05]  /*06c0*/  IADD3 R5, PT, PT, -R5, RZ, RZ ;  /* 0x000000ff05057210 */ /* 0x000fca0007ffe1ff */
[C---:B------:R-:W-:Y:S02]  /*06d0*/  IMAD R11, R0.reuse, R5, R3 ;  /* 0x00000005000b7224 */ /* 0x040fe400078e0203 */
[----:B------:R-:W-:Y:S01]  /*06e0*/  HFMA2 R3, -RZ, RZ, 1.875, 0 ;  /* 0x3f800000ff037431 */ /* 0x000fe200000001ff */
[----:B------:R-:W1:Y:S02]  /*06f0*/  @P0 LDC.64 R4, c[0x0][0x3a0] ;  /* 0x0000e800ff040b82 */ /* 0x000e640000000a00 */
[----:B------:R-:W-:-:S13]  /*0700*/  ISETP.GT.U32.AND P1, PT, R0, R11, PT ;  /* 0x0000000b0000720c */ /* 0x000fda0003f24070 */
[----:B------:R-:W-:Y:S01]  /*0710*/  @!P1 IMAD.IADD R11, R11, 0x1, -R0 ;  /* 0x000000010b0b9824 */ /* 0x000fe200078e0a00 */
[----:B------:R-:W-:-:S04]  /*0720*/  ISETP.GE.AND P1, PT, R17, RZ, PT ;  /* 0x000000ff1100720c */ /* 0x000fc80003f26270 */
[----:B------:R-:W-:Y:S01]  /*0730*/  ISETP.GT.U32.AND P2, PT, R0, R11, PT ;  /* 0x0000000b0000720c */ /* 0x000fe20003f44070 */
[----:B-1----:R-:W-:Y:S01]  /*0740*/  @P0 IMAD.WIDE R4, R17, 0x4, R4 ;  /* 0x0000000411040825 */ /* 0x002fe200078e0204 */
[C---:B------:R-:W-:Y:S02]  /*0750*/  IADD3.X R18, PT, PT, R15.reuse, UR7, RZ, P4, !PT ;  /* 0x000000070f127c10 */ /* 0x040fe4000a7fe4ff */
[----:B------:R-:W-:Y:S02]  /*0760*/  IADD3.X R7, PT, PT, R15, UR5, RZ, P3, !PT ;  /* 0x000000050f077c10 */ /* 0x000fe40009ffe4ff */
[----:B------:R1:W5:Y:S07]  /*0770*/  @P0 LDG.E.CONSTANT R3, desc[UR8][R4.64] ;  /* 0x0000000804030981 */ /* 0x00036e000c1e9900 */
[----:B------:R-:W-:-:S02]  /*0780*/  @!P2 IADD3 R11, PT, PT, R11, -R0, RZ ;  /* 0x800000000b0ba210 */ /* 0x000fc40007ffe0ff */
[----:B------:R-:W-:Y:S02]  /*0790*/  ISETP.GE.AND P2, PT, R16, 0x1, PT ;  /* 0x000000011000780c */ /* 0x000fe40003f46270 */
[----:B------:R-:W-:-:S11]  /*07a0*/  @!P1 IADD3 R11, PT, PT, -R11, RZ, RZ ;  /* 0x000000ff0b0b9210 */ /* 0x000fd60007ffe1ff */
[----:B-1--4-:R-:W-:Y:S05]  /*07b0*/  @!P2 EXIT ;  /* 0x000000000000a94d */ /* 0x012fea0003800000 */
[----:B------:R-:W1:Y:S01]  /*07c0*/  LDC R24, c[0x0][0x3bc] ;  /* 0x0000ef00ff187b82 */ /* 0x000e620000000800 */
[C---:B------:R-:W-:Y:S02]  /*07d0*/  R2UR UR8, R26.reuse ;  /* 0x000000001a0872ca */ /* 0x040fe400000e0000 */
[C---:B------:R-:W-:Y:S02]  /*07e0*/  R2UR UR9, R27.reuse ;  /* 0x000000001b0972ca */ /* 0x040fe400000e0000 */
[----:B------:R-:W-:Y:S02]  /*07f0*/  @!P5 LOP3.LUT R11, RZ, R23, RZ, 0x33, !PT ;  /* 0x00000017ff0bd212 */ /* 0x000fe400078e33ff */
[C---:B------:R-:W-:Y:S01]  /*0800*/  R2UR UR4, R26.reuse ;  /* 0x000000001a0472ca */ /* 0x040fe200000e0000 */
[----:B------:R-:W2:Y:S01]  /*0810*/  LDC.64 R12, c[0x0][0x380] ;  /* 0x0000e000ff0c7b82 */ /* 0x000ea20000000a00 */
[----:B------:R-:W-:Y:S01]  /*0820*/  R2UR UR5, R27 ;  /* 0x000000001b0572ca */ /* 0x000fe200000e0000 */
[----:B------:R-:W-:Y:S01]  /*0830*/  IMAD.WIDE R4, R11, 0x4, R8 ;  /* 0x000000040b047825 */ /* 0x000fe200078e0208 */
[----:B------:R-:W-:-:S02]  /*0840*/  R2UR UR6, R26 ;  /* 0x000000001a0672ca */ /* 0x000fc400000e0000 */
[----:B------:R-:W-:Y:S01]  /*0850*/  R2UR UR7, R27 ;  /* 0x000000001b0772ca */ /* 0x000fe200000e0000 */
[----:B------:R-:W-:Y:S02]  /*0860*/  IMAD.WIDE R10, R23, 0x4, R4 ;  /* 0x00000004170a7825 */ /* 0x000fe400078e0204 */
[----:B------:R-:W5:Y:S01]  /*0870*/  LDG.E.CONSTANT R8, desc[UR8][R6.64] ;  /* 0x0000000806087981 */ /* 0x000f62000c1e9900 */
[----:B------:R-:W3:Y:S01]  /*0880*/  LDCU UR8, c[0x0][0x3d4] ;  /* 0x00007a80ff0877ac */ /* 0x000ee20008000800 */
[----:B------:R-:W4:Y:S04]  /*0890*/  LDCU UR9, c[0x0][0x3b0] ;  /* 0x00007600ff0977ac */ /* 0x000f280008000800 */
[----:B------:R2:W5:Y:S01]  /*08a0*/  LDG.E.CONSTANT R9, desc[UR4][R4.64] ;  /* 0x0000000404097981 */ /* 0x000562000c1e9900 */
[----:B-1----:R-:W-:-:S03]  /*08b0*/  IMAD R19, R17, R24, RZ ;  /* 0x0000001811137224 */ /* 0x002fc600078e02ff */
[----:B------:R1:W5:Y:S01]  /*08c0*/  LDG.E.CONSTANT R10, desc[UR6][R10.64] ;  /* 0x000000060a0a7981 */ /* 0x000362000c1e9900 */
[----:B------:R-:W0:Y:S01]  /*08d0*/  LDCU.128 UR4, c[0x0][0x3c0] ;  /* 0x00007800ff0477ac */ /* 0x000e220008000c00 */
[----:B------:R-:W-:Y:S01]  /*08e0*/  ISETP.NE.AND P2, PT, R24, 0x3, PT ;  /* 0x000000031800780c */ /* 0x000fe20003f45270 */
[----:B------:R-:W-:Y:S01]  /*08f0*/  IMAD.SHL.U32 R22, R17, 0x4, RZ ;  /* 0x0000000411167824 */ /* 0x000fe200078e00ff */
[----:B------:R-:W-:Y:S01]  /*0900*/  SHF.R.S32.HI R0, RZ, 0x1f, R17 ;  /* 0x0000001fff007819 */ /* 0x000fe20000011411 */
[----:B--2---:R-:W-:Y:S01]  /*0910*/  IMAD.WIDE R4, R19, 0x4, R12 ;  /* 0x0000000413047825 */ /* 0x004fe200078e020c */
[----:B------:R-:W-:Y:S01]  /*0920*/  MOV R12, R14 ;  /* 0x0000000e000c7202 */ /* 0x000fe20000000f00 */
[----:B---3--:R-:W-:Y:S01]  /*0930*/  UISETP.NE.AND UP0, UPT, UR8, URZ, UPT ;  /* 0x000000ff0800728c */ /* 0x008fe2000bf05270 */
[----:B------:R-:W-:Y:S02]  /*0940*/  SHF.L.U64.HI R0, R17, 0x2, R0 ;  /* 0x0000000211007819 */ /* 0x000fe40000010200 */
[----:B------:R-:W-:-:S02]  /*0950*/  IADD3 R2, P0, PT, R4, 0xc, RZ ;  /* 0x0000000c04027810 */ /* 0x000fc40007f1e0ff */
[----:B------:R-:W-:Y:S02]  /*0960*/  MOV R17, R15 ;  /* 0x0000000f00117202 */ /* 0x000fe40000000f00 */
[----:B------:R-:W-:Y:S01]  /*0970*/  SEL R6, R21, R2, !P2 ;  /* 0x0000000215067207 */ /* 0x000fe20005000000 */
[----:B----4-:R-:W-:Y:S01]  /*0980*/  IMAD R2, R23, UR9, RZ ;  /* 0x0000000917027c24 */ /* 0x010fe2000f8e02ff */
[----:B------:R-:W-:Y:S02]  /*0990*/  IADD3.X R7, PT, PT, RZ, R5, RZ, P0, !PT ;  /* 0x00000005ff077210 */ /* 0x000fe400007fe4ff */
[----:B0-----:R-:W-:Y:S01]  /*09a0*/  IADD3 R20, P0, PT, R22, UR6, RZ ;  /* 0x0000000616147c10 */ /* 0x001fe2000ff1e0ff */
[----:B-1----:R-:W-:Y:S01]  /*09b0*/  IMAD R11, R2, R24, RZ ;  /* 0x00000018020b7224 */ /* 0x002fe200078e02ff */
[----:B------:R-:W-:Y:S02]  /*09c0*/  IADD3 R22, P1, PT, R22, UR4, RZ ;  /* 0x0000000416167c10 */ /* 0x000fe4000ff3e0ff */
[----:B------:R-:W-:-:S02]  /*09d0*/  SEL R7, R18, R7, !P2 ;  /* 0x0000000712077207 */ /* 0x000fc40005000000 */
[C---:B------:R-:W-:Y:S02]  /*09e0*/  IADD3.X R21, PT, PT, R0.reuse, UR7, RZ, P0, !PT ;  /* 0x0000000700157c10 */ /* 0x040fe400087fe4ff */
[----:B------:R-:W-:Y:S02]  /*09f0*/  IADD3.X R29, PT, PT, R0, UR5, RZ, P1, !PT ;  /* 0x00000005001d7c10 */ /* 0x000fe40008ffe4ff */
[----:B------:R-:W-:Y:S01]  /*0a00*/  SEL R13, R2, R11, !P2 ;  /* 0x0000000b020d7207 */ /* 0x000fe20005000000 */
[----:B------:R-:W-:Y:S06]  /*0a10*/  BRA.U UP0, `(.L_x_221) ;  /* 0x0000001900fc7547 */ /* 0x000fec000b800000 */
[----:B------:R-:W0:Y:S01]  /*0a20*/  LDCU UR4, c[0x0][0x3d0] ;  /* 0x00007a00ff0477ac */ /* 0x000e220008000800 */
[----:B------:R-:W-:Y:S01]  /*0a30*/  MOV R12, 0x3f800000 ;  /* 0x3f800000000c7802 */ /* 0x000fe20000000f00 */
[----:B0-----:R-:W-:-:S09]  /*0a40*/  UISETP.NE.AND UP0, UPT, UR4, URZ, UPT ;  /* 0x000000ff0400728c */ /* 0x001fd2000bf05270 */
[----:B------:R-:W-:Y:S05]  /*0a50*/  BRA.U UP0, `(.L_x_222) ;  /* 0x0000000d001c7547 */ /* 0x000fea000b800000 */
[----:B------:R-:W-:Y:S01]  /*0a60*/  ISETP.NE.AND P0, PT, R16, 0x1, PT ;  /* 0x000000011000780c */ /* 0x000fe20003f05270 */
[----:B------:R-:W-:-:S12]  /*0a70*/  BSSY.RECONVERGENT B0, `(.L_x_223) ;  /* 0x000008c000007945 */ /* 0x000fd80003800200 */
[----:B------:R-:W-:Y:S05]  /*0a80*/  @!P0 BRA `(.L_x_224) ;  /* 0x0000000800288947 */ /* 0x000fea0003800000 */
[----:B------:R-:W0:Y:S01]  /*0a90*/  LDC.64 R18, c[0x0][0x3c0] ;  /* 0x0000f000ff127b82 */ /* 0x000e220000000a00 */
[----:B------:R-:W-:Y:S01]  /*0aa0*/  LOP3.LUT R12, R16, 0x7ffffffe, RZ, 0xc0, !PT ;  /* 0x7ffffffe100c7812 */ /* 0x000fe200078ec0ff */
[----:B------:R-:W-:Y:S01]  /*0ab0*/  IMAD.MOV.U32 R0, RZ, RZ, R15 ;  /* 0x000000ffff007224 */ /* 0x000fe200078e000f */
[----:B------:R-:W-:Y:S01]  /*0ac0*/  MOV R17, R14 ;  /* 0x0000000e00117202 */ /* 0x000fe20000000f00 */
[----:B------:R-:W-:Y:S01]  /*0ad0*/  BSSY.RECONVERGENT B1, `(.L_x_225) ;  /* 0x0000081000017945 */ /* 0x000fe20003800200 */
[----:B------:R-:W-:-:S03]  /*0ae0*/  IADD3 R12, PT, PT, -R12, RZ, RZ ;  /* 0x000000ff0c0c7210 */ /* 0x000fc60007ffe1ff */
[----:B------:R-:W1:Y:S01]  /*0af0*/  LDC.64 R20, c[0x0][0x3c8] ;  /* 0x0000f200ff147b82 */ /* 0x000e620000000a00 */
[----:B0-----:R-:W-:-:S04]  /*0b00*/  IMAD.WIDE R14, R2, 0x4, R18 ;  /* 0x00000004020e7825 */ /* 0x001fc800078e0212 */
[----:B-1----:R-:W-:-:S07]  /*0b10*/  IMAD.WIDE R18, R2, 0x4, R20 ;  /* 0x0000000402127825 */ /* 0x002fce00078e0214 */
.L_x_234:
        /* <DEDUP_REMOVED lines=8> */
[----:B0--3--:R-:W-:-:S04]  /*0ba0*/  FADD R30, R10, R21 ;  /* 0x000000150a1e7221 */ /* 0x009fc80000000000 */
        /* <DEDUP_REMOVED lines=14> */
.L_x_227:
[----:B------:R-:W-:Y:S05]  /*0c90*/  BSYNC.RECONVERGENT B2 ;  /* 0x0000000000027941 */ /* 0x000fea0003800200 */
.L_x_226:
[----:B------:R-:W-:Y:S04]  /*0ca0*/  BSSY.RECONVERGENT B2, `(.L_x_228) ;  /* 0x000000d000027945 */ /* 0x000fe80003800200 */
[----:B------:R-:W-:Y:S05]  /*0cb0*/  @P1 BRA `(.L_x_229) ;  /* 0x00000000002c1947 */ /* 0x000fea0003800000 */
[----:B------:R-:W-:Y:S02]  /*0cc0*/  HFMA2 R23, -RZ, RZ, 3.7421875, 0 ;  /* 0x437c0000ff177431 */ /* 0x000fe400000001ff */
        /* <DEDUP_REMOVED lines=10> */
.L_x_229:
[----:B------:R-:W-:Y:S05]  /*0d70*/  BSYNC.RECONVERGENT B2 ;  /* 0x0000000000027941 */ /* 0x000fea0003800200 */
.L_x_228:
[C---:B------:R-:W-:Y:S02]  /*0d80*/  R2UR UR4, R26.reuse ;  /* 0x000000001a0472ca */ /* 0x040fe400000e0000 */
[C---:B------:R-:W-:Y:S02]  /*0d90*/  R2UR UR5, R27.reuse ;  /* 0x000000001b0572ca */ /* 0x040fe400000e0000 */
[C---:B------:R-:W-:Y:S02]  /*0da0*/  R2UR UR6, R26.reuse ;  /* 0x000000001a0672ca */ /* 0x040fe400000e0000 */
[----:B------:R-:W-:Y:S01]  /*0db0*/  R2UR UR7, R27 ;  /* 0x000000001b0772ca */ /* 0x000fe200000e0000 */
[----:B------:R-:W-:Y:S01]  /*0dc0*/  IMAD.WIDE R24, R11, 0x4, R4 ;  /* 0x000000040b187825 */ /* 0x000fe200078e0204 */
[----:B------:R-:W-:Y:S01]  /*0dd0*/  R2UR UR8, R26 ;  /* 0x000000001a0872ca */ /* 0x000fe200000e0000 */
[----:B------:R-:W0:Y:S06]  /*0de0*/  LDC.64 R20, c[0x0][0x3c8] ;  /* 0x0000f200ff147b82 */ /* 0x000e2c0000000a00 */
[----:B------:R-:W2:Y:S01]  /*0df0*/  LDG.E.CONSTANT R23, desc[UR4][R4.64] ;  /* 0x0000000404177981 */ /* 0x000ea2000c1e9900 */
[----:B------:R-:W-:-:S03]  /*0e00*/  R2UR UR9, R27 ;  /* 0x000000001b0972ca */ /* 0x000fc600000e0000 */
[----:B------:R-:W3:Y:S04]  /*0e10*/  LDG.E.CONSTANT R31, desc[UR4][R6.64] ;  /* 0x00000004061f7981 */ /* 0x000ee8000c1e9900 */
[----:B------:R-:W4:Y:S06]  /*0e20*/  LDG.E.CONSTANT R32, desc[UR6][R24.64+0x4] ;  /* 0x0000040618207981 */ /* 0x000f2c000c1e9900 */
[----:B------:R-:W5:Y:S01]  /*0e30*/  LDG.E.CONSTANT R35, desc[UR8][R24.64+0x8] ;  /* 0x0000080818237981 */ /* 0x000f62000c1e9900 */
[----:B------:R-:W-:Y:S01]  /*0e40*/  FMUL R22, R22, 1.0507010221481323242 ;  /* 0x3f867d5f16167820 */ /* 0x000fe20000400000 */
[----:B------:R-:W-:Y:S01]  /*0e50*/  FMUL R30, R30, 1.0507010221481323242 ;  /* 0x3f867d5f1e1e7820 */ /* 0x000fe20000400000 */
[----:B------:R-:W-:Y:S01]  /*0e60*/  BSSY.RECONVERGENT B2, `(.L_x_230) ;  /* 0x000001c000027945 */ /* 0x000fe20003800200 */
[----:B0-----:R-:W-:-:S04]  /*0e70*/  IADD3 R28, P0, PT, R17, R20, RZ ;  /* 0x00000014111c7210 */ /* 0x001fc80007f1e0ff */
[----:B------:R-:W-:Y:S01]  /*0e80*/  IADD3.X R29, PT, PT, R0, R21, RZ, P0, !PT ;  /* 0x00000015001d7210 */ /* 0x000fe200007fe4ff */
[----:B--2---:R-:W-:-:S04]  /*0e90*/  FADD R8, -R23, R8 ;  /* 0x0000000817087221 */ /* 0x004fc80000000100 */
[----:B------:R-:W-:Y:S02]  /*0ea0*/  FFMA R34, R8, R22, R23 ;  /* 0x0000001608227223 */ /* 0x000fe40000000017 */
[----:B------:R-:W0:Y:S02]  /*0eb0*/  LDC.64 R22, c[0x0][0x3c0] ;  /* 0x0000f000ff167b82 */ /* 0x000e240000000a00 */
[--C-:B---3--:R-:W-:Y:S01]  /*0ec0*/  FFMA R8, R34, R3, -R31.reuse ;  /* 0x0000000322087223 */ /* 0x108fe2000000081f */
[----:B----4-:R-:W-:Y:S01]  /*0ed0*/  FADD R32, R9, R32 ;  /* 0x0000002009207221 */ /* 0x010fe20000000000 */
[----:B------:R1:W-:Y:S02]  /*0ee0*/  STG.E desc[UR4][R28.64], R34 ;  /* 0x000000221c007986 */ /* 0x0003e4000c101904 */
[----:B------:R-:W-:Y:S01]  /*0ef0*/  FFMA R33, R30, R8, R31 ;  /* 0x000000081e217223 */ /* 0x000fe2000000001f */
[----:B-----5:R-:W-:-:S05]  /*0f00*/  FADD R35, R10, R35 ;  /* 0x000000230a237221 */ /* 0x020fca0000000000 */
[----:B------:R-:W-:Y:S02]  /*0f10*/  FSETP.GE.AND P1, PT, R35, RZ, PT ;  /* 0x000000ff2300720b */ /* 0x000fe40003f26000 */
[----:B0-----:R-:W-:-:S04]  /*0f20*/  IADD3 R30, P0, PT, R17, R22, RZ ;  /* 0x00000016111e7210 */ /* 0x001fc80007f1e0ff */
[----:B------:R-:W-:Y:S02]  /*0f30*/  IADD3.X R31, PT, PT, R0, R23, RZ, P0, !PT ;  /* 0x00000017001f7210 */ /* 0x000fe400007fe4ff */
[----:B------:R-:W-:-:S03]  /*0f40*/  FSETP.GE.AND P0, PT, R32, RZ, PT ;  /* 0x000000ff2000720b */ /* 0x000fc60003f06000 */
[----:B------:R1:W-:Y:S10]  /*0f50*/  STG.E desc[UR4][R30.64], R33 ;  /* 0x000000211e007986 */ /* 0x0003f4000c101904 */
[----:B------:R-:W-:Y:S05]  /*0f60*/  @P0 BRA `(.L_x_231) ;  /* 0x00000000002c0947 */ /* 0x000fea0003800000 */
[----:B-1----:R-:W-:Y:S01]  /*0f70*/  IMAD.MOV.U32 R29, RZ, RZ, 0x3bbb989d ;  /* 0x3bbb989dff1d7424 */ /* 0x002fe200078e00ff */
        /* <DEDUP_REMOVED lines=10> */
.L_x_231:
[----:B------:R-:W-:Y:S05]  /*1020*/  BSYNC.RECONVERGENT B2 ;  /* 0x0000000000027941 */ /* 0x000fea0003800200 */
.L_x_230:
[----:B------:R-:W-:Y:S04]  /*1030*/  BSSY.RECONVERGENT B2, `(.L_x_232) ;  /* 0x000000d000027945 */ /* 0x000fe80003800200 */
[----:B------:R-:W-:Y:S05]  /*1040*/  @P1 BRA `(.L_x_233) ;  /* 0x00000000002c1947 */ /* 0x000fea0003800000 */
[----:B------:R-:W-:Y:S01]  /*1050*/  HFMA2 R8, -RZ, RZ, 0.96630859375, -0.0022525787353515625 ;  /* 0x3bbb989dff087431 */ /* 0x000fe200000001ff */
[----:B-1----:R-:W-:-:S04]  /*1060*/  MOV R29, 0x437c0000 ;  /* 0x437c0000001d7802 */ /* 0x002fc80000000f00 */
        /* <DEDUP_REMOVED lines=9> */
.L_x_233:
[----:B------:R-:W-:Y:S05]  /*1100*/  BSYNC.RECONVERGENT B2 ;  /* 0x0000000000027941 */ /* 0x000fea0003800200 */
.L_x_232:
[C---:B------:R-:W-:Y:S02]  /*1110*/  R2UR UR4, R26.reuse ;  /* 0x000000001a0472ca */ /* 0x040fe400000e0000 */
[C---:B------:R-:W-:Y:S02]  /*1120*/  R2UR UR5, R27.reuse ;  /* 0x000000001b0572ca */ /* 0x040fe400000e0000 */
[----:B------:R-:W-:Y:S02]  /*1130*/  R2UR UR6, R26 ;  /* 0x000000001a0672ca */ /* 0x000fe400000e0000 */
[----:B------:R-:W-:Y:S01]  /*1140*/  R2UR UR7, R27 ;  /* 0x000000001b0772ca */ /* 0x000fe200000e0000 */
[----:B-1----:R-:W-:-:S08]  /*1150*/  IMAD.WIDE R28, R13, 0x4, R6 ;  /* 0x000000040d1c7825 */ /* 0x002fd000078e0206 */
[----:B------:R0:W2:Y:S04]  /*1160*/  LDG.E.CONSTANT R8, desc[UR4][R24.64] ;  /* 0x0000000418087981 */ /* 0x0000a8000c1e9900 */
[----:B------:R-:W3:Y:S01]  /*1170*/  LDG.E.CONSTANT R28, desc[UR6][R28.64] ;  /* 0x000000061c1c7981 */ /* 0x000ee2000c1e9900 */
[----:B------:R-:W-:Y:S01]  /*1180*/  FMUL R32, R32, 1.0507010221481323242 ;  /* 0x3f867d5f20207820 */ /* 0x000fe20000400000 */
[-C--:B------:R-:W-:Y:S01]  /*1190*/  IADD3 R30, P0, PT, R18, R17.reuse, RZ ;  /* 0x00000011121e7210 */ /* 0x080fe20007f1e0ff */
[----:B------:R-:W-:Y:S01]  /*11a0*/  FMUL R35, R35, 1.0507010221481323242 ;  /* 0x3f867d5f23237820 */ /* 0x000fe20000400000 */
[----:B------:R-:W-:Y:S01]  /*11b0*/  IADD3 R12, PT, PT, R12, 0x2, RZ ;  /* 0x000000020c0c7810 */ /* 0x000fe20007ffe0ff */
[----:B------:R-:W-:Y:S01]  /*11c0*/  IMAD.WIDE R4, R11, 0x8, R4 ;  /* 0x000000080b047825 */ /* 0x000fe200078e0204 */
[----:B0-----:R-:W-:-:S03]  /*11d0*/  MOV R24, R17 ;  /* 0x0000001100187202 */ /* 0x001fc60000000f00 */
[----:B------:R-:W-:Y:S02]  /*11e0*/  IMAD.MOV.U32 R25, RZ, RZ, R0 ;  /* 0x000000ffff197224 */ /* 0x000fe400078e0000 */
[----:B------:R-:W-:-:S04]  /*11f0*/  IMAD.WIDE R6, R13, 0x8, R6 ;  /* 0x000000080d067825 */ /* 0x000fc800078e0206 */
[----:B------:R-:W-:-:S04]  /*1200*/  IMAD.WIDE R24, R2, 0x8, R24 ;  /* 0x0000000802187825 */ /* 0x000fc800078e0218 */
[----:B--2---:R-:W-:-:S04]  /*1210*/  FADD R31, R34, -R8 ;  /* 0x80000008221f7221 */ /* 0x004fc80000000000 */
[----:B------:R-:W-:Y:S01]  /*1220*/  FFMA R8, R31, R32, R8 ;  /* 0x000000201f087223 */ /* 0x000fe20000000008 */
[----:B------:R-:W-:Y:S02]  /*1230*/  IADD3.X R31, PT, PT, R19, R0, RZ, P0, !PT ;  /* 0x00000000131f7210 */ /* 0x000fe400007fe4ff */
[----:B------:R-:W-:Y:S01]  /*1240*/  ISETP.NE.AND P0, PT, R12, RZ, PT ;  /* 0x000000ff0c00720c */ /* 0x000fe20003f05270 */
[--C-:B---3--:R-:W-:Y:S01]  /*1250*/  FFMA R33, R8, R3, -R28.reuse ;  /* 0x0000000308217223 */ /* 0x108fe2000000081c */
[----:B------:R-:W-:Y:S01]  /*1260*/  IADD3 R32, P1, PT, R14, R17, RZ ;  /* 0x000000110e207210 */ /* 0x000fe20007f3e0ff */
[----:B------:R0:W-:Y:S01]  /*1270*/  STG.E desc[UR4][R30.64], R8 ;  /* 0x000000081e007986 */ /* 0x0001e2000c101904 */
[----:B------:R-:W-:Y:S01]  /*1280*/  MOV R17, R24 ;  /* 0x0000001800117202 */ /* 0x000fe20000000f00 */
[----:B------:R-:W-:Y:S01]  /*1290*/  FFMA R35, R35, R33, R28 ;  /* 0x0000002123237223 */ /* 0x000fe2000000001c */
[----:B------:R-:W-:Y:S02]  /*12a0*/  IADD3.X R33, PT, PT, R15, R0, RZ, P1, !PT ;  /* 0x000000000f217210 */ /* 0x000fe40000ffe4ff */
[----:B------:R-:W-:-:S03]  /*12b0*/  MOV R0, R25 ;  /* 0x0000001900007202 */ /* 0x000fc60000000f00 */
[----:B------:R0:W-:Y:S02]  /*12c0*/  STG.E desc[UR6][R32.64], R35 ;  /* 0x0000002320007986 */ /* 0x0001e4000c101906 */
[----:B------:R-:W-:Y:S05]  /*12d0*/  @P0 BRA `(.L_x_234) ;  /* 0xfffffff800100947 */ /* 0x000fea000383ffff */
[----:B------:R-:W-:Y:S05]  /*12e0*/  BSYNC.RECONVERGENT B1 ;  /* 0x0000000000017941 */ /* 0x000fea0003800200 */
.L_x_225:
[C---:B------:R-:W-:Y:S02]  /*12f0*/  IADD3 R22, P0, PT, R17.reuse, R22, RZ ;  /* 0x0000001611167210 */ /* 0x040fe40007f1e0ff */
[----:B------:R-:W-:Y:S02]  /*1300*/  IADD3 R20, P1, PT, R17, R20, RZ ;  /* 0x0000001411147210 */ /* 0x000fe40007f3e0ff */
[C---:B------:R-:W-:Y:S02]  /*1310*/  IADD3.X R29, PT, PT, R0.reuse, R23, RZ, P0, !PT ;  /* 0x00000017001d7210 */ /* 0x040fe400007fe4ff */
[----:B------:R-:W-:-:S09]  /*1320*/  IADD3.X R21, PT, PT, R0, R21, RZ, P1, !PT ;  /* 0x0000001500157210 */ /* 0x000fd20000ffe4ff */
.L_x_224:
[----:B------:R-:W-:Y:S05]  /*1330*/  BSYNC.RECONVERGENT B0 ;  /* 0x0000000000007941 */ /* 0x000fea0003800200 */
.L_x_223:
        /* <DEDUP_REMOVED lines=23> */
[----:B------:R-:W1:Y:S02]  /*14b0*/  MUFU.EX2 R9, R9 ;  /* 0x0000000900097308 */ /* 0x000e640000000800 */
[----:B-1----:R-:W-:-:S04]  /*14c0*/  FFMA R2, R2, R9, -1 ;  /* 0xbf80000002027423 */ /* 0x002fc80000000009 */
[----:B------:R-:W-:-:S07]  /*14d0*/  FMUL R0, R2, 1.6732631921768188477 ;  /* 0x3fd62d7d02007820 */ /* 0x000fce0000400000 */
.L_x_236:
[----:B------:R-:W-:Y:S05]  /*14e0*/  BSYNC.RECONVERGENT B0 ;  /* 0x0000000000007941 */ /* 0x000fea0003800200 */
.L_x_235:
[----:B------:R-:W-:Y:S04]  /*14f0*/  BSSY.RECONVERGENT B0, `(.L_x_237) ;  /* 0x000000d000007945 */ /* 0x000fe80003800200 */
        /* <DEDUP_REMOVED lines=9> */
[----:B------:R-:W1:Y:S02]  /*1590*/  MUFU.EX2 R9, R9 ;  /* 0x0000000900097308 */ /* 0x000e640000000800 */
[----:B-1----:R-:W-:-:S04]  /*15a0*/  FFMA R2, R2, R9, -1 ;  /* 0xbf80000002027423 */ /* 0x002fc80000000009 */
[----:B------:R-:W-:-:S07]  /*15b0*/  FMUL R10, R2, 1.6732631921768188477 ;  /* 0x3fd62d7d020a7820 */ /* 0x000fce0000400000 */
.L_x_238:
[----:B------:R-:W-:Y:S05]  /*15c0*/  BSYNC.RECONVERGENT B0 ;  /* 0x0000000000007941 */ /* 0x000fea0003800200 */
.L_x_237:
[C---:B------:R-:W-:Y:S02]  /*15d0*/  R2UR UR4, R26.reuse ;  /* 0x000000001a0472ca */ /* 0x040fe400000e0000 */
[C---:B------:R-:W-:Y:S02]  /*15e0*/  R2UR UR5, R27.reuse ;  /* 0x000000001b0572ca */ /* 0x040fe400000e0000 */
[----:B------:R-:W-:Y:S02]  /*15f0*/  R2UR UR6, R26 ;  /* 0x000000001a0672ca */ /* 0x000fe400000e0000 */
[----:B------:R-:W-:-:S09]  /*1600*/  R2UR UR7, R27 ;  /* 0x000000001b0772ca */ /* 0x000fd200000e0000 */
[----:B------:R-:W0:Y:S04]  /*1610*/  LDG.E.CONSTANT R5, desc[UR4][R4.64] ;  /* 0x0000000404057981 */ /* 0x000e28000c1e9900 */
[----:B------:R-:W2:Y:S01]  /*1620*/  LDG.E.CONSTANT R7, desc[UR6][R6.64] ;  /* 0x0000000606077981 */ /* 0x000ea2000c1e9900 */
[----:B------:R-:W-:Y:S01]  /*1630*/  FMUL R0, R0, 1.0507010221481323242 ;  /* 0x3f867d5f00007820 */ /* 0x000fe20000400000 */
[----:B------:R-:W-:Y:S01]  /*1640*/  FMUL R10, R10, 1.0507010221481323242 ;  /* 0x3f867d5f0a0a7820 */ /* 0x000fe20000400000 */
[----:B------:R-:W-:Y:S01]  /*1650*/  MOV R23, R29 ;  /* 0x0000001d00177202 */ /* 0x000fe20000000f00 */
[----:B0-----:R-:W-:-:S04]  /*1660*/  FADD R8, -R5, R8 ;  /* 0x0000000805087221 */ /* 0x001fc80000000100 */
[----:B------:R-:W-:-:S04]  /*1670*/  FFMA R0, R8, R0, R5 ;  /* 0x0000000008007223 */ /* 0x000fc80000000005 */
[--C-:B--2---:R-:W-:Y:S01]  /*1680*/  FFMA R3, R0, R3, -R7.reuse ;  /* 0x0000000300037223 */ /* 0x104fe20000000807 */
[----:B------:R-:W-:Y:S03]  /*1690*/  STG.E desc[UR4][R20.64], R0 ;  /* 0x0000000014007986 */ /* 0x000fe6000c101904 */
[----:B------:R-:W-:-:S05]  /*16a0*/  FFMA R3, R10, R3, R7 ;  /* 0x000000030a037223 */ /* 0x000fca0000000007 */
[----:B------:R-:W-:Y:S01]  /*16b0*/  STG.E desc[UR6][R22.64], R3 ;  /* 0x0000000316007986 */ /* 0x000fe2000c101906 */
[----:B------:R-:W-:Y:S05]  /*16c0*/  EXIT ;  /* 0x000000000000794d */ /* 0x000fea0003800000 */
.L_x_222:
[----:B------:R-:W-:Y:S01]  /*16d0*/  ISETP.NE.AND P0, PT, R16, 0x1, PT ;  /* 0x000000011000780c */ /* 0x000fe20003f05270 */
[----:B------:R-:W-:-:S12]  /*16e0*/  BSSY.RECONVERGENT B0, `(.L_x_239) ;  /* 0x00000a9000007945 */ /* 0x000fd80003800200 */
[----:B------:R-:W-:Y:S05]  /*16f0*/  @!P0 BRA `(.L_x_240) ;  /* 0x00000008009c8947 */ /* 0x000fea0003800000 */
[----:B------:R-:W0:Y:S01]  /*1700*/  LDC.64 R18, c[0x0][0x3c0] ;  /* 0x0000f000ff127b82 */ /* 0x000e220000000a00 */
[----:B------:R-:W-:Y:S01]  /*1710*/  LOP3.LUT R22, R16, 0x7ffffffe, RZ, 0xc0, !PT ;  /* 0x7ffffffe10167812 */ /* 0x000fe200078ec0ff */
[----:B------:R-:W-:Y:S01]  /*1720*/  BSSY.RECONVERGENT B1, `(.L_x_241) ;  /* 0x00000a0000017945 */ /* 0x000fe20003800200 */
[----:B------:R-:W-:Y:S02]  /*1730*/  MOV R17, R14 ;  /* 0x0000000e00117202 */ /* 0x000fe40000000f00 */
[----:B------:R-:W-:Y:S02]  /*1740*/  MOV R23, R15 ;  /* 0x0000000f00177202 */ /* 0x000fe40000000f00 */
[----:B------:R-:W-:Y:S01]  /*1750*/  IADD3 R22, PT, PT, -R22, RZ, RZ ;  /* 0x000000ff16167210 */ /* 0x000fe20007ffe1ff */
[----:B------:R-:W1:Y:S01]  /*1760*/  LDC.64 R20, c[0x0][0x3c8] ;  /* 0x0000f200ff147b82 */ /* 0x000e620000000a00 */
[----:B0-----:R-:W-:-:S04]  /*1770*/  IMAD.WIDE R14, R2, 0x4, R18 ;  /* 0x00000004020e7825 */ /* 0x001fc800078e0212 */
[----:B-1----:R-:W-:-:S07]  /*1780*/  IMAD.WIDE R18, R2, 0x4, R20 ;  /* 0x0000000402127825 */ /* 0x002fce00078e0214 */
.L_x_250:
        /* <DEDUP_REMOVED lines=11> */
[----:B0-----:R-:W-:Y:S05]  /*1840*/  @P0 BRA `(.L_x_243) ;  /* 0x00000000002c0947 */ /* 0x001fea0003800000 */
        /* <DEDUP_REMOVED lines=11> */
.L_x_243:
[----:B------:R-:W-:Y:S05]  /*1900*/  BSYNC.RECONVERGENT B2 ;  /* 0x0000000000027941 */ /* 0x000fea0003800200 */
.L_x_242:
        /* <DEDUP_REMOVED lines=13> */
.L_x_245:
[----:B------:R-:W-:Y:S05]  /*19e0*/  BSYNC.RECONVERGENT B2 ;  /* 0x0000000000027941 */ /* 0x000fea0003800200 */
.L_x_244:
[----:B------:R-:W-:Y:S02]  /*19f0*/  R2UR UR4, R26 ;  /* 0x000000001a0472ca */ /* 0x000fe400000e0000 */
[----:B------:R-:W-:-:S13]  /*1a00*/  R2UR UR5, R27 ;  /* 0x000000001b0572ca */ /* 0x000fda00000e0000 */
[----:B------:R-:W2:Y:S01]  /*1a10*/  LDG.E.CONSTANT R25, desc[UR4][R4.64] ;  /* 0x0000000404197981 */ /* 0x000ea2000c1e9900 */
[----:B------:R-:W-:-:S03]  /*1a20*/  IMAD.WIDE R20, R11, 0x4, R4 ;  /* 0x000000040b147825 */ /* 0x000fc600078e0204 */
[----:B------:R-:W3:Y:S01]  /*1a30*/  LDG.E.CONSTANT R31, desc[UR4][R6.64] ;  /* 0x00000004061f7981 */ /* 0x000ee2000c1e9900 */
[----:B------:R-:W-:Y:S02]  /*1a40*/  R2UR UR6, R26 ;  /* 0x000000001a0672ca */ /* 0x000fe400000e0000 */
[----:B------:R-:W-:Y:S01]  /*1a50*/  R2UR UR7, R27 ;  /* 0x000000001b0772ca */ /* 0x000fe200000e0000 */
[----:B------:R-:W4:-:S12]  /*1a60*/  LDG.E.CONSTANT R34, desc[UR4][R20.64+0x4] ;  /* 0x0000040414227981 */ /* 0x000f18000c1e9900 */
[----:B------:R-:W5:Y:S01]  /*1a70*/  LDG.E.CONSTANT R37, desc[UR6][R20.64+0x8] ;  /* 0x0000080614257981 */ /* 0x000f62000c1e9900 */
[----:B------:R-:W-:Y:S01]  /*1a80*/  FMUL R0, R0, 1.0507010221481323242 ;  /* 0x3f867d5f00007820 */ /* 0x000fe20000400000 */
[----:B------:R-:W-:Y:S01]  /*1a90*/  MOV R38, 0x3c80f082 ;  /* 0x3c80f08200267802 */ /* 0x000fe20000000f00 */
[----:B------:R-:W-:Y:S01]  /*1aa0*/  BSSY.RECONVERGENT B2, `(.L_x_246) ;  /* 0x000002d000027945 */ /* 0x000fe20003800200 */
[----:B--2---:R-:W-:-:S04]  /*1ab0*/  FADD R8, -R25, R8 ;  /* 0x0000000819087221 */ /* 0x004fc80000000100 */
[----:B------:R-:W-:-:S04]  /*1ac0*/  FFMA R39, R8, R0, R25 ;  /* 0x0000000008277223 */ /* 0x000fc80000000019 */
[C---:B------:R-:W-:Y:S01]  /*1ad0*/  FMUL R8, |R39|.reuse, 2.8853900432586669922 ;  /* 0x4038aa3b27087820 */ /* 0x040fe20000400200 */
[C---:B------:R-:W-:Y:S01]  /*1ae0*/  FMUL R0, R39.reuse, R39 ;  /* 0x0000002727007220 */ /* 0x040fe20000400000 */
[----:B------:R-:W-:Y:S01]  /*1af0*/  FSETP.GE.AND P1, PT, |R39|, 0.60000002384185791016, PT ;  /* 0x3f19999a2700780b */ /* 0x000fe20003f26200 */
[----:B----4-:R-:W-:Y:S01]  /*1b00*/  FADD R34, R9, R34 ;  /* 0x0000002209227221 */ /* 0x010fe20000000000 */
[----:B------:R-:W-:Y:S01]  /*1b10*/  FSETP.GE.AND P0, PT, |R39|, 9.010913848876953125, PT ;  /* 0x41102cb42700780b */ /* 0x000fe20003f06200 */
[C---:B------:R-:W-:Y:S01]  /*1b20*/  FFMA R29, R0.reuse, R38, -0.052303962409496307373 ;  /* 0xbd563cae001d7423 */ /* 0x040fe20000000026 */
[----:B------:R-:W0:Y:S03]  /*1b30*/  MUFU.EX2 R8, R8 ;  /* 0x0000000800087308 */ /* 0x000e260000000800 */
[----:B------:R-:W-:Y:S01]  /*1b40*/  FFMA R29, R0, R29, 0.1331529766321182251 ;  /* 0x3e085941001d7423 */ /* 0x000fe2000000001d */
[----:B-----5:R-:W-:-:S03]  /*1b50*/  FADD R37, R10, R37 ;  /* 0x000000250a257221 */ /* 0x020fc60000000000 */
[----:B------:R-:W-:-:S04]  /*1b60*/  FFMA R29, R0, R29, -0.33332768082618713379 ;  /* 0xbeaaa9ed001d7423 */ /* 0x000fc8000000001d */
[----:B------:R-:W-:Y:S01]  /*1b70*/  FFMA R29, R0, R29, RZ ;  /* 0x0000001d001d7223 */ /* 0x000fe200000000ff */
[----:B0-----:R-:W-:-:S04]  /*1b80*/  FADD R24, R8, 1 ;  /* 0x3f80000008187421 */ /* 0x001fc80000000000 */
[----:B------:R-:W0:Y:S02]  /*1b90*/  MUFU.RCP R25, R24 ;  /* 0x0000001800197308 */ /* 0x000e240000001000 */
[----:B0-----:R-:W-:-:S05]  /*1ba0*/  FFMA R25, R25, -2, R12 ;  /* 0xc000000019197823 */ /* 0x001fca000000000c */
[----:B------:R-:W-:Y:S02]  /*1bb0*/  FSEL R0, R25, 1, !P0 ;  /* 0x3f80000019007808 */ /* 0x000fe40004000000 */
[----:B------:R-:W0:Y:S02]  /*1bc0*/  LDC.64 R24, c[0x0][0x3c8] ;  /* 0x0000f200ff187b82 */ /* 0x000e240000000a00 */
[--C-:B------:R-:W-:Y:S01]  /*1bd0*/  LOP3.LUT R8, R0, 0x80000000, R39.reuse, 0xb8, !PT ;  /* 0x8000000000087812 */ /* 0x100fe200078eb827 */
[----:B------:R-:W-:Y:S01]  /*1be0*/  @!P1 FFMA R8, R39, R29, R39 ;  /* 0x0000001d27089223 */ /* 0x000fe20000000027 */
[----:B------:R-:W-:Y:S01]  /*1bf0*/  FMUL R0, R28, 1.0507010221481323242 ;  /* 0x3f867d5f1c007820 */ /* 0x000fe20000400000 */
[----:B------:R-:W-:Y:S02]  /*1c00*/  FSETP.GE.AND P1, PT, R37, RZ, PT ;  /* 0x000000ff2500720b */ /* 0x000fe40003f26000 */
[--C-:B---3--:R-:W-:Y:S01]  /*1c10*/  FFMA R8, R8, R3, -R31.reuse ;  /* 0x0000000308087223 */ /* 0x108fe2000000081f */
[----:B------:R-:W1:Y:S03]  /*1c20*/  LDC.64 R28, c[0x0][0x3c0] ;  /* 0x0000f000ff1c7b82 */ /* 0x000e660000000a00 */
[----:B------:R-:W-:Y:S01]  /*1c30*/  FFMA R35, R0, R8, R31 ;  /* 0x0000000800237223 */ /* 0x000fe2000000001f */
[----:B0-----:R-:W-:-:S04]  /*1c40*/  IADD3 R30, P0, PT, R17, R24, RZ ;  /* 0x00000018111e7210 */ /* 0x001fc80007f1e0ff */
[----:B------:R-:W-:Y:S02]  /*1c50*/  IADD3.X R31, PT, PT, R23, R25, RZ, P0, !PT ;  /* 0x00000019171f7210 */ /* 0x000fe400007fe4ff */
[----:B-1----:R-:W-:-:S03]  /*1c60*/  IADD3 R32, P0, PT, R17, R28, RZ ;  /* 0x0000001c11207210 */ /* 0x002fc60007f1e0ff */
[----:B------:R0:W-:Y:S01]  /*1c70*/  STG.E desc[UR4][R30.64], R39 ;  /* 0x000000271e007986 */ /* 0x0001e2000c101904 */
[----:B------:R-:W-:Y:S02]  /*1c80*/  IADD3.X R33, PT, PT, R23, R29, RZ, P0, !PT ;  /* 0x0000001d17217210 */ /* 0x000fe400007fe4ff */
[----:B------:R-:W-:-:S03]  /*1c90*/  FSETP.GE.AND P0, PT, R34, RZ, PT ;  /* 0x000000ff2200720b */ /* 0x000fc60003f06000 */
[----:B------:R0:W-:Y:S10]  /*1ca0*/  STG.E desc[UR4][R32.64], R35 ;  /* 0x0000002320007986 */ /* 0x0001f4000c101904 */
[----:B------:R-:W-:Y:S05]  /*1cb0*/  @P0 BRA `(.L_x_247) ;  /* 0x00000000002c0947 */ /* 0x000fea0003800000 */
[----:B0-----:R-:W-:-:S05]  /*1cc0*/  HFMA2 R31, -RZ, RZ, 0.96630859375, -0.0022525787353515625 ;  /* 0x3bbb989dff1f7431 */ /* 0x001fca00000001ff */
[----:B------:R-:W-:Y:S01]  /*1cd0*/  FFMA.SAT R0, R34, R31, 0.5 ;  /* 0x3f00000022007423 */ /* 0x000fe2000000201f */
[----:B------:R-:W-:-:S04]  /*1ce0*/  IMAD.MOV.U32 R31, RZ, RZ, 0x437c0000 ;  /* 0x437c0000ff1f7424 */ /* 0x000fc800078e00ff */
        /* <DEDUP_REMOVED lines=8> */
.L_x_247:
[----:B------:R-:W-:Y:S05]  /*1d70*/  BSYNC.RECONVERGENT B2 ;  /* 0x0000000000027941 */ /* 0x000fea0003800200 */
.L_x_246:
        /* <DEDUP_REMOVED lines=13> */
.L_x_249:
[----:B------:R-:W-:Y:S05]  /*1e50*/  BSYNC.RECONVERGENT B2 ;  /* 0x0000000000027941 */ /* 0x000fea0003800200 */
.L_x_248:
[----:B------:R-:W-:Y:S02]  /*1e60*/  R2UR UR4, R26 ;  /* 0x000000001a0472ca */ /* 0x000fe400000e0000 */
[----:B------:R-:W-:-:S13]  /*1e70*/  R2UR UR5, R27 ;  /* 0x000000001b0572ca */ /* 0x000fda00000e0000 */
[----:B------:R-:W2:Y:S01]  /*1e80*/  LDG.E.CONSTANT R8, desc[UR4][R20.64] ;  /* 0x0000000414087981 */ /* 0x000ea2000c1e9900 */
[----:B0-----:R-:W-:-:S05]  /*1e90*/  IMAD.WIDE R30, R13, 0x4, R6 ;  /* 0x000000040d1e7825 */ /* 0x001fca00078e0206 */
[----:B------:R0:W3:Y:S01]  /*1ea0*/  LDG.E.CONSTANT R36, desc[UR4][R30.64] ;  /* 0x000000041e247981 */ /* 0x0000e2000c1e9900 */
[----:B------:R-:W-:Y:S01]  /*1eb0*/  FMUL R34, R34, 1.0507010221481323242 ;  /* 0x3f867d5f22227820 */ /* 0x000fe20000400000 */
[----:B------:R-:W-:Y:S01]  /*1ec0*/  IADD3 R22, PT, PT, R22, 0x2, RZ ;  /* 0x0000000216167810 */ /* 0x000fe20007ffe0ff */
[----:B------:R-:W-:Y:S01]  /*1ed0*/  FMUL R37, R37, 1.0507010221481323242 ;  /* 0x3f867d5f25257820 */ /* 0x000fe20000400000 */
[----:B------:R-:W-:Y:S01]  /*1ee0*/  R2UR UR6, R26 ;  /* 0x000000001a0672ca */ /* 0x000fe200000e0000 */
[----:B------:R-:W-:Y:S01]  /*1ef0*/  IMAD.WIDE R4, R11, 0x8, R4 ;  /* 0x000000080b047825 */ /* 0x000fe200078e0204 */
[----:B------:R-:W-:-:S03]  /*1f00*/  R2UR UR7, R27 ;  /* 0x000000001b0772ca */ /* 0x000fc600000e0000 */
[----:B------:R-:W-:-:S04]  /*1f10*/  IMAD.WIDE R6, R13, 0x8, R6 ;  /* 0x000000080d067825 */ /* 0x000fc800078e0206 */
[----:B--2---:R-:W-:-:S04]  /*1f20*/  FADD R33, R39, -R8 ;  /* 0x8000000827217221 */ /* 0x004fc80000000000 */
[----:B------:R-:W-:-:S04]  /*1f30*/  FFMA R8, R33, R34, R8 ;  /* 0x0000002221087223 */ /* 0x000fc80000000008 */
[C---:B------:R-:W-:Y:S01]  /*1f40*/  FMUL R32, |R8|.reuse, 2.8853900432586669922 ;  /* 0x4038aa3b08207820 */ /* 0x040fe20000400200 */
[C---:B------:R-:W-:Y:S01]  /*1f50*/  FMUL R35, R8.reuse, R8 ;  /* 0x0000000808237220 */ /* 0x040fe20000400000 */
[C---:B------:R-:W-:Y:S02]  /*1f60*/  FSETP.GE.AND P0, PT, |R8|.reuse, 9.010913848876953125, PT ;  /* 0x41102cb40800780b */ /* 0x040fe40003f06200 */
[----:B------:R-:W-:Y:S01]  /*1f70*/  FSETP.GE.AND P1, PT, |R8|, 0.60000002384185791016, PT ;  /* 0x3f19999a0800780b */ /* 0x000fe20003f26200 */
[C---:B------:R-:W-:Y:S01]  /*1f80*/  FFMA R20, R35.reuse, R38, -0.052303962409496307373 ;  /* 0xbd563cae23147423 */ /* 0x040fe20000000026 */
[----:B------:R-:W1:Y:S03]  /*1f90*/  MUFU.EX2 R32, R32 ;  /* 0x0000002000207308 */ /* 0x000e660000000800 */
[----:B------:R-:W-:Y:S01]  /*1fa0*/  FFMA R20, R35, R20, 0.1331529766321182251 ;  /* 0x3e08594123147423 */ /* 0x000fe20000000014 */
[----:B-1----:R-:W-:-:S06]  /*1fb0*/  FADD R33, R32, 1 ;  /* 0x3f80000020217421 */ /* 0x002fcc0000000000 */
[----:B------:R-:W1:Y:S02]  /*1fc0*/  MUFU.RCP R33, R33 ;  /* 0x0000002100217308 */ /* 0x000e640000001000 */
[----:B-1----:R-:W-:-:S05]  /*1fd0*/  FFMA R0, R33, -2, R12 ;  /* 0xc000000021007823 */ /* 0x002fca000000000c */
[----:B------:R-:W-:Y:S01]  /*1fe0*/  FSEL R21, R0, 1, !P0 ;  /* 0x3f80000000157808 */ /* 0x000fe20004000000 */
[----:B------:R-:W-:Y:S01]  /*1ff0*/  FFMA R0, R35, R20, -0.33332768082618713379 ;  /* 0xbeaaa9ed23007423 */ /* 0x000fe20000000014 */
[----:B0-----:R-:W-:Y:S02]  /*2000*/  IADD3 R30, P0, PT, R18, R17, RZ ;  /* 0x00000011121e7210 */ /* 0x001fe40007f1e0ff */
[--C-:B------:R-:W-:Y:S01]  /*2010*/  LOP3.LUT R20, R21, 0x80000000, R8.reuse, 0xb8, !PT ;  /* 0x8000000015147812 */ /* 0x100fe200078eb808 */
[----:B------:R-:W-:Y:S01]  /*2020*/  FFMA R35, R35, R0, RZ ;  /* 0x0000000023237223 */ /* 0x000fe200000000ff */
[----:B------:R-:W-:Y:S01]  /*2030*/  MOV R21, R23 ;  /* 0x0000001700157202 */ /* 0x000fe20000000f00 */
[----:B------:R-:W-:Y:S01]  /*2040*/  IMAD.X R31, R19, 0x1, R23, P0 ;  /* 0x00000001131f7824 */ /* 0x000fe200000e0617 */
[----:B------:R-:W-:Y:S01]  /*2050*/  ISETP.NE.AND P0, PT, R22, RZ, PT ;  /* 0x000000ff1600720c */ /* 0x000fe20003f05270 */
[----:B------:R-:W-:Y:S01]  /*2060*/  @!P1 FFMA R20, R8, R35, R8 ;  /* 0x0000002308149223 */ /* 0x000fe20000000008 */
[----:B------:R-:W-:-:S02]  /*2070*/  IADD3 R32, P1, PT, R14, R17, RZ ;  /* 0x000000110e207210 */ /* 0x000fc40007f3e0ff */
[----:B------:R0:W-:Y:S01]  /*2080*/  STG.E desc[UR4][R30.64], R8 ;  /* 0x000000081e007986 */ /* 0x0001e2000c101904 */
[----:B---3--:R-:W-:Y:S01]  /*2090*/  FFMA R20, R20, R3, -R36 ;  /* 0x0000000314147223 */ /* 0x008fe20000000824 */
[----:B------:R-:W-:-:S03]  /*20a0*/  IADD3.X R33, PT, PT, R15, R23, RZ, P1, !PT ;  /* 0x000000170f217210 */ /* 0x000fc60000ffe4ff */
[----:B------:R-:W-:Y:S01]  /*20b0*/  FFMA R37, R37, R20, R36 ;  /* 0x0000001425257223 */ /* 0x000fe20000000024 */
[----:B------:R-:W-:-:S04]  /*20c0*/  MOV R20, R17 ;  /* 0x0000001100147202 */ /* 0x000fc80000000f00 */
[----:B------:R0:W-:Y:S01]  /*20d0*/  STG.E desc[UR6][R32.64], R37 ;  /* 0x0000002520007986 */ /* 0x0001e2000c101906 */
[----:B------:R-:W-:-:S04]  /*20e0*/  IMAD.WIDE R20, R2, 0x8, R20 ;  /* 0x0000000802147825 */ /* 0x000fc800078e0214 */
[----:B------:R-:W-:Y:S01]  /*20f0*/  IMAD.MOV.U32 R17, RZ, RZ, R20 ;  /* 0x000000ffff117224 */ /* 0x000fe200078e0014 */
[----:B------:R-:W-:Y:S01]  /*2100*/  MOV R23, R21 ;  /* 0x0000001500177202 */ /* 0x000fe20000000f00 */
[----:B------:R-:W-:Y:S06]  /*2110*/  @P0 BRA `(.L_x_250) ;  /* 0xfffffff4009c0947 */ /* 0x000fec000383ffff */
[----:B------:R-:W-:Y:S05]  /*2120*/  BSYNC.RECONVERGENT B1 ;  /* 0x0000000000017941 */ /* 0x000fea0003800200 */
.L_x_241:
[C---:B------:R-:W-:Y:S02]  /*2130*/  IADD3 R22, P0, PT, R17.reuse, R28, RZ ;  /* 0x0000001c11167210 */ /* 0x040fe40007f1e0ff */
[----:B------:R-:W-:Y:S02]  /*2140*/  IADD3 R20, P1, PT, R17, R24, RZ ;  /* 0x0000001811147210 */ /* 0x000fe40007f3e0ff */
[C---:B------:R-:W-:Y:S02]  /*2150*/  IADD3.X R29, PT, PT, R23.reuse, R29, RZ, P0, !PT ;  /* 0x0000001d171d7210 */ /* 0x040fe400007fe4ff */
[----:B------:R-:W-:-:S09]  /*2160*/  IADD3.X R21, PT, PT, R23, R25, RZ, P1, !PT ;  /* 0x0000001917157210 */ /* 0x000fd20000ffe4ff */
.L_x_240:
[----:B------:R-:W-:Y:S05]  /*2170*/  BSYNC.RECONVERGENT B0 ;  /* 0x0000000000007941 */ /* 0x000fea0003800200 */
.L_x_239:
        /* <DEDUP_REMOVED lines=26> */
.L_x_252:
[----:B------:R-:W-:Y:S05]  /*2320*/  BSYNC.RECONVERGENT B0 ;  /* 0x0000000000007941 */ /* 0x000fea0003800200 */
.L_x_251:
        /* <DEDUP_REMOVED lines=13> */
.L_x_254:
[----:B------:R-:W-:Y:S05]  /*2400*/  BSYNC.RECONVERGENT B0 ;  /* 0x0000000000007941 */ /* 0x000fea0003800200 */
.L_x_253:
[----:B------:R-:W-:Y:S02]  /*2410*/  R2UR UR4, R26 ;  /* 0x000000001a0472ca */ /* 0x000fe400000e0000 */
[----:B------:R-:W-:-:S13]  /*2420*/  R2UR UR5, R27 ;  /* 0x000000001b0572ca */ /* 0x000fda00000e0000 */
[----:B------:R-:W0:Y:S04]  /*2430*/  LDG.E.CONSTANT R5, desc[UR4][R4.64] ;  /* 0x0000000404057981 */ /* 0x000e28000c1e9900 */
[----:B------:R1:W2:Y:S01]  /*2440*/  LDG.E.CONSTANT R7, desc[UR4][R6.64] ;  /* 0x0000000406077981 */ /* 0x0002a2000c1e9900 */
[----:B------:R-:W-:Y:S01]  /*2450*/  FMUL R0, R0, 1.0507010221481323242 ;  /* 0x3f867d5f00007820 */ /* 0x000fe20000400000 */
[----:B------:R-:W-:Y:S01]  /*2460*/  R2UR UR6, R26 ;  /* 0x000000001a0672ca */ /* 0x000fe200000e0000 */
[----:B------:R-:W-:Y:S01]  /*2470*/  FMUL R10, R10, 1.0507010221481323242 ;  /* 0x3f867d5f0a0a7820 */ /* 0x000fe20000400000 */
[----:B------:R-:W-:Y:S02]  /*2480*/  R2UR UR7, R27 ;  /* 0x000000001b0772ca */ /* 0x000fe400000e0000 */
[----:B------:R-:W-:Y:S01]  /*2490*/  MOV R23, R29 ;  /* 0x0000001d00177202 */ /* 0x000fe20000000f00 */
[----:B0-----:R-:W-:-:S04]  /*24a0*/  FADD R8, -R5, R8 ;  /* 0x0000000805087221 */ /* 0x001fc80000000100 */
[----:B------:R-:W-:Y:S01]  /*24b0*/  FFMA R9, R8, R0, R5 ;  /* 0x0000000008097223 */ /* 0x000fe20000000005 */
[----:B------:R-:W-:-:S03]  /*24c0*/  IMAD.MOV.U32 R8, RZ, RZ, 0x3c80f082 ;  /* 0x3c80f082ff087424 */ /* 0x000fc600078e00ff */
[C---:B------:R-:W-:Y:S01]  /*24d0*/  FMUL R0, |R9|.reuse, 2.8853900432586669922 ;  /* 0x4038aa3b09007820 */ /* 0x040fe20000400200 */
[C---:B------:R-:W-:Y:S01]  /*24e0*/  FMUL R5, R9.reuse, R9 ;  /* 0x0000000909057220 */ /* 0x040fe20000400000 */
[C---:B------:R-:W-:Y:S01]  /*24f0*/  FSETP.GE.AND P1, PT, |R9|.reuse, 0.60000002384185791016, PT ;  /* 0x3f19999a0900780b */ /* 0x040fe20003f26200 */
[----:B------:R-:W-:Y:S01]  /*2500*/  STG.E desc[UR4][R20.64], R9 ;  /* 0x0000000914007986 */ /* 0x000fe2000c101904 */
[----:B------:R-:W-:Y:S01]  /*2510*/  FSETP.GE.AND P0, PT, |R9|, 9.010913848876953125, PT ;  /* 0x41102cb40900780b */ /* 0x000fe20003f06200 */
[C---:B------:R-:W-:Y:S01]  /*2520*/  FFMA R4, R5.reuse, R8, -0.052303962409496307373 ;  /* 0xbd563cae05047423 */ /* 0x040fe20000000008 */
[----:B------:R-:W0:Y:S03]  /*2530*/  MUFU.EX2 R0, R0 ;  /* 0x0000000000007308 */ /* 0x000e260000000800 */
[----:B-1----:R-:W-:Y:S01]  /*2540*/  FFMA R6, R5, R4, 0.1331529766321182251 ;  /* 0x3e08594105067423 */ /* 0x002fe20000000004 */
[----:B0-----:R-:W-:-:S03]  /*2550*/  FADD R2, R0, 1 ;  /* 0x3f80000000027421 */ /* 0x001fc60000000000 */
[C---:B------:R-:W-:Y:S01]  /*2560*/  FFMA R0, R5.reuse, R6, -0.33332768082618713379 ;  /* 0xbeaaa9ed05007423 */ /* 0x040fe20000000006 */
[----:B------:R-:W0:Y:S03]  /*2570*/  MUFU.RCP R11, R2 ;  /* 0x00000002000b7308 */ /* 0x000e260000001000 */
[----:B------:R-:W-:Y:S01]  /*2580*/  FFMA R0, R5, R0, RZ ;  /* 0x0000000005007223 */ /* 0x000fe200000000ff */
[----:B0-----:R-:W-:-:S05]  /*2590*/  FFMA R11, R11, -2, R12 ;  /* 0xc00000000b0b7823 */ /* 0x001fca000000000c */
[----:B------:R-:W-:-:S04]  /*25a0*/  FSEL R4, R11, 1, !P0 ;  /* 0x3f8000000b047808 */ /* 0x000fc80004000000 */
[--C-:B------:R-:W-:Y:S01]  /*25b0*/  LOP3.LUT R4, R4, 0x80000000, R9.reuse, 0xb8, !PT ;  /* 0x8000000004047812 */ /* 0x100fe200078eb809 */
[----:B------:R-:W-:-:S04]  /*25c0*/  @!P1 FFMA R4, R9, R0, R9 ;  /* 0x0000000009049223 */ /* 0x000fc80000000009 */
[----:B--2---:R-:W-:-:S04]  /*25d0*/  FFMA R4, R4, R3, -R7 ;  /* 0x0000000304047223 */ /* 0x004fc80000000807 */
[----:B------:R-:W-:-:S05]  /*25e0*/  FFMA R7, R10, R4, R7 ;  /* 0x000000040a077223 */ /* 0x000fca0000000007 */
[----:B------:R-:W-:Y:S01]  /*25f0*/  STG.E desc[UR6][R22.64], R7 ;  /* 0x0000000716007986 */ /* 0x000fe2000c101906 */
[----:B------:R-:W-:Y:S05]  /*2600*/  EXIT ;  /* 0x000000000000794d */ /* 0x000fea0003800000 */
.L_x_221:
[----:B------:R-:W0:Y:S02]  /*2610*/  LDCU UR4, c[0x0][0x3d0] ;  /* 0x00007a00ff0477ac */ /* 0x000e240008000800 */
[----:B0-----:R-:W-:-:S09]  /*2620*/  UISETP.NE.AND UP0, UPT, UR4, URZ, UPT ;  /* 0x000000ff0400728c */ /* 0x001fd2000bf05270 */
[----:B------:R-:W-:Y:S05]  /*2630*/  BRA.U UP0, `(.L_x_255) ;  /* 0x0000000d00ac7547 */ /* 0x000fea000b800000 */
[----:B------:R-:W-:Y:S01]  /*2640*/  ISETP.NE.AND P0, PT, R16, 0x1, PT ;  /* 0x000000011000780c */ /* 0x000fe20003f05270 */
[----:B------:R-:W-:-:S12]  /*2650*/  BSSY.RECONVERGENT B1, `(.L_x_256) ;  /* 0x00000a3000017945 */ /* 0x000fd80003800200 */
[----:B------:R-:W-:Y:S05]  /*2660*/  @!P0 BRA `(.L_x_257) ;  /* 0x0000000800848947 */ /* 0x000fea0003800000 */
[----:B------:R-:W-:Y:S01]  /*2670*/  LOP3.LUT R17, R16, 0x7ffffffe, RZ, 0xc0, !PT ;  /* 0x7ffffffe10117812 */ /* 0x000fe200078ec0ff */
[----:B------:R-:W-:Y:S01]  /*2680*/  BSSY.RECONVERGENT B2, `(.L_x_258) ;  /* 0x000009a000027945 */ /* 0x000fe20003800200 */
[----:B------:R-:W-:Y:S02]  /*2690*/  MOV R12, R14 ;  /* 0x0000000e000c7202 */ /* 0x000fe40000000f00 */
[----:B------:R-:W-:Y:S02]  /*26a0*/  MOV R23, R15 ;  /* 0x0000000f00177202 */ /* 0x000fe40000000f00 */
[----:B------:R-:W-:-:S07]  /*26b0*/  IADD3 R17, PT, PT, -R17, RZ, RZ ;  /* 0x000000ff11117210 */ /* 0x000fce0007ffe1ff */
.L_x_271:
[----:B------:R-:W-:Y:S02]  /*26c0*/  R2UR UR4, R26 ;  /* 0x000000001a0472ca */ /* 0x000fe400000e0000 */
[----:B------:R-:W-:-:S13]  /*26d0*/  R2UR UR5, R27 ;  /* 0x000000001b0572ca */ /* 0x000fda00000e0000 */
[----:B0-----:R-:W2:Y:S04]  /*26e0*/  LDG.E.CONSTANT R15, desc[UR4][R4.64+0x8] ;  /* 0x00000804040f7981 */ /* 0x001ea8000c1e9900 */
[----:B------:R-:W3:Y:S01]  /*26f0*/  LDG.E.CONSTANT R0, desc[UR4][R4.64+0x4] ;  /* 0x0000040404007981 */ /* 0x000ee2000c1e9900 */
[----:B------:R-:W-:Y:S02]  /*2700*/  HFMA2 R21, -RZ, RZ, 3.7421875, 0 ;  /* 0x437c0000ff157431 */ /* 0x000fe400000001ff */
[----:B------:R-:W-:Y:S01]  /*2710*/  IMAD.MOV.U32 R20, RZ, RZ, 0x3bbb989d ;  /* 0x3bbb989dff147424 */ /* 0x000fe200078e00ff */
[----:B------:R-:W0:Y:S01]  /*2720*/  LDCU.128 UR4, c[0x0][0x3c0] ;  /* 0x00007800ff0477ac */ /* 0x000e220008000c00 */
        /* <DEDUP_REMOVED lines=12> */
[C---:B------:R-:W-:Y:S01]  /*27f0*/  FADD R15, R2.reuse, -12583039 ;  /* 0xcb40007f020f7421 */ /* 0x040fe20000000000 */
[----:B------:R-:W-:-:S03]  /*2800*/  SHF.L.U32 R20, R2, 0x17, RZ ;  /* 0x0000001702147819 */ /* 0x000fc600000006ff */
[----:B------:R-:W-:Y:S01]  /*2810*/  FFMA R15, R0, -1.4426950216293334961, -R15 ;  /* 0xbfb8aa3b000f7823 */ /* 0x000fe2000000080f */
[----:B0-----:R-:W-:-:S03]  /*2820*/  IADD3 R18, P2, PT, R12, UR6, RZ ;  /* 0x000000060c127c10 */ /* 0x001fc6000ff5e0ff */
[----:B------:R-:W-:Y:S01]  /*2830*/  FFMA R0, R0, -1.925963033500011079e-08, R15 ;  /* 0xb2a5706000007823 */ /* 0x000fe2000000000f */
[----:B-1----:R-:W-:-:S03]  /*2840*/  FFMA R29, R14, R19, 1 ;  /* 0x3f8000000e1d7423 */ /* 0x002fc60000000013 */
[----:B------:R0:W1:Y:S01]  /*2850*/  MUFU.EX2 R25, R0 ;  /* 0x0000000000197308 */ /* 0x0000620000000800 */
[----:B------:R-:W-:Y:S02]  /*2860*/  IADD3.X R19, PT, PT, R23, UR7, RZ, P2, !PT ;  /* 0x0000000717137c10 */ /* 0x000fe400097fe4ff */
[----:B------:R-:W-:-:S04]  /*2870*/  IADD3 R14, PT, PT, R29, 0x1800000, RZ ;  /* 0x018000001d0e7810 */ /* 0x000fc80007ffe0ff */
[----:B------:R-:W-:Y:S02]  /*2880*/  LOP3.LUT R15, R14, 0x7f800000, RZ, 0xc0, !PT ;  /* 0x7f8000000e0f7812 */ /* 0x000fe400078ec0ff */
[----:B------:R-:W-:Y:S02]  /*2890*/  IADD3 R14, P1, PT, R12, UR4, RZ ;  /* 0x000000040c0e7c10 */ /* 0x000fe4000ff3e0ff */
[----:B------:R-:W-:Y:S02]  /*28a0*/  ISETP.GT.U32.AND P0, PT, R15, 0x1ffffff, PT ;  /* 0x01ffffff0f00780c */ /* 0x000fe40003f04070 */
[----:B------:R-:W-:-:S11]  /*28b0*/  IADD3.X R15, PT, PT, R23, UR5, RZ, P1, !PT ;  /* 0x00000005170f7c10 */ /* 0x000fd60008ffe4ff */
[----:B01----:R-:W-:Y:S05]  /*28c0*/  @P0 BRA `(.L_x_260) ;  /* 0x0000000000140947 */ /* 0x003fea0003800000 */
[----:B------:R-:W-:Y:S01]  /*28d0*/  IMAD.MOV.U32 R0, RZ, RZ, R29 ;  /* 0x000000ffff007224 */ /* 0x000fe200078e001d */
[----:B------:R-:W-:-:S07]  /*28e0*/  MOV R32, 0x2900 ;  /* 0x0000290000207802 */ /* 0x000fce0000000f00 */
[----:B------:R-:W-:Y:S05]  /*28f0*/  CALL.REL.NOINC `($__internal_3_$__cuda_sm20_rcp_rn_f32_slowpath) ;  /* 0x0000001c00887944 */ /* 0x000fea0003c00000 */
[----:B------:R-:W-:Y:S01]  /*2900*/  MOV R22, R0 ;  /* 0x0000000000167202 */ /* 0x000fe20000000f00 */
[----:B------:R-:W-:Y:S06]  /*2910*/  BRA `(.L_x_261) ;  /* 0x0000000000107947 */ /* 0x000fec0003800000 */
.L_x_260:
[----:B------:R-:W0:Y:S02]  /*2920*/  MUFU.RCP R22, R29 ;  /* 0x0000001d00167308 */ /* 0x000e240000001000 */
[----:B0-----:R-:W-:-:S04]  /*2930*/  FFMA R0, R29, R22, -1 ;  /* 0xbf8000001d007423 */ /* 0x001fc80000000016 */
[----:B------:R-:W-:-:S04]  /*2940*/  FADD.FTZ R21, -R0, -RZ ;  /* 0x800000ff00157221 */ /* 0x000fc80000010100 */
[----:B------:R-:W-:-:S07]  /*2950*/  FFMA R22, R22, R21, R22 ;  /* 0x0000001516167223 */ /* 0x000fce0000000016 */
.L_x_261:
[----:B------:R-:W-:Y:S05]  /*2960*/  BSYNC.RECONVERGENT B3 ;  /* 0x0000000000037941 */ /* 0x000fea0003800200 */
.L_x_259:
        /* <DEDUP_REMOVED lines=8> */
[----:B------:R-:W-:Y:S05]  /*29f0*/  CALL.REL.NOINC `($__internal_3_$__cuda_sm20_rcp_rn_f32_slowpath) ;  /* 0x0000001c00487944 */ /* 0x000fea0003c00000 */
[----:B------:R-:W-:Y:S05]  /*2a00*/  BRA `(.L_x_264) ;  /* 0x0000000000107947 */ /* 0x000fea0003800000 */
.L_x_263:
[----:B------:R-:W0:Y:S02]  /*2a10*/  MUFU.RCP R0, R25 ;  /* 0x0000001900007308 */ /* 0x000e240000001000 */
[----:B0-----:R-:W-:-:S04]  /*2a20*/  FFMA R2, R25, R0, -1 ;  /* 0xbf80000019027423 */ /* 0x001fc80000000000 */
[----:B------:R-:W-:-:S04]  /*2a30*/  FADD.FTZ R21, -R2, -RZ ;  /* 0x800000ff02157221 */ /* 0x000fc80000010100 */
[----:B------:R-:W-:-:S07]  /*2a40*/  FFMA R0, R0, R21, R0 ;  /* 0x0000001500007223 */ /* 0x000fce0000000000 */
.L_x_264:
[----:B------:R-:W-:Y:S05]  /*2a50*/  BSYNC.RECONVERGENT B3 ;  /* 0x0000000000037941 */ /* 0x000fea0003800200 */
.L_x_262:
[C---:B------:R-:W-:Y:S01]  /*2a60*/  R2UR UR4, R26.reuse ;  /* 0x000000001a0472ca */ /* 0x040fe200000e0000 */
[----:B------:R-:W-:Y:S01]  /*2a70*/  IMAD.WIDE R20, R11, 0x4, R4 ;  /* 0x000000040b147825 */ /* 0x000fe200078e0204 */
[C---:B------:R-:W-:Y:S02]  /*2a80*/  R2UR UR5, R27.reuse ;  /* 0x000000001b0572ca */ /* 0x040fe400000e0000 */
[C---:B------:R-:W-:Y:S02]  /*2a90*/  R2UR UR8, R26.reuse ;  /* 0x000000001a0872ca */ /* 0x040fe400000e0000 */
[C---:B------:R-:W-:Y:S02]  /*2aa0*/  R2UR UR9, R27.reuse ;  /* 0x000000001b0972ca */ /* 0x040fe400000e0000 */
[----:B------:R-:W-:Y:S02]  /*2ab0*/  R2UR UR6, R26 ;  /* 0x000000001a0672ca */ /* 0x000fe400000e0000 */
[----:B------:R-:W-:Y:S01]  /*2ac0*/  R2UR UR7, R27 ;  /* 0x000000001b0772ca */ /* 0x000fe200000e0000 */
[----:B------:R-:W-:-:S02]  /*2ad0*/  HFMA2 R30, -RZ, RZ, 0.96630859375, -0.0022525787353515625 ;  /* 0x3bbb989dff1e7431 */ /* 0x000fc400000001ff */
[----:B------:R-:W-:Y:S01]  /*2ae0*/  IMAD.MOV.U32 R35, RZ, RZ, 0x437c0000 ;  /* 0x437c0000ff237424 */ /* 0x000fe200078e00ff */
[----:B------:R-:W0:Y:S01]  /*2af0*/  LDC R32, c[0x0][0x3b0] ;  /* 0x0000ec00ff207b82 */ /* 0x000e220000000800 */
[----:B------:R-:W2:Y:S04]  /*2b00*/  LDG.E.CONSTANT R31, desc[UR4][R20.64+0x8] ;  /* 0x00000804141f7981 */ /* 0x000ea8000c1e9900 */
[----:B------:R-:W3:Y:S01]  /*2b10*/  LDG.E.CONSTANT R25, desc[UR4][R4.64] ;  /* 0x0000000404197981 */ /* 0x000ee2000c1e9900 */
[----:B------:R-:W0:Y:S03]  /*2b20*/  LDCU UR4, c[0x0][0x3b8] ;  /* 0x00007700ff0477ac */ /* 0x000e260008000800 */
[----:B------:R-:W4:Y:S04]  /*2b30*/  LDG.E.CONSTANT R2, desc[UR8][R20.64+0x4] ;  /* 0x0000040814027981 */ /* 0x000f28000c1e9900 */
[----:B------:R-:W5:Y:S01]  /*2b40*/  LDG.E.CONSTANT R29, desc[UR6][R6.64] ;  /* 0x00000006061d7981 */ /* 0x000f62000c1e9900 */
[----:B------:R-:W-:Y:S01]  /*2b50*/  BSSY.RECONVERGENT B3, `(.L_x_265) ;  /* 0x0000029000037945 */ /* 0x000fe20003800200 */
[----:B0-----:R-:W-:-:S02]  /*2b60*/  IMAD R41, R32, UR4, RZ ;  /* 0x0000000420297c24 */ /* 0x001fc4000f8e02ff */
[----:B--2---:R-:W-:-:S04]  /*2b70*/  FADD R31, R10, R31 ;  /* 0x0000001f0a1f7221 */ /* 0x004fc80000000000 */
[----:B------:R-:W-:Y:S01]  /*2b80*/  FFMA.SAT R24, R31, -R30, 0.5 ;  /* 0x3f0000001f187423 */ /* 0x000fe2000000281e */
[----:B---3--:R-:W-:-:S03]  /*2b90*/  FADD R8, -R25, R8 ;  /* 0x0000000819087221 */ /* 0x008fc60000000100 */
[----:B------:R-:W-:Y:S01]  /*2ba0*/  FFMA.RM R28, R24, R35, 12582913 ;  /* 0x4b400001181c7423 */ /* 0x000fe20000004023 */
[----:B----4-:R-:W-:Y:S01]  /*2bb0*/  FADD R2, R9, R2 ;  /* 0x0000000209027221 */ /* 0x010fe20000000000 */
[----:B------:R-:W-:Y:S02]  /*2bc0*/  FFMA R8, R8, R0, R25 ;  /* 0x0000000008087223 */ /* 0x000fe40000000019 */
[C---:B------:R-:W-:Y:S01]  /*2bd0*/  FADD R24, R28.reuse, -12583039 ;  /* 0xcb40007f1c187421 */ /* 0x040fe20000000000 */
[----:B------:R-:W-:Y:S01]  /*2be0*/  SHF.L.U32 R28, R28, 0x17, RZ ;  /* 0x000000171c1c7819 */ /* 0x000fe200000006ff */
[----:B-----5:R-:W-:Y:S01]  /*2bf0*/  FFMA R0, R8, R3, -R29 ;  /* 0x0000000308007223 */ /* 0x020fe2000000081d */
[----:B------:R0:W-:Y:S01]  /*2c00*/  STG.E desc[UR6][R18.64], R8 ;  /* 0x0000000812007986 */ /* 0x0001e2000c101906 */
[----:B------:R-:W-:-:S04]  /*2c10*/  FFMA R24, R31, -1.4426950216293334961, -R24 ;  /* 0xbfb8aa3b1f187823 */ /* 0x000fc80000000818 */
[----:B------:R-:W-:Y:S01]  /*2c20*/  FFMA R31, R31, -1.925963033500011079e-08, R24 ;  /* 0xb2a570601f1f7823 */ /* 0x000fe20000000018 */
[----:B------:R-:W-:-:S03]  /*2c30*/  FFMA.SAT R24, R2, -R30, 0.5 ;  /* 0x3f00000002187423 */ /* 0x000fc6000000281e */
[----:B------:R1:W2:Y:S01]  /*2c40*/  MUFU.EX2 R33, R31 ;  /* 0x0000001f00217308 */ /* 0x0002a20000000800 */
[----:B------:R-:W-:-:S04]  /*2c50*/  FFMA.RM R30, R24, R35, 12582913 ;  /* 0x4b400001181e7423 */ /* 0x000fc80000004023 */
[C---:B------:R-:W-:Y:S01]  /*2c60*/  FADD R25, R30.reuse, -12583039 ;  /* 0xcb40007f1e197421 */ /* 0x040fe20000000000 */
[----:B------:R-:W-:Y:S01]  /*2c70*/  SHF.L.U32 R30, R30, 0x17, RZ ;  /* 0x000000171e1e7819 */ /* 0x000fe200000006ff */
[----:B-1----:R-:W-:Y:S02]  /*2c80*/  FFMA R31, R0, R22, R29 ;  /* 0x00000016001f7223 */ /* 0x002fe4000000001d */
[----:B------:R-:W-:-:S04]  /*2c90*/  FFMA R25, R2, -1.4426950216293334961, -R25 ;  /* 0xbfb8aa3b02197823 */ /* 0x000fc80000000819 */
[----:B------:R-:W-:Y:S01]  /*2ca0*/  FFMA R2, R2, -1.925963033500011079e-08, R25 ;  /* 0xb2a5706002027823 */ /* 0x000fe20000000019 */
[----:B------:R1:W-:Y:S01]  /*2cb0*/  STG.E desc[UR8][R14.64], R31 ;  /* 0x0000001f0e007986 */ /* 0x0003e2000c101908 */
[----:B------:R-:W-:-:S04]  /*2cc0*/  IMAD.WIDE R24, R41, 0x4, R18 ;  /* 0x0000000429187825 */ /* 0x000fc800078e0212 */
[----:B--2---:R-:W-:Y:S01]  /*2cd0*/  FFMA R33, R28, R33, 1 ;  /* 0x3f8000001c217423 */ /* 0x004fe20000000021 */
[----:B------:R1:W2:Y:S01]  /*2ce0*/  MUFU.EX2 R35, R2 ;  /* 0x0000000200237308 */ /* 0x0002a20000000800 */
[----:B------:R-:W-:-:S03]  /*2cf0*/  IMAD.WIDE R28, R13, 0x4, R6 ;  /* 0x000000040d1c7825 */ /* 0x000fc600078e0206 */
[----:B------:R-:W-:Y:S01]  /*2d00*/  IADD3 R0, PT, PT, R33, 0x1800000, RZ ;  /* 0x0180000021007810 */ /* 0x000fe20007ffe0ff */
[----:B0-----:R-:W-:-:S03]  /*2d10*/  IMAD.WIDE R18, R41, 0x4, R14 ;  /* 0x0000000429127825 */ /* 0x001fc600078e020e */
[----:B------:R-:W-:-:S04]  /*2d20*/  LOP3.LUT R0, R0, 0x7f800000, RZ, 0xc0, !PT ;  /* 0x7f80000000007812 */ /* 0x000fc800078ec0ff */
[----:B------:R-:W-:-:S13]  /*2d30*/  ISETP.GT.U32.AND P0, PT, R0, 0x1ffffff, PT ;  /* 0x01ffffff0000780c */ /* 0x000fda0003f04070 */
[----:B-12---:R-:W-:Y:S05]  /*2d40*/  @P0 BRA `(.L_x_266) ;  /* 0x0000000000140947 */ /* 0x006fea0003800000 */
[----:B------:R-:W-:Y:S02]  /*2d50*/  MOV R0, R33 ;  /* 0x0000002100007202 */ /* 0x000fe40000000f00 */
[----:B------:R-:W-:-:S07]  /*2d60*/  MOV R32, 0x2d80 ;  /* 0x00002d8000207802 */ /* 0x000fce0000000f00 */
[----:B------:R-:W-:Y:S05]  /*2d70*/  CALL.REL.NOINC `($__internal_3_$__cuda_sm20_rcp_rn_f32_slowpath) ;  /* 0x0000001800687944 */ /* 0x000fea0003c00000 */
[----:B------:R-:W-:Y:S01]  /*2d80*/  IMAD.MOV.U32 R14, RZ, RZ, R0 ;  /* 0x000000ffff0e7224 */ /* 0x000fe200078e0000 */
[----:B------:R-:W-:Y:S06]  /*2d90*/  BRA `(.L_x_267) ;  /* 0x0000000000107947 */ /* 0x000fec0003800000 */
.L_x_266:
[----:B------:R-:W0:Y:S02]  /*2da0*/  MUFU.RCP R14, R33 ;  /* 0x00000021000e7308 */ /* 0x000e240000001000 */
[----:B0-----:R-:W-:-:S04]  /*2db0*/  FFMA R0, R33, R14, -1 ;  /* 0xbf80000021007423 */ /* 0x001fc8000000000e */
[----:B------:R-:W-:-:S04]  /*2dc0*/  FADD.FTZ R15, -R0, -RZ ;  /* 0x800000ff000f7221 */ /* 0x000fc80000010100 */
[----:B------:R-:W-:-:S07]  /*2dd0*/  FFMA R14, R14, R15, R14 ;  /* 0x0000000f0e0e7223 */ /* 0x000fce000000000e */
.L_x_267:
[----:B------:R-:W-:Y:S05]  /*2de0*/  BSYNC.RECONVERGENT B3 ;  /* 0x0000000000037941 */ /* 0x000fea0003800200 */
.L_x_265:
        /* <DEDUP_REMOVED lines=10> */
.L_x_269:
[----:B------:R-:W0:Y:S02]  /*2e90*/  MUFU.RCP R0, R35 ;  /* 0x0000002300007308 */ /* 0x000e240000001000 */
[----:B0-----:R-:W-:-:S04]  /*2ea0*/  FFMA R2, R35, R0, -1 ;  /* 0xbf80000023027423 */ /* 0x001fc80000000000 */
[----:B------:R-:W-:-:S04]  /*2eb0*/  FADD.FTZ R15, -R2, -RZ ;  /* 0x800000ff020f7221 */ /* 0x000fc80000010100 */
[----:B------:R-:W-:-:S07]  /*2ec0*/  FFMA R0, R0, R15, R0 ;  /* 0x0000000f00007223 */ /* 0x000fce0000000000 */
.L_x_270:
[----:B------:R-:W-:Y:S05]  /*2ed0*/  BSYNC.RECONVERGENT B3 ;  /* 0x0000000000037941 */ /* 0x000fea0003800200 */
.L_x_268:
[C---:B------:R-:W-:Y:S02]  /*2ee0*/  R2UR UR4, R26.reuse ;  /* 0x000000001a0472ca */ /* 0x040fe400000e0000 */
[C---:B------:R-:W-:Y:S02]  /*2ef0*/  R2UR UR5, R27.reuse ;  /* 0x000000001b0572ca */ /* 0x040fe400000e0000 */
[----:B------:R-:W-:Y:S02]  /*2f00*/  R2UR UR6, R26 ;  /* 0x000000001a0672ca */ /* 0x000fe400000e0000 */
[----:B------:R-:W-:-:S09]  /*2f10*/  R2UR UR7, R27 ;  /* 0x000000001b0772ca */ /* 0x000fd200000e0000 */
[----:B------:R-:W2:Y:S04]  /*2f20*/  LDG.E.CONSTANT R21, desc[UR4][R20.64] ;  /* 0x0000000414157981 */ /* 0x000ea8000c1e9900 */
[----:B------:R-:W3:Y:S01]  /*2f30*/  LDG.E.CONSTANT R29, desc[UR6][R28.64] ;  /* 0x000000061c1d7981 */ /* 0x000ee2000c1e9900 */
[----:B------:R-:W-:Y:S01]  /*2f40*/  IADD3 R17, PT, PT, R17, 0x2, RZ ;  /* 0x0000000211117810 */ /* 0x000fe20007ffe0ff */
[----:B------:R-:W-:Y:S01]  /*2f50*/  IMAD.WIDE R6, R13, 0x8, R6 ;  /* 0x000000080d067825 */ /* 0x000fe200078e0206 */
[----:B------:R-:W-:Y:S02]  /*2f60*/  MOV R22, R12 ;  /* 0x0000000c00167202 */ /* 0x000fe40000000f00 */
[----:B------:R-:W-:Y:S01]  /*2f70*/  ISETP.NE.AND P0, PT, R17, RZ, PT ;  /* 0x000000ff1100720c */ /* 0x000fe20003f05270 */
[----:B------:R-:W-:-:S04]  /*2f80*/  IMAD.WIDE R4, R11, 0x8, R4 ;  /* 0x000000080b047825 */ /* 0x000fc800078e0204 */
[----:B------:R-:W-:-:S04]  /*2f90*/  IMAD.WIDE R22, R41, 0x8, R22 ;  /* 0x0000000829167825 */ /* 0x000fc800078e0216 */
[----:B------:R-:W-:Y:S02]  /*2fa0*/  IMAD.MOV.U32 R12, RZ, RZ, R22 ;  /* 0x000000ffff0c7224 */ /* 0x000fe400078e0016 */
[----:B--2---:R-:W-:-:S04]  /*2fb0*/  FADD R8, R8, -R21 ;  /* 0x8000001508087221 */ /* 0x004fc80000000000 */
[----:B------:R-:W-:-:S04]  /*2fc0*/  FFMA R8, R8, R0, R21 ;  /* 0x0000000008087223 */ /* 0x000fc80000000015 */
[--C-:B---3--:R-:W-:Y:S01]  /*2fd0*/  FFMA R0, R8, R3, -R29.reuse ;  /* 0x0000000308007223 */ /* 0x108fe2000000081d */
[----:B------:R0:W-:Y:S03]  /*2fe0*/  STG.E desc[UR4][R24.64], R8 ;  /* 0x0000000818007986 */ /* 0x0001e6000c101904 */
[----:B------:R-:W-:-:S05]  /*2ff0*/  FFMA R15, R0, R14, R29 ;  /* 0x0000000e000f7223 */ /* 0x000fca000000001d */
[----:B------:R0:W-:Y:S01]  /*3000*/  STG.E desc[UR6][R18.64], R15 ;  /* 0x0000000f12007986 */ /* 0x0001e2000c101906 */
[----:B------:R-:W-:Y:S05]  /*3010*/  @P0 BRA `(.L_x_271) ;  /* 0xfffffff400a80947 */ /* 0x000fea000383ffff */
[----:B------:R-:W-:Y:S05]  /*3020*/  BSYNC.RECONVERGENT B2 ;  /* 0x0000000000027941 */ /* 0x000fea0003800200 */
.L_x_258:
[----:B------:R-:W1:Y:S02]  /*3030*/  LDCU.128 UR4, c[0x0][0x3c0] ;  /* 0x00007800ff0477ac */ /* 0x000e640008000c00 */
[C---:B-1----:R-:W-:Y:S02]  /*3040*/  IADD3 R22, P0, PT, R12.reuse, UR4, RZ ;  /* 0x000000040c167c10 */ /* 0x042fe4000ff1e0ff */
[----:B------:R-:W-:Y:S02]  /*3050*/  IADD3 R20, P1, PT, R12, UR6, RZ ;  /* 0x000000060c147c10 */ /* 0x000fe4000ff3e0ff */
[C---:B------:R-:W-:Y:S02]  /*3060*/  IADD3.X R29, PT, PT, R23.reuse, UR5, RZ, P0, !PT ;  /* 0x00000005171d7c10 */ /* 0x040fe400087fe4ff */
[----:B------:R-:W-:-:S09]  /*3070*/  IADD3.X R21, PT, PT, R23, UR7, RZ, P1, !PT ;  /* 0x0000000717157c10 */ /* 0x000fd20008ffe4ff */
.L_x_257:
[----:B------:R-:W-:Y:S05]  /*3080*/  BSYNC.RECONVERGENT B1 ;  /* 0x0000000000017941 */ /* 0x000fea0003800200 */
.L_x_256:
[----:B------:R-:W-:-:S04]  /*3090*/  LOP3.LUT R16, R16, 0x1, RZ, 0xc0, !PT ;  /* 0x0000000110107812 */ /* 0x000fc800078ec0ff */
[----:B------:R-:W-:-:S13]  /*30a0*/  ISETP.NE.U32.AND P0, PT, R16, 0x1, PT ;  /* 0x000000011000780c */ /* 0x000fda0003f05070 */
[----:B------:R-:W-:Y:S05]  /*30b0*/  @P0 EXIT ;  /* 0x000000000000094d */ /* 0x000fea0003800000 */
[----:B------:R-:W-:Y:S02]  /*30c0*/  R2UR UR4, R26 ;  /* 0x000000001a0472ca */ /* 0x000fe400000e0000 */
[----:B------:R-:W-:-:S13]  /*30d0*/  R2UR UR5, R27 ;  /* 0x000000001b0572ca */ /* 0x000fda00000e0000 */
[----:B------:R-:W2:Y:S04]  /*30e0*/  LDG.E.CONSTANT R11, desc[UR4][R4.64+0x8] ;  /* 0x00000804040b7981 */ /* 0x000ea8000c1e9900 */
[----:B------:R-:W3:Y:S01]  /*30f0*/  LDG.E.CONSTANT R0, desc[UR4][R4.64+0x4] ;  /* 0x0000040404007981 */ /* 0x000ee2000c1e9900 */
[----:B------:R-:W-:Y:S01]  /*3100*/  HFMA2 R12, -RZ, RZ, 0.96630859375, -0.0022525787353515625 ;  /* 0x3bbb989dff0c7431 */ /* 0x000fe200000001ff */
[----:B------:R-:W-:Y:S01]  /*3110*/  MOV R13, 0x437c0000 ;  /* 0x437c0000000d7802 */ /* 0x000fe20000000f00 */
[----:B------:R-:W-:Y:S01]  /*3120*/  BSSY.RECONVERGENT B1, `(.L_x_272) ;  /* 0x0000020000017945 */ /* 0x000fe20003800200 */
[----:B------:R-:W-:Y:S01]  /*3130*/  MOV R23, R29 ;  /* 0x0000001d00177202 */ /* 0x000fe20000000f00 */
        /* <DEDUP_REMOVED lines=10> */
[----:B------:R-:W1:Y:S03]  /*31e0*/  MUFU.EX2 R11, R11 ;  /* 0x0000000b000b7308 */ /* 0x000e660000000800 */
[----:B------:R-:W-:-:S04]  /*31f0*/  FADD R9, R2, -12583039 ;  /* 0xcb40007f02097421 */ /* 0x000fc80000000000 */
[----:B------:R-:W-:-:S04]  /*3200*/  FFMA R9, R0, -1.4426950216293334961, -R9 ;  /* 0xbfb8aa3b00097823 */ /* 0x000fc80000000809 */
[----:B------:R-:W-:-:S04]  /*3210*/  FFMA R9, R0, -1.925963033500011079e-08, R9 ;  /* 0xb2a5706000097823 */ /* 0x000fc80000000009 */
[----:B------:R2:W3:Y:S01]  /*3220*/  MUFU.EX2 R13, R9 ;  /* 0x00000009000d7308 */ /* 0x0004e20000000800 */
[----:B-1----:R-:W-:Y:S01]  /*3230*/  FFMA R12, R10, R11, 1 ;  /* 0x3f8000000a0c7423 */ /* 0x002fe2000000000b */
[----:B------:R-:W-:-:S04]  /*3240*/  IMAD.SHL.U32 R10, R2, 0x800000, RZ ;  /* 0x00800000020a7824 */ /* 0x000fc800078e00ff */
[----:B------:R-:W-:-:S04]  /*3250*/  IADD3 R0, PT, PT, R12, 0x1800000, RZ ;  /* 0x018000000c007810 */ /* 0x000fc80007ffe0ff */
[----:B------:R-:W-:-:S04]  /*3260*/  LOP3.LUT R0, R0, 0x7f800000, RZ, 0xc0, !PT ;  /* 0x7f80000000007812 */ /* 0x000fc800078ec0ff */
[----:B------:R-:W-:-:S13]  /*3270*/  ISETP.GT.U32.AND P0, PT, R0, 0x1ffffff, PT ;  /* 0x01ffffff0000780c */ /* 0x000fda0003f04070 */
[----:B--23--:R-:W-:Y:S05]  /*3280*/  @P0 BRA `(.L_x_273) ;  /* 0x0000000000140947 */ /* 0x00cfea0003800000 */
[----:B------:R-:W-:Y:S02]  /*3290*/  MOV R0, R12 ;  /* 0x0000000c00007202 */ /* 0x000fe40000000f00 */
[----:B------:R-:W-:-:S07]  /*32a0*/  MOV R32, 0x32c0 ;  /* 0x000032c000207802 */ /* 0x000fce0000000f00 */
[----:B0-----:R-:W-:Y:S05]  /*32b0*/  CALL.REL.NOINC `($__internal_3_$__cuda_sm20_rcp_rn_f32_slowpath) ;  /* 0x0000001400187944 */ /* 0x001fea0003c00000 */
[----:B------:R-:W-:Y:S01]  /*32c0*/  MOV R9, R0 ;  /* 0x0000000000097202 */ /* 0x000fe20000000f00 */
[----:B------:R-:W-:Y:S06]  /*32d0*/  BRA `(.L_x_274) ;  /* 0x0000000000107947 */ /* 0x000fec0003800000 */
.L_x_273:
[----:B------:R-:W1:Y:S02]  /*32e0*/  MUFU.RCP R9, R12 ;  /* 0x0000000c00097308 */ /* 0x000e640000001000 */
[----:B-1----:R-:W-:-:S04]  /*32f0*/  FFMA R0, R12, R9, -1 ;  /* 0xbf8000000c007423 */ /* 0x002fc80000000009 */
[----:B------:R-:W-:-:S04]  /*3300*/  FADD.FTZ R0, -R0, -RZ ;  /* 0x800000ff00007221 */ /* 0x000fc80000010100 */
[----:B------:R-:W-:-:S07]  /*3310*/  FFMA R9, R9, R0, R9 ;  /* 0x0000000009097223 */ /* 0x000fce0000000009 */
.L_x_274:
[----:B------:R-:W-:Y:S05]  /*3320*/  BSYNC.RECONVERGENT B1 ;  /* 0x0000000000017941 */ /* 0x000fea0003800200 */
.L_x_272:
[----:B------:R-:W-:Y:S01]  /*3330*/  FFMA R13, R10, R13, 1 ;  /* 0x3f8000000a0d7423 */ /* 0x000fe2000000000d */
[----:B------:R-:W-:Y:S04]  /*3340*/  BSSY.RECONVERGENT B1, `(.L_x_275) ;  /* 0x000000d000017945 */ /* 0x000fe80003800200 */
[----:B------:R-:W-:-:S04]  /*3350*/  IADD3 R0, PT, PT, R13, 0x1800000, RZ ;  /* 0x018000000d007810 */ /* 0x000fc80007ffe0ff */
[----:B------:R-:W-:-:S04]  /*3360*/  LOP3.LUT R0, R0, 0x7f800000, RZ, 0xc0, !PT ;  /* 0x7f80000000007812 */ /* 0x000fc800078ec0ff */
[----:B------:R-:W-:-:S13]  /*3370*/  ISETP.GT.U32.AND P0, PT, R0, 0x1ffffff, PT ;  /* 0x01ffffff0000780c */ /* 0x000fda0003f04070 */
[----:B------:R-:W-:Y:S05]  /*3380*/  @P0 BRA `(.L_x_276) ;  /* 0x0000000000100947 */ /* 0x000fea0003800000 */
[----:B------:R-:W-:Y:S01]  /*3390*/  IMAD.MOV.U32 R0, RZ, RZ, R13 ;  /* 0x000000ffff007224 */ /* 0x000fe200078e000d */
[----:B------:R-:W-:-:S07]  /*33a0*/  MOV R32, 0x33c0 ;  /* 0x000033c000207802 */ /* 0x000fce0000000f00 */
[----:B0-----:R-:W-:Y:S05]  /*33b0*/  CALL.REL.NOINC `($__internal_3_$__cuda_sm20_rcp_rn_f32_slowpath) ;  /* 0x0000001000d87944 */ /* 0x001fea0003c00000 */
[----:B------:R-:W-:Y:S05]  /*33c0*/  BRA `(.L_x_277) ;  /* 0x0000000000107947 */ /* 0x000fea0003800000 */
.L_x_276:
[----:B------:R-:W1:Y:S02]  /*33d0*/  MUFU.RCP R0, R13 ;  /* 0x0000000d00007308 */ /* 0x000e640000001000 */
[----:B-1----:R-:W-:-:S04]  /*33e0*/  FFMA R2, R13, R0, -1 ;  /* 0xbf8000000d027423 */ /* 0x002fc80000000000 */
[----:B------:R-:W-:-:S04]  /*33f0*/  FADD.FTZ R11, -R2, -RZ ;  /* 0x800000ff020b7221 */ /* 0x000fc80000010100 */
[----:B------:R-:W-:-:S07]  /*3400*/  FFMA R0, R0, R11, R0 ;  /* 0x0000000b00007223 */ /* 0x000fce0000000000 */
.L_x_277:
[----:B------:R-:W-:Y:S05]  /*3410*/  BSYNC.RECONVERGENT B1 ;  /* 0x0000000000017941 */ /* 0x000fea0003800200 */
.L_x_275:
[C---:B------:R-:W-:Y:S02]  /*3420*/  R2UR UR4, R26.reuse ;  /* 0x000000001a0472ca */ /* 0x040fe400000e0000 */
[C---:B------:R-:W-:Y:S02]  /*3430*/  R2UR UR5, R27.reuse ;  /* 0x000000001b0572ca */ /* 0x040fe400000e0000 */
[----:B------:R-:W-:Y:S02]  /*3440*/  R2UR UR6, R26 ;  /* 0x000000001a0672ca */ /* 0x000fe400000e0000 */
[----:B------:R-:W-:-:S09]  /*3450*/  R2UR UR7, R27 ;  /* 0x000000001b0772ca */ /* 0x000fd200000e0000 */
[----:B------:R-:W0:Y:S04]  /*3460*/  LDG.E.CONSTANT R5, desc[UR4][R4.64] ;  /* 0x0000000404057981 */ /* 0x000e28000c1e9900 */
[----:B------:R-:W2:Y:S01]  /*3470*/  LDG.E.CONSTANT R7, desc[UR6][R6.64] ;  /* 0x0000000606077981 */ /* 0x000ea2000c1e9900 */
[----:B0-----:R-:W-:-:S04]  /*3480*/  FADD R8, -R5, R8 ;  /* 0x0000000805087221 */ /* 0x001fc80000000100 */
[----:B------:R-:W-:-:S04]  /*3490*/  FFMA R0, R8, R0, R5 ;  /* 0x0000000008007223 */ /* 0x000fc80000000005 */
[--C-:B--2---:R-:W-:Y:S01]  /*34a0*/  FFMA R2, R0, R3, -R7.reuse ;  /* 0x0000000300027223 */ /* 0x104fe20000000807 */
[----:B------:R-:W-:Y:S03]  /*34b0*/  STG.E desc[UR4][R20.64], R0 ;  /* 0x0000000014007986 */ /* 0x000fe6000c101904 */
[----:B------:R-:W-:-:S05]  /*34c0*/  FFMA R9, R2, R9, R7 ;  /* 0x0000000902097223 */ /* 0x000fca0000000007 */
[----:B------:R-:W-:Y:S01]  /*34d0*/  STG.E desc[UR6][R22.64], R9 ;  /* 0x0000000916007986 */ /* 0x000fe2000c101906 */
[----:B------:R-:W-:Y:S05]  /*34e0*/  EXIT ;  /* 0x000000000000794d */ /* 0x000fea0003800000 */
.L_x_255:
[----:B------:R-:W-:Y:S01]  /*34f0*/  ISETP.NE.AND P0, PT, R16, 0x1, PT ;  /* 0x000000011000780c */ /* 0x000fe20003f05270 */
[----:B------:R-:W-:-:S12]  /*3500*/  BSSY.RECONVERGENT B1, `(.L_x_278) ;  /* 0x00000ca000017945 */ /* 0x000fd80003800200 */
[----:B------:R-:W-:Y:S05]  /*3510*/  @!P0 BRA `(.L_x_279) ;  /* 0x0000000c00208947 */ /* 0x000fea0003800000 */
[----:B------:R-:W0:Y:S01]  /*3520*/  LDC.64 R14, c[0x0][0x3c0] ;  /* 0x0000f000ff0e7b82 */ /* 0x000e220000000a00 */
[----:B------:R-:W-:Y:S01]  /*3530*/  LOP3.LUT R24, R16, 0x7ffffffe, RZ, 0xc0, !PT ;  /* 0x7ffffffe10187812 */ /* 0x000fe200078ec0ff */
[----:B------:R-:W-:Y:S03]  /*3540*/  BSSY.RECONVERGENT B2, `(.L_x_280) ;  /* 0x00000c0000027945 */ /* 0x000fe60003800200 */
[----:B------:R-:W-:Y:S01]  /*3550*/  IADD3 R24, PT, PT, -R24, RZ, RZ ;  /* 0x000000ff18187210 */ /* 0x000fe20007ffe1ff */
[----:B0-----:R-:W-:-:S07]  /*3560*/  IMAD.WIDE R14, R2, 0x4, R14 ;  /* 0x00000004020e7825 */ /* 0x001fce00078e020e */
.L_x_293:
[----:B------:R-:W-:Y:S02]  /*3570*/  R2UR UR4, R26 ;  /* 0x000000001a0472ca */ /* 0x000fe400000e0000 */
[----:B------:R-:W-:-:S13]  /*3580*/  R2UR UR5, R27 ;  /* 0x000000001b0572ca */ /* 0x000fda00000e0000 */
[----:B0-----:R-:W2:Y:S04]  /*3590*/  LDG.E.CONSTANT R19, desc[UR4][R4.64+0x8] ;  /* 0x0000080404137981 */ /* 0x001ea8000c1e9900 */
[----:B------:R-:W3:Y:S01]  /*35a0*/  LDG.E.CONSTANT R0, desc[UR4][R4.64+0x4] ;  /* 0x0000040404007981 */ /* 0x000ee2000c1e9900 */
[----:B------:R-:W-:Y:S01]  /*35b0*/  HFMA2 R22, -RZ, RZ, 0.96630859375, -0.0022525787353515625 ;  /* 0x3bbb989dff167431 */ /* 0x000fe200000001ff */
[----:B------:R-:W-:Y:S01]  /*35c0*/  MOV R23, 0x437c0000 ;  /* 0x437c000000177802 */ /* 0x000fe20000000f00 */
        /* <DEDUP_REMOVED lines=20> */
[----:B------:R-:W-:Y:S01]  /*3710*/  IADD3.X R21, PT, PT, R17, UR5, RZ, P1, !PT ;  /* 0x0000000511157c10 */ /* 0x000fe20008ffe4ff */
[----:B------:R-:W-:-:S05]  /*3720*/  VIADD R18, R29, 0x1800000 ;  /* 0x018000001d127836 */ /* 0x000fca0000000000 */
[----:B------:R-:W-:Y:S02]  /*3730*/  LOP3.LUT R19, R18, 0x7f800000, RZ, 0xc0, !PT ;  /* 0x7f80000012137812 */ /* 0x000fe400078ec0ff */
[----:B------:R-:W-:Y:S02]  /*3740*/  IADD3 R18, P2, PT, R12, UR6, RZ ;  /* 0x000000060c127c10 */ /* 0x000fe4000ff5e0ff */
[----:B------:R-:W-:Y:S02]  /*3750*/  ISETP.GT.U32.AND P0, PT, R19, 0x1ffffff, PT ;  /* 0x01ffffff1300780c */ /* 0x000fe40003f04070 */
[----:B------:R-:W-:-:S11]  /*3760*/  IADD3.X R19, PT, PT, R17, UR7, RZ, P2, !PT ;  /* 0x0000000711137c10 */ /* 0x000fd600097fe4ff */
[----:B01----:R-:W-:Y:S05]  /*3770*/  @P0 BRA `(.L_x_282) ;  /* 0x0000000000140947 */ /* 0x003fea0003800000 */
[----:B------:R-:W-:Y:S02]  /*3780*/  MOV R0, R29 ;  /* 0x0000001d00007202 */ /* 0x000fe40000000f00 */
[----:B------:R-:W-:-:S07]  /*3790*/  MOV R32, 0x37b0 ;  /* 0x000037b000207802 */ /* 0x000fce0000000f00 */
[----:B------:R-:W-:Y:S05]  /*37a0*/  CALL.REL.NOINC `($__internal_3_$__cuda_sm20_rcp_rn_f32_slowpath) ;  /* 0x0000000c00dc7944 */ /* 0x000fea0003c00000 */
[----:B------:R-:W-:Y:S01]  /*37b0*/  MOV R28, R0 ;  /* 0x00000000001c7202 */ /* 0x000fe20000000f00 */
[----:B------:R-:W-:Y:S06]  /*37c0*/  BRA `(.L_x_283) ;  /* 0x0000000000107947 */ /* 0x000fec0003800000 */
.L_x_282:
[----:B------:R-:W0:Y:S02]  /*37d0*/  MUFU.RCP R28, R29 ;  /* 0x0000001d001c7308 */ /* 0x000e240000001000 */
[----:B0-----:R-:W-:-:S04]  /*37e0*/  FFMA R0, R29, R28, -1 ;  /* 0xbf8000001d007423 */ /* 0x001fc8000000001c */
[----:B------:R-:W-:-:S04]  /*37f0*/  FADD.FTZ R23, -R0, -RZ ;  /* 0x800000ff00177221 */ /* 0x000fc80000010100 */
[----:B------:R-:W-:-:S07]  /*3800*/  FFMA R28, R28, R23, R28 ;  /* 0x000000171c1c7223 */ /* 0x000fce000000001c */
.L_x_283:
[----:B------:R-:W-:Y:S05]  /*3810*/  BSYNC.RECONVERGENT B3 ;  /* 0x0000000000037941 */ /* 0x000fea0003800200 */
.L_x_281:
        /* <DEDUP_REMOVED lines=8> */
[----:B------:R-:W-:Y:S05]  /*38a0*/  CALL.REL.NOINC `($__internal_3_$__cuda_sm20_rcp_rn_f32_slowpath) ;  /* 0x0000000c009c7944 */ /* 0x000fea0003c00000 */
[----:B------:R-:W-:Y:S01]  /*38b0*/  MOV R25, R0 ;  /* 0x0000000000197202 */ /* 0x000fe20000000f00 */
[----:B------:R-:W-:Y:S06]  /*38c0*/  BRA `(.L_x_286) ;  /* 0x0000000000107947 */ /* 0x000fec0003800000 */
.L_x_285:
[----:B------:R-:W0:Y:S02]  /*38d0*/  MUFU.RCP R25, R22 ;  /* 0x0000001600197308 */ /* 0x000e240000001000 */
[----:B0-----:R-:W-:-:S04]  /*38e0*/  FFMA R0, R22, R25, -1 ;  /* 0xbf80000016007423 */ /* 0x001fc80000000019 */
[----:B------:R-:W-:-:S04]  /*38f0*/  FADD.FTZ R0, -R0, -RZ ;  /* 0x800000ff00007221 */ /* 0x000fc80000010100 */
[----:B------:R-:W-:-:S07]  /*3900*/  FFMA R25, R25, R0, R25 ;  /* 0x0000000019197223 */ /* 0x000fce0000000019 */
.L_x_286:
[----:B------:R-:W-:Y:S05]  /*3910*/  BSYNC.RECONVERGENT B3 ;  /* 0x0000000000037941 */ /* 0x000fea0003800200 */
.L_x_284:
[----:B------:R-:W-:Y:S02]  /*3920*/  R2UR UR4, R26 ;  /* 0x000000001a0472ca */ /* 0x000fe400000e0000 */
[----:B------:R-:W-:-:S13]  /*3930*/  R2UR UR5, R27 ;  /* 0x000000001b0572ca */ /* 0x000fda00000e0000 */
[----:B------:R-:W2:Y:S01]  /*3940*/  LDG.E.CONSTANT R0, desc[UR4][R4.64] ;  /* 0x0000000404007981 */ /* 0x000ea2000c1e9900 */
[----:B------:R-:W-:Y:S01]  /*3950*/  IMAD.WIDE R22, R11, 0x4, R4 ;  /* 0x000000040b167825 */ /* 0x000fe200078e0204 */
[C---:B------:R-:W-:Y:S02]  /*3960*/  R2UR UR6, R26.reuse ;  /* 0x000000001a0672ca */ /* 0x040fe400000e0000 */
[----:B------:R-:W-:Y:S01]  /*3970*/  R2UR UR7, R27 ;  /* 0x000000001b0772ca */ /* 0x000fe200000e0000 */
[----:B------:R-:W3:Y:S04]  /*3980*/  LDG.E.CONSTANT R31, desc[UR4][R6.64] ;  /* 0x00000004061f7981 */ /* 0x000ee8000c1e9900 */
[----:B------:R-:W4:Y:S01]  /*3990*/  LDG.E.CONSTANT R33, desc[UR4][R22.64+0x8] ;  /* 0x0000080416217981 */ /* 0x000f22000c1e9900 */
[----:B------:R-:W-:Y:S01]  /*39a0*/  HFMA2 R37, -RZ, RZ, 3.7421875, 0 ;  /* 0x437c0000ff257431 */ /* 0x000fe200000001ff */
[----:B------:R-:W-:Y:S01]  /*39b0*/  MOV R34, 0x3bbb989d ;  /* 0x3bbb989d00227802 */ /* 0x000fe20000000f00 */
[----:B------:R-:W-:Y:S01]  /*39c0*/  IMAD.MOV.U32 R35, RZ, RZ, 0x3f800000 ;  /* 0x3f800000ff237424 */ /* 0x000fe200078e00ff */
[----:B------:R-:W0:Y:S04]  /*39d0*/  LDCU UR4, c[0x0][0x3b8] ;  /* 0x00007700ff0477ac */ /* 0x000e280008000800 */
[----:B------:R-:W5:Y:S01]  /*39e0*/  LDG.E.CONSTANT R32, desc[UR6][R22.64+0x4] ;  /* 0x0000040616207981 */ /* 0x000f62000c1e9900 */
[----:B------:R-:W-:-:S02]  /*39f0*/  R2UR UR8, R26 ;  /* 0x000000001a0872ca */ /* 0x000fc400000e0000 */
[----:B------:R-:W-:Y:S01]  /*3a00*/  R2UR UR9, R27 ;  /* 0x000000001b0972ca */ /* 0x000fe200000e0000 */
[----:B------:R-:W-:Y:S01]  /*3a10*/  BSSY.RECONVERGENT B3, `(.L_x_287) ;  /* 0x000003b000037945 */ /* 0x000fe20003800200 */
[----:B--2---:R-:W-:-:S04]  /*3a20*/  FADD R29, -R0, R8 ;  /* 0x00000008001d7221 */ /* 0x004fc80000000100 */
[----:B------:R-:W-:-:S04]  /*3a30*/  FFMA R25, R29, R25, R0 ;  /* 0x000000191d197223 */ /* 0x000fc80000000000 */
[----:B------:R-:W-:Y:S01]  /*3a40*/  FMUL R2, |R25|, 2.8853900432586669922 ;  /* 0x4038aa3b19027820 */ /* 0x000fe20000400200 */
[----:B------:R-:W-:-:S05]  /*3a50*/  HFMA2 R0, -RZ, RZ, 1.125, -9232 ;  /* 0x3c80f082ff007431 */ /* 0x000fca00000001ff */
[----:B------:R-:W1:Y:S01]  /*3a60*/  MUFU.EX2 R2, R2 ;  /* 0x0000000200027308 */ /* 0x000e620000000800 */
[----:B------:R-:W-:-:S04]  /*3a70*/  FMUL R29, R25, R25 ;  /* 0x00000019191d7220 */ /* 0x000fc80000400000 */
[----:B------:R-:W-:-:S04]  /*3a80*/  FFMA R0, R29, R0, -0.052303962409496307373 ;  /* 0xbd563cae1d007423 */ /* 0x000fc80000000000 */
[----:B------:R-:W-:Y:S01]  /*3a90*/  FFMA R0, R29, R0, 0.1331529766321182251 ;  /* 0x3e0859411d007423 */ /* 0x000fe20000000000 */
[----:B----4-:R-:W-:-:S03]  /*3aa0*/  FADD R33, R10, R33 ;  /* 0x000000210a217221 */ /* 0x010fc60000000000 */
[----:B------:R-:W-:Y:S01]  /*3ab0*/  FFMA R0, R29, R0, -0.33332768082618713379 ;  /* 0xbeaaa9ed1d007423 */ /* 0x000fe20000000000 */
[----:B-1----:R-:W-:-:S03]  /*3ac0*/  FADD R8, R2, 1 ;  /* 0x3f80000002087421 */ /* 0x002fc60000000000 */
[----:B------:R-:W-:Y:S01]  /*3ad0*/  FFMA R30, R29, R0, RZ ;  /* 0x000000001d1e7223 */ /* 0x000fe200000000ff */
[----:B------:R-:W-:Y:S02]  /*3ae0*/  FFMA.SAT R0, R33, -R34, 0.5 ;  /* 0x3f00000021007423 */ /* 0x000fe40000002822 */
[----:B------:R-:W1:Y:S02]  /*3af0*/  MUFU.RCP R8, R8 ;  /* 0x0000000800087308 */ /* 0x000e640000001000 */
[----:B------:R-:W-:-:S04]  /*3b00*/  FFMA.RM R29, R0, R37, 12582913 ;  /* 0x4b400001001d7423 */ /* 0x000fc80000004025 */
[----:B------:R-:W-:-:S04]  /*3b10*/  FADD R2, R29, -12583039 ;  /* 0xcb40007f1d027421 */ /* 0x000fc80000000000 */
[----:B------:R-:W-:Y:S01]  /*3b20*/  FFMA R2, R33, -1.4426950216293334961, -R2 ;  /* 0xbfb8aa3b21027823 */ /* 0x000fe20000000802 */
[----:B------:R-:W-:Y:S01]  /*3b30*/  FSETP.GE.AND P1, PT, |R25|, 0.60000002384185791016, PT ;  /* 0x3f19999a1900780b */ /* 0x000fe20003f26200 */
[----:B-1----:R-:W-:Y:S02]  /*3b40*/  FFMA R0, R8, -2, R35 ;  /* 0xc000000008007823 */ /* 0x002fe40000000023 */
[----:B------:R-:W-:Y:S01]  /*3b50*/  FFMA R8, R33, -1.925963033500011079e-08, R2 ;  /* 0xb2a5706021087823 */ /* 0x000fe20000000002 */
[----:B------:R-:W-:-:S03]  /*3b60*/  FSETP.GE.AND P0, PT, |R25|, 9.010913848876953125, PT ;  /* 0x41102cb41900780b */ /* 0x000fc60003f06200 */
[----:B------:R-:W1:Y:S01]  /*3b70*/  MUFU.EX2 R35, R8 ;  /* 0x0000000800237308 */ /* 0x000e620000000800 */
[----:B------:R-:W-:Y:S01]  /*3b80*/  FSEL R0, R0, 1, !P0 ;  /* 0x3f80000000007808 */ /* 0x000fe20004000000 */
[----:B-----5:R-:W-:-:S03]  /*3b90*/  FADD R32, R9, R32 ;  /* 0x0000002009207221 */ /* 0x020fc60000000000 */
[--C-:B------:R-:W-:Y:S01]  /*3ba0*/  LOP3.LUT R0, R0, 0x80000000, R25.reuse, 0xb8, !PT ;  /* 0x8000000000007812 */ /* 0x100fe200078eb819 */
[----:B------:R-:W-:Y:S01]  /*3bb0*/  @!P1 FFMA R0, R25, R30, R25 ;  /* 0x0000001e19009223 */ /* 0x000fe20000000019 */
[----:B------:R-:W-:Y:S01]  /*3bc0*/  FFMA.SAT R2, R32, -R34, 0.5 ;  /* 0x3f00000020027423 */ /* 0x000fe20000002822 */
[----:B------:R-:W-:Y:S01]  /*3bd0*/  SHF.L.U32 R30, R29, 0x17, RZ ;  /* 0x000000171d1e7819 */ /* 0x000fe200000006ff */
[----:B------:R-:W0:Y:S01]  /*3be0*/  LDC R34, c[0x0][0x3b0] ;  /* 0x0000ec00ff227b82 */ /* 0x000e220000000800 */
[--C-:B---3--:R-:W-:Y:S01]  /*3bf0*/  FFMA R0, R0, R3, -R31.reuse ;  /* 0x0000000300007223 */ /* 0x108fe2000000081f */
[----:B------:R-:W-:Y:S02]  /*3c00*/  FFMA.RM R2, R2, R37, 12582913 ;  /* 0x4b40000102027423 */ /* 0x000fe40000004025 */
[----:B-1----:R-:W-:Y:S01]  /*3c10*/  FFMA R37, R30, R35, 1 ;  /* 0x3f8000001e257423 */ /* 0x002fe20000000023 */
[----:B------:R-:W-:Y:S01]  /*3c20*/  FFMA R33, R0, R28, R31 ;  /* 0x0000001c00217223 */ /* 0x000fe2000000001f */
[----:B------:R-:W-:-:S03]  /*3c30*/  FADD R29, R2, -12583039 ;  /* 0xcb40007f021d7421 */ /* 0x000fc60000000000 */
[----:B------:R-:W-:Y:S01]  /*3c40*/  IADD3 R0, PT, PT, R37, 0x1800000, RZ ;  /* 0x0180000025007810 */ /* 0x000fe20007ffe0ff */
[----:B------:R-:W-:-:S03]  /*3c50*/  FFMA R29, R32, -1.4426950216293334961, -R29 ;  /* 0xbfb8aa3b201d7823 */ /* 0x000fc6000000081d */
[----:B------:R-:W-:Y:S01]  /*3c60*/  LOP3.LUT R0, R0, 0x7f800000, RZ, 0xc0, !PT ;  /* 0x7f80000000007812 */ /* 0x000fe200078ec0ff */
[----:B------:R-:W-:-:S03]  /*3c70*/  FFMA R32, R32, -1.925963033500011079e-08, R29 ;  /* 0xb2a5706020207823 */ /* 0x000fc6000000001d */
[----:B------:R-:W-:Y:S01]  /*3c80*/  ISETP.GT.U32.AND P0, PT, R0, 0x1ffffff, PT ;  /* 0x01ffffff0000780c */ /* 0x000fe20003f04070 */
[----:B------:R1:W2:Y:S01]  /*3c90*/  MUFU.EX2 R41, R32 ;  /* 0x0000002000297308 */ /* 0x0002a20000000800 */
[----:B------:R3:W-:Y:S01]  /*3ca0*/  STG.E desc[UR6][R18.64], R25 ;  /* 0x0000001912007986 */ /* 0x0007e2000c101906 */
[----:B------:R-:W-:Y:S01]  /*3cb0*/  IADD3 R28, P1, PT, R14, R12, RZ ;  /* 0x0000000c0e1c7210 */ /* 0x000fe20007f3e0ff */
[----:B0-----:R-:W-:Y:S02]  /*3cc0*/  IMAD R35, R34, UR4, RZ ;  /* 0x0000000422237c24 */ /* 0x001fe4000f8e02ff */
[----:B------:R1:W-:Y:S01]  /*3cd0*/  STG.E desc[UR8][R20.64], R33 ;  /* 0x0000002114007986 */ /* 0x0003e2000c101908 */
[----:B------:R-:W-:Y:S01]  /*3ce0*/  IMAD.WIDE R30, R13, 0x4, R6 ;  /* 0x000000040d1e7825 */ /* 0x000fe200078e0206 */
[----:B------:R-:W-:Y:S02]  /*3cf0*/  IADD3.X R29, PT, PT, R15, R17, RZ, P1, !PT ;  /* 0x000000110f1d7210 */ /* 0x000fe40000ffe4ff */
[----:B------:R-:W-:Y:S01]  /*3d00*/  SHF.L.U32 R8, R2, 0x17, RZ ;  /* 0x0000001702087819 */ /* 0x000fe200000006ff */
[----:B---3--:R-:W-:-:S02]  /*3d10*/  IMAD.WIDE R18, R35, 0x4, R18 ;  /* 0x0000000423127825 */ /* 0x008fc400078e0212 */
[----:B--2---:R-:W-:Y:S05]  /*3d20*/  @P0 BRA `(.L_x_288) ;  /* 0x0000000000140947 */ /* 0x004fea0003800000 */
[----:B------:R-:W-:Y:S01]  /*3d30*/  IMAD.MOV.U32 R0, RZ, RZ, R37 ;  /* 0x000000ffff007224 */ /* 0x000fe200078e0025 */
[----:B-1----:R-:W-:-:S07]  /*3d40*/  MOV R32, 0x3d60 ;  /* 0x00003d6000207802 */ /* 0x002fce0000000f00 */
[----:B------:R-:W-:Y:S05]  /*3d50*/  CALL.REL.NOINC `($__internal_3_$__cuda_sm20_rcp_rn_f32_slowpath) ;  /* 0x0000000800707944 */ /* 0x000fea0003c00000 */
[----:B------:R-:W-:Y:S01]  /*3d60*/  MOV R20, R0 ;  /* 0x0000000000147202 */ /* 0x000fe20000000f00 */
[----:B------:R-:W-:Y:S06]  /*3d70*/  BRA `(.L_x_289) ;  /* 0x0000000000107947 */ /* 0x000fec0003800000 */
.L_x_288:
[----:B-1----:R-:W0:Y:S02]  /*3d80*/  MUFU.RCP R20, R37 ;  /* 0x0000002500147308 */ /* 0x002e240000001000 */
[----:B0-----:R-:W-:-:S04]  /*3d90*/  FFMA R0, R37, R20, -1 ;  /* 0xbf80000025007423 */ /* 0x001fc80000000014 */
[----:B------:R-:W-:-:S04]  /*3da0*/  FADD.FTZ R21, -R0, -RZ ;  /* 0x800000ff00157221 */ /* 0x000fc80000010100 */
[----:B------:R-:W-:-:S07]  /*3db0*/  FFMA R20, R20, R21, R20 ;  /* 0x0000001514147223 */ /* 0x000fce0000000014 */
.L_x_289:
[----:B------:R-:W-:Y:S05]  /*3dc0*/  BSYNC.RECONVERGENT B3 ;  /* 0x0000000000037941 */ /* 0x000fea0003800200 */
.L_x_287:
        /* <DEDUP_REMOVED lines=9> */
[----:B------:R-:W-:Y:S01]  /*3e60*/  MOV R8, R0 ;  /* 0x0000000000087202 */ /* 0x000fe20000000f00 */
[----:B------:R-:W-:Y:S06]  /*3e70*/  BRA `(.L_x_292) ;  /* 0x0000000000107947 */ /* 0x000fec0003800000 */
.L_x_291:
[----:B------:R-:W0:Y:S02]  /*3e80*/  MUFU.RCP R8, R41 ;  /* 0x0000002900087308 */ /* 0x000e240000001000 */
[----:B0-----:R-:W-:-:S04]  /*3e90*/  FFMA R0, R41, R8, -1 ;  /* 0xbf80000029007423 */ /* 0x001fc80000000008 */
[----:B------:R-:W-:-:S04]  /*3ea0*/  FADD.FTZ R21, -R0, -RZ ;  /* 0x800000ff00157221 */ /* 0x000fc80000010100 */
[----:B------:R-:W-:-:S07]  /*3eb0*/  FFMA R8, R8, R21, R8 ;  /* 0x0000001508087223 */ /* 0x000fce0000000008 */
.L_x_292:
[----:B------:R-:W-:Y:S05]  /*3ec0*/  BSYNC.RECONVERGENT B3 ;  /* 0x0000000000037941 */ /* 0x000fea0003800200 */
.L_x_290:
[----:B------:R-:W-:Y:S02]  /*3ed0*/  R2UR UR4, R26 ;  /* 0x000000001a0472ca */ /* 0x000fe400000e0000 */
[----:B------:R-:W-:-:S13]  /*3ee0*/  R2UR UR5, R27 ;  /* 0x000000001b0572ca */ /* 0x000fda00000e0000 */
[----:B------:R-:W2:Y:S04]  /*3ef0*/  LDG.E.CONSTANT R22, desc[UR4][R22.64] ;  /* 0x0000000416167981 */ /* 0x000ea8000c1e9900 */
[----:B------:R-:W3:Y:S01]  /*3f00*/  LDG.E.CONSTANT R31, desc[UR4][R30.64] ;  /* 0x000000041e1f7981 */ /* 0x000ee2000c1e9900 */
[----:B------:R-:W-:Y:S02]  /*3f10*/  HFMA2 R32, -RZ, RZ, 1.125, -9232 ;  /* 0x3c80f082ff207431 */ /* 0x000fe400000001ff */
[----:B------:R-:W-:Y:S01]  /*3f20*/  IMAD.MOV.U32 R21, RZ, RZ, 0x3f800000 ;  /* 0x3f800000ff157424 */ /* 0x000fe200078e00ff */
[----:B------:R-:W-:Y:S01]  /*3f30*/  IADD3 R24, PT, PT, R24, 0x2, RZ ;  /* 0x0000000218187810 */ /* 0x000fe20007ffe0ff */
[----:B------:R-:W-:Y:S01]  /*3f40*/  IMAD.WIDE R6, R13, 0x8, R6 ;  /* 0x000000080d067825 */ /* 0x000fe200078e0206 */
[----:B------:R-:W-:-:S02]  /*3f50*/  R2UR UR6, R26 ;  /* 0x000000001a0672ca */ /* 0x000fc400000e0000 */
[----:B------:R-:W-:Y:S01]  /*3f60*/  R2UR UR7, R27 ;  /* 0x000000001b0772ca */ /* 0x000fe200000e0000 */
        /* <DEDUP_REMOVED lines=19> */
[----:B------:R-:W-:Y:S01]  /*40a0*/  @!P1 FFMA R2, R8, R23, R8 ;  /* 0x0000001708029223 */ /* 0x000fe20000000008 */
[----:B------:R-:W-:-:S03]  /*40b0*/  MOV R21, R17 ;  /* 0x0000001100157202 */ /* 0x000fc60000000f00 */
[----:B---3--:R-:W-:-:S04]  /*40c0*/  FFMA R2, R2, R3, -R31 ;  /* 0x0000000302027223 */ /* 0x008fc8000000081f */
        /* <DEDUP_REMOVED lines=8> */
.L_x_280:
[----:B------:R-:W1:Y:S02]  /*4150*/  LDCU.128 UR4, c[0x0][0x3c0] ;  /* 0x00007800ff0477ac */ /* 0x000e640008000c00 */
[C---:B-1----:R-:W-:Y:S02]  /*4160*/  IADD3 R22, P0, PT, R12.reuse, UR4, RZ ;  /* 0x000000040c167c10 */ /* 0x042fe4000ff1e0ff */
[----:B------:R-:W-:Y:S02]  /*4170*/  IADD3 R20, P1, PT, R12, UR6, RZ ;  /* 0x000000060c147c10 */ /* 0x000fe4000ff3e0ff */
[C---:B0-----:R-:W-:Y:S02]  /*4180*/  IADD3.X R29, PT, PT, R17.reuse, UR5, RZ, P0, !PT ;  /* 0x00000005111d7c10 */ /* 0x041fe400087fe4ff */
[----:B------:R-:W-:-:S09]  /*4190*/  IADD3.X R21, PT, PT, R17, UR7, RZ, P1, !PT ;  /* 0x0000000711157c10 */ /* 0x000fd20008ffe4ff */
.L_x_279:
[----:B------:R-:W-:Y:S05]  /*41a0*/  BSYNC.RECONVERGENT B1 ;  /* 0x0000000000017941 */ /* 0x000fea0003800200 */
.L_x_278:
        /* <DEDUP_REMOVED lines=27> */
[----:B------:R-:W-:-:S03]  /*4360*/  SHF.L.U32 R10, R2, 0x17, RZ ;  /* 0x00000017020a7819 */ /* 0x000fc600000006ff */
[----:B------:R-:W-:-:S05]  /*4370*/  VIADD R0, R12, 0x1800000 ;  /* 0x018000000c007836 */ /* 0x000fca0000000000 */
[----:B------:R-:W-:-:S04]  /*4380*/  LOP3.LUT R0, R0, 0x7f800000, RZ, 0xc0, !PT ;  /* 0x7f80000000007812 */ /* 0x000fc800078ec0ff */
[----:B------:R-:W-:-:S13]  /*4390*/  ISETP.GT.U32.AND P0, PT, R0, 0x1ffffff, PT ;  /* 0x01ffffff0000780c */ /* 0x000fda0003f04070 */
[----:B-12---:R-:W-:Y:S05]  /*43a0*/  @P0 BRA `(.L_x_295) ;  /* 0x0000000000140947 */ /* 0x006fea0003800000 */
[----:B------:R-:W-:Y:S02]  /*43b0*/  MOV R0, R12 ;  /* 0x0000000c00007202 */ /* 0x000fe40000000f00 */
[----:B------:R-:W-:-:S07]  /*43c0*/  MOV R32, 0x43e0 ;  /* 0x000043e000207802 */ /* 0x000fce0000000f00 */
[----:B------:R-:W-:Y:S05]  /*43d0*/  CALL.REL.NOINC `($__internal_3_$__cuda_sm20_rcp_rn_f32_slowpath) ;  /* 0x0000000000d07944 */ /* 0x000fea0003c00000 */
[----:B------:R-:W-:Y:S01]  /*43e0*/  MOV R9, R0 ;  /* 0x0000000000097202 */ /* 0x000fe20000000f00 */
[----:B------:R-:W-:Y:S06]  /*43f0*/  BRA `(.L_x_296) ;  /* 0x0000000000107947 */ /* 0x000fec0003800000 */
.L_x_295:
[----:B------:R-:W0:Y:S02]  /*4400*/  MUFU.RCP R9, R12 ;  /* 0x0000000c00097308 */ /* 0x000e240000001000 */
[----:B0-----:R-:W-:-:S04]  /*4410*/  FFMA R0, R12, R9, -1 ;  /* 0xbf8000000c007423 */ /* 0x001fc80000000009 */
[----:B------:R-:W-:-:S04]  /*4420*/  FADD.FTZ R0, -R0, -RZ ;  /* 0x800000ff00007221 */ /* 0x000fc80000010100 */
[----:B------:R-:W-:-:S07]  /*4430*/  FFMA R9, R9, R0, R9 ;  /* 0x0000000009097223 */ /* 0x000fce0000000009 */
.L_x_296:
[----:B------:R-:W-:Y:S05]  /*4440*/  BSYNC.RECONVERGENT B1 ;  /* 0x0000000000017941 */ /* 0x000fea0003800200 */
.L_x_294:
[----:B------:R-:W-:Y:S01]  /*4450*/  FFMA R13, R10, R13, 1 ;  /* 0x3f8000000a0d7423 */ /* 0x000fe2000000000d */
[----:B------:R-:W-:Y:S03]  /*4460*/  BSSY.RECONVERGENT B1, `(.L_x_297) ;  /* 0x000000d000017945 */ /* 0x000fe60003800200 */
[----:B------:R-:W-:-:S05]  /*4470*/  VIADD R0, R13, 0x1800000 ;  /* 0x018000000d007836 */ /* 0x000fca0000000000 */
[----:B------:R-:W-:-:S04]  /*4480*/  LOP3.LUT R0, R0, 0x7f800000, RZ, 0xc0, !PT ;  /* 0x7f80000000007812 */ /* 0x000fc800078ec0ff */
[----:B------:R-:W-:-:S13]  /*4490*/  ISETP.GT.U32.AND P0, PT, R0, 0x1ffffff, PT ;  /* 0x01ffffff0000780c */ /* 0x000fda0003f04070 */
[----:B------:R-:W-:Y:S05]  /*44a0*/  @P0 BRA `(.L_x_298) ;  /* 0x0000000000100947 */ /* 0x000fea0003800000 */
[----:B------:R-:W-:Y:S02]  /*44b0*/  MOV R0, R13 ;  /* 0x0000000d00007202 */ /* 0x000fe40000000f00 */
[----:B------:R-:W-:-:S07]  /*44c0*/  MOV R32, 0x44e0 ;  /* 0x000044e000207802 */ /* 0x000fce0000000f00 */
[----:B------:R-:W-:Y:S05]  /*44d0*/  CALL.REL.NOINC `($__internal_3_$__cuda_sm20_rcp_rn_f32_slowpath) ;  /* 0x0000000000907944 */ /* 0x000fea0003c00000 */
[----:B------:R-:W-:Y:S05]  /*44e0*/  BRA `(.L_x_299) ;  /* 0x0000000000107947 */ /* 0x000fea0003800000 */
.L_x_298:
[----:B------:R-:W0:Y:S02]  /*44f0*/  MUFU.RCP R0, R13 ;  /* 0x0000000d00007308 */ /* 0x000e240000001000 */
[----:B0-----:R-:W-:-:S04]  /*4500*/  FFMA R2, R13, R0, -1 ;  /* 0xbf8000000d027423 */ /* 0x001fc80000000000 */
[----:B------:R-:W-:-:S04]  /*4510*/  FADD.FTZ R11, -R2, -RZ ;  /* 0x800000ff020b7221 */ /* 0x000fc80000010100 */
[----:B------:R-:W-:-:S07]  /*4520*/  FFMA R0, R0, R11, R0 ;  /* 0x0000000b00007223 */ /* 0x000fce0000000000 */
.L_x_299:
[----:B------:R-:W-:Y:S05]  /*4530*/  BSYNC.RECONVERGENT B1 ;  /* 0x0000000000017941 */ /* 0x000fea0003800200 */
.L_x_297:
[----:B------:R-:W-:Y:S02]  /*4540*/  R2UR UR4, R26 ;  /* 0x000000001a0472ca */ /* 0x000fe400000e0000 */
[----:B------:R-:W-:-:S13]  /*4550*/  R2UR UR5, R27 ;  /* 0x000000001b0572ca */ /* 0x000fda00000e0000 */
[----:B------:R-:W2:Y:S04]  /*4560*/  LDG.E.CONSTANT R5, desc[UR4][R4.64] ;  /* 0x0000000404057981 */ /* 0x000ea8000c1e9900 */
[----:B------:R-:W3:Y:S01]  /*4570*/  LDG.E.CONSTANT R7, desc[UR4][R6.64] ;  /* 0x0000000406077981 */ /* 0x000ee2000c1e9900 */
[----:B------:R-:W-:Y:S01]  /*4580*/  HFMA2 R13, -RZ, RZ, 1.875, 0 ;  /* 0x3f800000ff0d7431 */ /* 0x000fe200000001ff */
[----:B------:R-:W-:Y:S02]  /*4590*/  R2UR UR6, R26 ;  /* 0x000000001a0672ca */ /* 0x000fe400000e0000 */
[----:B------:R-:W-:Y:S01]  /*45a0*/  R2UR UR7, R27 ;  /* 0x000000001b0772ca */ /* 0x000fe200000e0000 */
[----:B--2---:R-:W-:-:S04]  /*45b0*/  FADD R8, -R5, R8 ;  /* 0x0000000805087221 */ /* 0x004fc80000000100 */
[----:B------:R-:W-:Y:S01]  /*45c0*/  FFMA R11, R8, R0, R5 ;  /* 0x00000000080b7223 */ /* 0x000fe20000000005 */
[----:B------:R-:W-:-:S03]  /*45d0*/  MOV R8, 0x3c80f082 ;  /* 0x3c80f08200087802 */ /* 0x000fc60000000f00 */
[C---:B------:R-:W-:Y:S01]  /*45e0*/  FMUL R0, |R11|.reuse, 2.8853900432586669922 ;  /* 0x4038aa3b0b007820 */ /* 0x040fe20000400200 */
[C---:B------:R-:W-:Y:S01]  /*45f0*/  FMUL R5, R11.reuse, R11 ;  /* 0x0000000b0b057220 */ /* 0x040fe20000400000 */
[C---:B------:R-:W-:Y:S01]  /*4600*/  FSETP.GE.AND P1, PT, |R11|.reuse, 0.60000002384185791016, PT ;  /* 0x3f19999a0b00780b */ /* 0x040fe20003f26200 */
[----:B------:R-:W-:Y:S01]  /*4610*/  STG.E desc[UR4][R20.64], R11 ;  /* 0x0000000b14007986 */ /* 0x000fe2000c101904 */
[----:B------:R-:W-:Y:S01]  /*4620*/  FSETP.GE.AND P0, PT, |R11|, 9.010913848876953125, PT ;  /* 0x41102cb40b00780b */ /* 0x000fe20003f06200 */
[C---:B------:R-:W-:Y:S01]  /*4630*/  FFMA R8, R5.reuse, R8, -0.052303962409496307373 ;  /* 0xbd563cae05087423 */ /* 0x040fe20000000008 */
[----:B------:R-:W0:Y:S03]  /*4640*/  MUFU.EX2 R0, R0 ;  /* 0x0000000000007308 */ /* 0x000e260000000800 */
[----:B------:R-:W-:Y:S01]  /*4650*/  FFMA R8, R5, R8, 0.1331529766321182251 ;  /* 0x3e08594105087423 */ /* 0x000fe20000000008 */
[----:B0-----:R-:W-:-:S03]  /*4660*/  FADD R2, R0, 1 ;  /* 0x3f80000000027421 */ /* 0x001fc60000000000 */
        /* <DEDUP_REMOVED lines=11> */
        .weak           $__internal_3_$__cuda_sm20_rcp_rn_f32_slowpath
        .type           $__internal_3_$__cuda_sm20_rcp_rn_f32_slowpath,@function
        .size           $__internal_3_$__cuda_sm20_rcp_rn_f32_slowpath,(.L_x_308 - $__internal_3_$__cuda_sm20_rcp_rn_f32_slowpath)
$__internal_3_$__cuda_sm20_rcp_rn_f32_slowpath:
        /* <DEDUP_REMOVED lines=15> */
.L_x_301:
        /* <DEDUP_REMOVED lines=9> */
[----:B------:R-:W-:-:S05]  /*48a0*/  FFMA.RP R37, R34, R37, R34 ;  /* 0x0000002522257223 */ /* 0x000fca0000008022 */
[C---:B------:R-:W-:Y:S01]  /*48b0*/  FSETP.NEU.FTZ.AND P0, PT, R36.reuse, R37, PT ;  /* 0x000000252400720b */ /* 0x040fe20003f1d000 */
[----:B------:R-:W-:Y:S01]  /*48c0*/  HFMA2 R37, -RZ, RZ, 0, 1.78813934326171875e-07 ;  /* 0x00000003ff257431 */ /* 0x000fe200000001ff */
[----:B------:R-:W-:Y:S02]  /*48d0*/  LOP3.LUT R36, R36, 0x7fffff, RZ, 0xc0, !PT ;  /* 0x007fffff24247812 */ /* 0x000fe400078ec0ff */
[----:B------:R-:W-:Y:S02]  /*48e0*/  SEL R33, RZ, 0xffffffff, !P0 ;  /* 0xffffffffff217807 */ /* 0x000fe40004000000 */
[----:B------:R-:W-:Y:S02]  /*48f0*/  SHF.L.U32 R34, R37, R2, RZ ;  /* 0x0000000225227219 */ /* 0x000fe400000006ff */
[----:B------:R-:W-:Y:S02]  /*4900*/  LOP3.LUT R37, R36, 0x800000, RZ, 0xfc, !PT ;  /* 0x0080000024257812 */ /* 0x000fe400078efcff */
[----:B------:R-:W-:-:S02]  /*4910*/  IADD3 R36, PT, PT, -R33, RZ, RZ ;  /* 0x000000ff21247210 */ /* 0x000fc40007ffe1ff */
[----:B------:R-:W-:Y:S02]  /*4920*/  LOP3.LUT R39, R34, R37, RZ, 0xc0, !PT ;  /* 0x0000002522277212 */ /* 0x000fe400078ec0ff */
[-C--:B------:R-:W-:Y:S02]  /*4930*/  LOP3.LUT P1, RZ, R36, R2.reuse, R37, 0xf8, !PT ;  /* 0x0000000224ff7212 */ /* 0x080fe4000782f825 */
[----:B------:R-:W-:Y:S02]  /*4940*/  SHF.R.U32.HI R39, RZ, R2, R39 ;  /* 0x00000002ff277219 */ /* 0x000fe40000011627 */
[----:B------:R-:W-:Y:S02]  /*4950*/  IADD3 R34, PT, PT, R38, -0xfc, RZ ;  /* 0xffffff0426227810 */ /* 0x000fe40007ffe0ff */
[C---:B------:R-:W-:Y:S02]  /*4960*/  LOP3.LUT P0, RZ, R39.reuse, 0x1, RZ, 0xc0, !PT ;  /* 0x0000000127ff7812 */ /* 0x040fe4000780c0ff */
[----:B------:R-:W-:-:S02]  /*4970*/  LOP3.LUT P2, RZ, R39, 0x2, RZ, 0xc0, !PT ;  /* 0x0000000227ff7812 */ /* 0x000fc4000784c0ff */
[----:B------:R-:W-:Y:S02]  /*4980*/  SHF.R.U32.HI R33, RZ, R34, R37 ;  /* 0x00000022ff217219 */ /* 0x000fe40000011625 */
[----:B------:R-:W-:Y:S02]  /*4990*/  PLOP3.LUT P0, PT, P0, P1, P2, 0xe0, 0x0 ;  /* 0x000000000000781c */ /* 0x000fe40000703c20 */
[----:B------:R-:W-:Y:S02]  /*49a0*/  LOP3.LUT P1, RZ, R0, 0x7fffff, RZ, 0xc0, !PT ;  /* 0x007fffff00ff7812 */ /* 0x000fe4000782c0ff */
[----:B------:R-:W-:-:S05]  /*49b0*/  SEL R2, RZ, 0x1, !P0 ;  /* 0x00000001ff027807 */ /* 0x000fca0004000000 */
[----:B------:R-:W-:-:S05]  /*49c0*/  IMAD.MOV R2, RZ, RZ, -R2 ;  /* 0x000000ffff027224 */ /* 0x000fca00078e0a02 */
[----:B------:R-:W-:-:S13]  /*49d0*/  ISETP.GE.AND P0, PT, R2, RZ, PT ;  /* 0x000000ff0200720c */ /* 0x000fda0003f06270 */
[----:B------:R-:W-:-:S04]  /*49e0*/  @!P0 IADD3 R33, PT, PT, R33, 0x1, RZ ;  /* 0x0000000121218810 */ /* 0x000fc80007ffe0ff */
[----:B------:R-:W-:-:S04]  /*49f0*/  @!P1 SHF.L.U32 R33, R33, 0x1, RZ ;  /* 0x0000000121219819 */ /* 0x000fc800000006ff */
[----:B------:R-:W-:Y:S01]  /*4a00*/  LOP3.LUT R33, R33, 0x80000000, R0, 0xf8, !PT ;  /* 0x8000000021217812 */ /* 0x000fe200078ef800 */
[----:B------:R-:W-:Y:S06]  /*4a10*/  BRA `(.L_x_302) ;  /* 0x0000000000047947 */ /* 0x000fec0003800000 */
.L_x_303:
[----:B------:R0:W1:Y:S02]  /*4a20*/  MUFU.RCP R33, R0 ;  /* 0x0000000000217308 */ /* 0x0000640000001000 */
.L_x_302:
[----:B------:R-:W-:Y:S05]  /*4a30*/  BSYNC.RECONVERGENT B0 ;  /* 0x0000000000007941 */ /* 0x000fea0003800200 */
.L_x_300:
[----:B01----:R-:W-:Y:S01]  /*4a40*/  MOV R0, R33 ;  /* 0x0000002100007202 */ /* 0x003fe20000000f00 */
[----:B------:R-:W-:-:S04]  /*4a50*/  HFMA2 R33, -RZ, RZ, 0, 0 ;  /* 0x00000000ff217431 */ /* 0x000fc800000001ff */
[----:B------:R-:W-:Y:S05]  /*4a60*/  RET.REL.NODEC R32 `(sru_fwd) ;  /* 0xffffffb420647950 */ /* 0x000fea0003c3ffff */
.L_x_304:
        /* <DEDUP_REMOVED lines=9> */
.L_x_308:


//--------------------- .nv.global.init           --------------------------
	.section	.nv.global.init,"aw",@progbits
.nv.global.init:
	.type		$str$4,@object
	.size		$str$4,($str - $str$4)
$str$4:
        /*0000*/ 	.byte	0x28, 0x6b, 0x20, 0x3d, 0x3d, 0x20, 0x33, 0x29, 0x20, 0x7c, 0x7c, 0x20, 0x28, 0x6b, 0x20, 0x3d
        /*0010*/ 	.byte	0x3d, 0x20, 0x34, 0x29, 0x00
	.type		$str,@object
	.size		$str,($str$2 - $str)
$str:
        /*0015*/ 	.byte	0x28, 0x6b, 0x20, 0x3d, 0x3d, 0x20, 0x33, 0x29, 0x20, 0x7c, 0x7c, 0x20, 0x28, 0x78, 0x20, 0x3d
        /*0025*/ 	.byte	0x3d, 0x20, 0x4e, 0x55, 0x4c, 0x4c, 0x29, 0x00
	.type		$str$2,@object
	.size		$str$2,($str$1 - $str$2)
$str$2:
        /*002d*/ 	.byte	0x6c, 0x65, 0x6e, 0x20, 0x3e, 0x3d, 0x20, 0x30, 0x20, 0x26, 0x26, 0x20, 0x6c, 0x65, 0x6e, 0x20
        /*003d*/ 	.byte	0x3c, 0x3d, 0x20, 0x6c, 0x65, 0x6e, 0x67, 0x74, 0x68, 0x00
	.type		$str$1,@object
	.size		$str$1,($str$3 - $str$1)
$str$1:
        /*0047*/ 	.byte	0x2f, 0x74, 0x6d, 0x70, 0x2f, 0x73, 0x61, 0x73, 0x73, 0x5f, 0x63, 0x75, 0x5f, 0x6d, 0x6a, 0x69
        /*0057*/ 	.byte	0x6a, 0x33, 0x62, 0x6f, 0x71, 0x2f, 0x6b, 0x2e, 0x63, 0x75, 0x00
	.type		$str$3,@object
	.size		$str$3,(__unnamed_1 - $str$3)
$str$3:
        /*0062*/ 	.byte	0x28, 0x6b, 0x20, 0x3d, 0x3d, 0x20, 0x33, 0x29, 0x20, 0x7c, 0x7c, 0x20, 0x28, 0x67, 0x72, 0x61
        /*0072*/ 	.byte	0x64, 0x5f, 0x78, 0x20, 0x3d, 0x3d, 0x20, 0x4e, 0x55, 0x4c, 0x4c, 0x29, 0x00
	.type		__unnamed_1,@object
	.size		__unnamed_1,(__unnamed_3 - __unnamed_1)
__unnamed_1:
        /*007f*/ 	.byte	0x76, 0x6f, 0x69, 0x64, 0x20, 0x73, 0x72, 0x75, 0x5f, 0x66, 0x77, 0x64, 0x28, 0x63, 0x6f, 0x6e
        /* <DEDUP_REMOVED lines=8> */
        /*010f*/ 	.byte	0x69, 0x6e, 0x74, 0x29, 0x00
	.type		__unnamed_3,@object
	.size		__unnamed_3,(__unnamed_2 - __unnamed_3)
__unnamed_3:
        /* <DEDUP_REMOVED lines=9> */
        /*01a4*/ 	.byte	0x74, 0x2c, 0x20, 0x69, 0x6e, 0x74, 0x29, 0x00
	.type		__unnamed_2,@object
	.size		__unnamed_2,(__unnamed_4 - __unnamed_2)
__unnamed_2:
        /* <DEDUP_REMOVED lines=13> */
        /*027c*/ 	.byte	0x6e, 0x74, 0x29, 0x00
	.type		__unnamed_4,@object
	.size		__unnamed_4,(.L_3 - __unnamed_4)
__unnamed_4:
        /* <DEDUP_REMOVED lines=13> */
        /*0350*/ 	.byte	0x2c, 0x20, 0x69, 0x6e, 0x74, 0x29, 0x00
.L_3:


//--------------------- .nv.shared.reserved.0     --------------------------
	.section	.nv.shared.reserved.0,"aw",@nobits
	.weak		__nv_reservedSMEM_offset_0_alias
	.size		__nv_reservedSMEM_offset_0_alias, 0, 64
	.other		__nv_reservedSMEM_offset_0_alias,@"STO_CUDA_RESERVED_SHARED STV_DEFAULT"
__nv_reservedSMEM_offset_0_alias:
	.zero		0
	.zero		64


//--------------------- .nv.constant0.sru_bi_bwd  --------------------------
	.section	.nv.constant0.sru_bi_bwd,"a",@progbits
	.sectionflags	@""
	.align	4
.nv.constant0.sru_bi_bwd:
	.zero		1024


//--------------------- .nv.constant0.sru_bi_fwd  --------------------------
	.section	.nv.constant0.sru_bi_fwd,"a",@progbits
	.sectionflags	@""
	.align	4
.nv.constant0.sru_bi_fwd:
	.zero		984


//--------------------- .nv.constant0.sru_bwd     --------------------------
	.section	.nv.constant0.sru_bwd,"a",@progbits
	.sectionflags	@""
	.align	4
.nv.constant0.sru_bwd:
	.zero		1024


//--------------------- .nv.constant0.sru_fwd     --------------------------
	.section	.nv.constant0.sru_fwd,"a",@progbits
	.sectionflags	@""
	.align	4
.nv.constant0.sru_fwd:
	.zero		984


//--------------------- SYMBOLS --------------------------

	.type		.nv.reservedSmem.offset0,@object
	.size		.nv.reservedSmem.offset0,0x4
	.type		__assertfail,@function
